	.target	sm_80

	.elftype	@"ET_EXEC"


//--------------------- .note.nv.tkinfo           --------------------------
	.section	.note.nv.tkinfo,"",@"SHT_NOTE"
	.sectionflags	@"SHF_NOTE_NV_TKINFO"
	.tkinfo
        /*0018*/ 	.word	0x00000002
        /*0030*/ 	.string	""
        /*0030*/ 	.string	"ptxas"
        /*0030*/ 	.string	"Cuda compilation tools, release 13.0, V13.0.88"
        /*0030*/ 	.string	"Build cuda_13.0.r13.0/compiler.36424714_0"
        /*0030*/ 	.string	"-v  -suppress-debug-info  -lineinfo  -arch sm_80 "



//--------------------- .note.nv.cuinfo           --------------------------
	.section	.note.nv.cuinfo,"",@"SHT_NOTE"
	.sectionflags	@"SHF_NOTE_NV_CUINFO"
        /*0018*/ 	.short	0x0002
        /*001a*/ 	.short	0x0050
        /*001c*/ 	.short	0x0082
	.zero		2


//--------------------- .nv.info                  --------------------------
	.section	.nv.info,"",@"SHT_CUDA_INFO"
	.align	4


	//----- nvinfo : EIATTR_REGCOUNT
	.align		4
        /*0000*/ 	.byte	0x04, 0x2f
        /*0002*/ 	.short	(.L_1 - .L_0)
	.align		4
.L_0:
        /*0004*/ 	.word	index@(matmul_kernel)
        /*0008*/ 	.word	0x000000ff


	//----- nvinfo : EIATTR_FRAME_SIZE
	.align		4
.L_1:
        /*000c*/ 	.byte	0x04, 0x11
        /*000e*/ 	.short	(.L_3 - .L_2)
	.align		4
.L_2:
        /*0010*/ 	.word	index@(matmul_kernel)
        /*0014*/ 	.word	0x00007580


	//----- nvinfo : EIATTR_MIN_STACK_SIZE
	.align		4
.L_3:
        /*0018*/ 	.byte	0x04, 0x12
        /*001a*/ 	.short	(.L_5 - .L_4)
	.align		4
.L_4:
        /*001c*/ 	.word	index@(matmul_kernel)
        /*0020*/ 	.word	0x00007580
.L_5:


//--------------------- .nv.info.matmul_kernel    --------------------------
	.section	.nv.info.matmul_kernel,"",@"SHT_CUDA_INFO"
	.sectionflags	@""
	.align	4


	//----- nvinfo : EIATTR_CUDA_API_VERSION
	.align		4
        /*0000*/ 	.byte	0x04, 0x37
        /*0002*/ 	.short	(.L_7 - .L_6)
.L_6:
        /*0004*/ 	.word	0x00000082


	//----- nvinfo : EIATTR_SW2861232_WAR
	.align		4
.L_7:
        /*0008*/ 	.byte	0x01, 0x35
	.zero		2


	//----- nvinfo : EIATTR_PARAM_CBANK
	.align		4
        /*000c*/ 	.byte	0x04, 0x0a
        /*000e*/ 	.short	(.L_9 - .L_8)
	.align		4
.L_8:
        /*0010*/ 	.word	index@(.nv.constant0.matmul_kernel)
        /*0014*/ 	.short	0x0160
        /*0016*/ 	.short	0x0050


	//----- nvinfo : EIATTR_CBANK_PARAM_SIZE
	.align		4
.L_9:
        /*0018*/ 	.byte	0x03, 0x19
        /*001a*/ 	.short	0x0050


	//----- nvinfo : EIATTR_KPARAM_INFO
	.align		4
        /*001c*/ 	.byte	0x04, 0x17
        /*001e*/ 	.short	(.L_11 - .L_10)
.L_10:
        /*0020*/ 	.word	0x00000000
        /*0024*/ 	.short	0x000d
        /*0026*/ 	.short	0x0048
        /*0028*/ 	.byte	0x00, 0xf4, 0x21, 0x00


	//----- nvinfo : EIATTR_KPARAM_INFO
	.align		4
.L_11:
        /*002c*/ 	.byte	0x04, 0x17
        /*002e*/ 	.short	(.L_13 - .L_12)
.L_12:
        /*0030*/ 	.word	0x00000000
        /*0034*/ 	.short	0x000c
        /*0036*/ 	.short	0x0040
        /*0038*/ 	.byte	0x00, 0xf4, 0x21, 0x00


	//----- nvinfo : EIATTR_KPARAM_INFO
	.align		4
.L_13:
        /*003c*/ 	.byte	0x04, 0x17
        /*003e*/ 	.short	(.L_15 - .L_14)
.L_14:
        /*0040*/ 	.word	0x00000000
        /*0044*/ 	.short	0x000b
        /*0046*/ 	.short	0x0038
        /*0048*/ 	.byte	0x00, 0xf0, 0x11, 0x00


	//----- nvinfo : EIATTR_KPARAM_INFO
	.align		4
.L_15:
        /*004c*/ 	.byte	0x04, 0x17
        /*004e*/ 	.short	(.L_17 - .L_16)
.L_16:
        /*0050*/ 	.word	0x00000000
        /*0054*/ 	.short	0x000a
        /*0056*/ 	.short	0x0034
        /*0058*/ 	.byte	0x00, 0xf0, 0x11, 0x00


	//----- nvinfo : EIATTR_KPARAM_INFO
	.align		4
.L_17:
        /*005c*/ 	.byte	0x04, 0x17
        /*005e*/ 	.short	(.L_19 - .L_18)
.L_18:
        /*0060*/ 	.word	0x00000000
        /*0064*/ 	.short	0x0009
        /*0066*/ 	.short	0x0030
        /*0068*/ 	.byte	0x00, 0xf0, 0x11, 0x00


	//----- nvinfo : EIATTR_KPARAM_INFO
	.align		4
.L_19:
        /*006c*/ 	.byte	0x04, 0x17
        /*006e*/ 	.short	(.L_21 - .L_20)
.L_20:
        /*0070*/ 	.word	0x00000000
        /*0074*/ 	.short	0x0008
        /*0076*/ 	.short	0x002c
        /*0078*/ 	.byte	0x00, 0xf0, 0x11, 0x00


	//----- nvinfo : EIATTR_KPARAM_INFO
	.align		4
.L_21:
        /*007c*/ 	.byte	0x04, 0x17
        /*007e*/ 	.short	(.L_23 - .L_22)
.L_22:
        /*0080*/ 	.word	0x00000000
        /*0084*/ 	.short	0x0007
        /*0086*/ 	.short	0x0028
        /*0088*/ 	.byte	0x00, 0xf0, 0x11, 0x00


	//----- nvinfo : EIATTR_KPARAM_INFO
	.align		4
.L_23:
        /*008c*/ 	.byte	0x04, 0x17
        /*008e*/ 	.short	(.L_25 - .L_24)
.L_24:
        /*0090*/ 	.word	0x00000000
        /*0094*/ 	.short	0x0006
        /*0096*/ 	.short	0x0024
        /*0098*/ 	.byte	0x00, 0xf0, 0x11, 0x00


	//----- nvinfo : EIATTR_KPARAM_INFO
	.align		4
.L_25:
        /*009c*/ 	.byte	0x04, 0x17
        /*009e*/ 	.short	(.L_27 - .L_26)
.L_26:
        /*00a0*/ 	.word	0x00000000
        /*00a4*/ 	.short	0x0005
        /*00a6*/ 	.short	0x0020
        /*00a8*/ 	.byte	0x00, 0xf0, 0x11, 0x00


	//----- nvinfo : EIATTR_KPARAM_INFO
	.align		4
.L_27:
        /*00ac*/ 	.byte	0x04, 0x17
        /*00ae*/ 	.short	(.L_29 - .L_28)
.L_28:
        /*00b0*/ 	.word	0x00000000
        /*00b4*/ 	.short	0x0004
        /*00b6*/ 	.short	0x001c
        /*00b8*/ 	.byte	0x00, 0xf0, 0x11, 0x00


	//----- nvinfo : EIATTR_KPARAM_INFO
	.align		4
.L_29:
        /*00bc*/ 	.byte	0x04, 0x17
        /*00be*/ 	.short	(.L_31 - .L_30)
.L_30:
        /*00c0*/ 	.word	0x00000000
        /*00c4*/ 	.short	0x0003
        /*00c6*/ 	.short	0x0018
        /*00c8*/ 	.byte	0x00, 0xf0, 0x11, 0x00


	//----- nvinfo : EIATTR_KPARAM_INFO
	.align		4
.L_31:
        /*00cc*/ 	.byte	0x04, 0x17
        /*00ce*/ 	.short	(.L_33 - .L_32)
.L_32:
        /*00d0*/ 	.word	0x00000000
        /*00d4*/ 	.short	0x0002
        /*00d6*/ 	.short	0x0010
        /*00d8*/ 	.byte	0x00, 0xf4, 0x21, 0x00


	//----- nvinfo : EIATTR_KPARAM_INFO
	.align		4
.L_33:
        /*00dc*/ 	.byte	0x04, 0x17
        /*00de*/ 	.short	(.L_35 - .L_34)
.L_34:
        /*00e0*/ 	.word	0x00000000
        /*00e4*/ 	.short	0x0001
        /*00e6*/ 	.short	0x0008
        /*00e8*/ 	.byte	0x00, 0xf4, 0x21, 0x00


	//----- nvinfo : EIATTR_KPARAM_INFO
	.align		4
.L_35:
        /*00ec*/ 	.byte	0x04, 0x17
        /*00ee*/ 	.short	(.L_37 - .L_36)
.L_36:
        /*00f0*/ 	.word	0x00000000
        /*00f4*/ 	.short	0x0000
        /*00f6*/ 	.short	0x0000
        /*00f8*/ 	.byte	0x00, 0xf4, 0x21, 0x00


	//----- nvinfo : EIATTR_MAXREG_COUNT
	.align		4
.L_37:
        /*00fc*/ 	.byte	0x03, 0x1b
        /*00fe*/ 	.short	0x00ff


	//----- nvinfo : EIATTR_NUM_BARRIERS
	.align		4
        /*0100*/ 	.byte	0x02, 0x4c
        /*0102*/ 	.byte	0x01
	.zero		1


	//----- nvinfo : EIATTR_ANNOTATIONS
	.align		4
        /*0104*/ 	.byte	0x04, 0x55
        /*0106*/ 	.short	(.L_39 - .L_38)


	//   ....[0]....
.L_38:
        /*0108*/ 	.word	0x00000001
        /*010c*/ 	.byte	0x20, 0x06, 0x00, 0x00, 0x01, 0x00, 0x00, 0x00, 0x60, 0x06, 0x00, 0x00, 0x01, 0x00, 0x00, 0x00
        /* <DEDUP_REMOVED lines=2256> */
        /*8e1c*/ 	.byte	0x60, 0x76, 0x02, 0x00


	//----- nvinfo : EIATTR_MERCURY_ISA_VERSION
	.align		4
.L_39:
        /*8e20*/ 	.byte	0x03, 0x5f
        /*8e22*/ 	.short	0x0000


	//----- nvinfo : EIATTR_EXIT_INSTR_OFFSETS
	.align		4
        /*8e24*/ 	.byte	0x04, 0x1c
        /*8e26*/ 	.short	(.L_41 - .L_40)


	//   ....[0]....
.L_40:
        /*8e28*/ 	.word	0x0012f540


	//   ....[1]....
        /*8e2c*/ 	.word	0x0012f560


	//----- nvinfo : EIATTR_REQNTID
	.align		4
.L_41:
        /*8e30*/ 	.byte	0x04, 0x10
        /*8e32*/ 	.short	(.L_43 - .L_42)
.L_42:
        /*8e34*/ 	.word	0x00000040
        /*8e38*/ 	.word	0x00000001
        /*8e3c*/ 	.word	0x00000001
.L_43:


//--------------------- .nv.callgraph             --------------------------
	.section	.nv.callgraph,"",@"SHT_CUDA_CALLGRAPH"
	.align	4
	.sectionentsize	8
	.align		4
        /*0000*/ 	.word	0x00000000
	.align		4
        /*0004*/ 	.word	0xffffffff
	.align		4
        /*0008*/ 	.word	0x00000000
	.align		4
        /*000c*/ 	.word	0xfffffffe
	.align		4
        /*0010*/ 	.word	0x00000000
	.align		4
        /*0014*/ 	.word	0xfffffffd
	.align		4
        /*0018*/ 	.word	0x00000000
	.align		4
        /*001c*/ 	.word	0xfffffffc


//--------------------- .nv.rel.action            --------------------------
	.section	.nv.rel.action,"",@"SHT_CUDA_RELOCINFO"
	.align	8
	.sectionentsize	8
        /*0000*/ 	.byte	0x73, 0x00, 0x00, 0x00, 0x00, 0x00, 0x00, 0x00, 0x00, 0x00, 0x00, 0x11, 0x25, 0x00, 0x05, 0x36


//--------------------- .nv.constant0.matmul_kernel --------------------------
	.section	.nv.constant0.matmul_kernel,"a",@progbits
	.sectionflags	@""
	.align	4
.nv.constant0.matmul_kernel:
	.zero		432


//--------------------- .text.matmul_kernel       --------------------------
	.section	.text.matmul_kernel,"ax",@progbits
	.sectioninfo	@"SHI_REGISTERS=255"
	.align	128
        .global         matmul_kernel
        .type           matmul_kernel,@function
        .size           matmul_kernel,(.L_x_3 - matmul_kernel)
        .other          matmul_kernel,@"STO_CUDA_ENTRY STV_DEFAULT"
matmul_kernel:
.text.matmul_kernel:
[----:B------:R-:W-:Y:S02]  /*0000*/  IMAD.MOV.U32 R1, RZ, RZ, c[0x0][0x28] ;  /* 0x00000a00ff017624 */ /* 0x000fe400078e00ff */
[----:B------:R-:W-:Y:S01]  /*0010*/  IMAD.MOV.U32 R6, RZ, RZ, 0x1ff ;  /* 0x000001ffff067424 */ /* 0x000fe200078e00ff */
[----:B------:R-:W1:Y:S01]  /*0020*/  S2R R5, SR_CTAID.X ;  /* 0x0000000000057919 */ /* 0x000e620000002500 */
[----:B------:R-:W-:Y:S02]  /*0030*/  IABS R13, c[0x0][0x178] ;  /* 0x00005e00000d7a13 */ /* 0x000fe40000000000 */
[----:B------:R-:W-:Y:S01]  /*0040*/  IADD3 R1, R1, -0x7580, RZ ;  /* 0xffff8a8001017810 */ /* 0x000fe20007ffe0ff */
[----:B------:R-:W2:Y:S01]  /*0050*/  S2R R12, SR_TID.X ;  /* 0x00000000000c7919 */ /* 0x000ea20000002100 */
[----:B------:R-:W-:-:S04]  /*0060*/  IADD3 R0, R6, c[0x0][0x17c], RZ ;  /* 0x00005f0006007a10 */ /* 0x000fc80007ffe0ff */
[----:B------:R-:W-:-:S04]  /*0070*/  SHF.R.S32.HI R3, RZ, 0x1f, R0 ;  /* 0x0000001fff037819 */ /* 0x000fc80000011400 */
[----:B------:R-:W-:-:S04]  /*0080*/  LEA.HI R3, R3, R0, RZ, 0x9 ;  /* 0x0000000003037211 */ /* 0x000fc800078f48ff */
[----:B------:R-:W-:-:S05]  /*0090*/  SHF.R.S32.HI R3, RZ, 0x9, R3 ;  /* 0x00000009ff037819 */ /* 0x000fca0000011403 */
[----:B------:R-:W-:Y:S01]  /*00a0*/  IMAD.SHL.U32 R4, R3, 0x8, RZ ;  /* 0x0000000803047824 */ /* 0x000fe200078e00ff */
[----:B-1----:R-:W-:-:S04]  /*00b0*/  IABS R10, R5 ;  /* 0x00000005000a7213 */ /* 0x002fc80000000000 */
[-C--:B------:R-:W-:Y:S02]  /*00c0*/  IABS R7, R4.reuse ;  /* 0x0000000400077213 */ /* 0x080fe40000000000 */
[----:B------:R-:W-:Y:S02]  /*00d0*/  IABS R11, R4 ;  /* 0x00000004000b7213 */ /* 0x000fe40000000000 */
[----:B------:R-:W1:Y:S01]  /*00e0*/  I2F.RP R0, R7 ;  /* 0x0000000700007306 */ /* 0x000e620000209400 */
[----:B--2---:R-:W-:Y:S02]  /*00f0*/  LOP3.LUT R15, R12, 0x3f, RZ, 0xc0, !PT ;  /* 0x0000003f0c0f7812 */ /* 0x004fe400078ec0ff */
[----:B------:R-:W-:-:S04]  /*0100*/  SHF.R.U32.HI R239, RZ, 0x5, R12 ;  /* 0x00000005ffef7819 */ /* 0x000fc8000001160c */
[----:B------:R-:W-:Y:S01]  /*0110*/  SGXT.U32 R239, R239, 0x1 ;  /* 0x00000001efef781a */ /* 0x000fe20000000000 */
[----:B-1----:R-:W1:Y:S02]  /*0120*/  MUFU.RCP R0, R0 ;  /* 0x0000000000007308 */ /* 0x002e640000001000 */
[----:B-1----:R-:W-:Y:S01]  /*0130*/  IADD3 R2, R0, 0xffffffe, RZ ;  /* 0x0ffffffe00027810 */ /* 0x002fe20007ffe0ff */
[----:B------:R-:W-:-:S05]  /*0140*/  IMAD.MOV R0, RZ, RZ, -R11 ;  /* 0x000000ffff007224 */ /* 0x000fca00078e0a0b */
[----:B------:R1:W2:Y:S02]  /*0150*/  F2I.FTZ.U32.TRUNC.NTZ R3, R2 ;  /* 0x0000000200037305 */ /* 0x0002a4000021f000 */
[----:B-1----:R-:W-:Y:S02]  /*0160*/  IMAD.MOV.U32 R2, RZ, RZ, RZ ;  /* 0x000000ffff027224 */ /* 0x002fe400078e00ff */
[----:B--2---:R-:W-:-:S04]  /*0170*/  IMAD.MOV R8, RZ, RZ, -R3 ;  /* 0x000000ffff087224 */ /* 0x004fc800078e0a03 */
[----:B------:R-:W-:Y:S02]  /*0180*/  IMAD R9, R8, R7, RZ ;  /* 0x0000000708097224 */ /* 0x000fe400078e02ff */
[----:B------:R-:W-:Y:S02]  /*0190*/  IMAD.MOV.U32 R8, RZ, RZ, R10 ;  /* 0x000000ffff087224 */ /* 0x000fe400078e000a */
[----:B------:R-:W-:-:S06]  /*01a0*/  IMAD.HI.U32 R3, R3, R9, R2 ;  /* 0x0000000903037227 */ /* 0x000fcc00078e0002 */
[----:B------:R-:W-:-:S04]  /*01b0*/  IMAD.HI.U32 R3, R3, R8, RZ ;  /* 0x0000000803037227 */ /* 0x000fc800078e00ff */
[----:B------:R-:W-:-:S05]  /*01c0*/  IMAD R0, R3, R0, R8 ;  /* 0x0000000003007224 */ /* 0x000fca00078e0208 */
[----:B------:R-:W-:-:S13]  /*01d0*/  ISETP.GT.U32.AND P1, PT, R7, R0, PT ;  /* 0x000000000700720c */ /* 0x000fda0003f24070 */
[----:B------:R-:W-:Y:S01]  /*01e0*/  @!P1 IMAD.IADD R0, R0, 0x1, -R7 ;  /* 0x0000000100009824 */ /* 0x000fe200078e0a07 */
[----:B------:R-:W-:Y:S02]  /*01f0*/  @!P1 IADD3 R3, R3, 0x1, RZ ;  /* 0x0000000103039810 */ /* 0x000fe40007ffe0ff */
[----:B------:R-:W-:Y:S02]  /*0200*/  ISETP.NE.AND P1, PT, R4, RZ, PT ;  /* 0x000000ff0400720c */ /* 0x000fe40003f25270 */
[----:B------:R-:W-:Y:S02]  /*0210*/  ISETP.GE.U32.AND P0, PT, R0, R7, PT ;  /* 0x000000070000720c */ /* 0x000fe40003f06070 */
[----:B------:R-:W-:-:S04]  /*0220*/  LOP3.LUT R0, R5, R4, RZ, 0x3c, !PT ;  /* 0x0000000405007212 */ /* 0x000fc800078e3cff */
[----:B------:R-:W-:Y:S02]  /*0230*/  ISETP.GE.AND P2, PT, R0, RZ, PT ;  /* 0x000000ff0000720c */ /* 0x000fe40003f46270 */
[----:B------:R-:W-:-:S05]  /*0240*/  IADD3 R0, R6, c[0x0][0x178], RZ ;  /* 0x00005e0006007a10 */ /* 0x000fca0007ffe0ff */
[----:B------:R-:W-:-:S05]  /*0250*/  @P0 IADD3 R3, R3, 0x1, RZ ;  /* 0x0000000103030810 */ /* 0x000fca0007ffe0ff */
[----:B------:R-:W-:Y:S01]  /*0260*/  IMAD.MOV.U32 R2, RZ, RZ, R3 ;  /* 0x000000ffff027224 */ /* 0x000fe200078e0003 */
[----:B------:R-:W-:-:S03]  /*0270*/  SHF.R.S32.HI R3, RZ, 0x1f, R0 ;  /* 0x0000001fff037819 */ /* 0x000fc60000011400 */
[----:B------:R-:W-:Y:S01]  /*0280*/  @!P2 IMAD.MOV R2, RZ, RZ, -R2 ;  /* 0x000000ffff02a224 */ /* 0x000fe200078e0a02 */
[----:B------:R-:W-:Y:S02]  /*0290*/  @!P1 LOP3.LUT R2, RZ, R4, RZ, 0x33, !PT ;  /* 0x00000004ff029212 */ /* 0x000fe400078e33ff */
[----:B------:R-:W-:-:S03]  /*02a0*/  LEA.HI R3, R3, R0, RZ, 0x9 ;  /* 0x0000000003037211 */ /* 0x000fc600078f48ff */
[----:B------:R-:W-:Y:S02]  /*02b0*/  IMAD.SHL.U32 R8, R2, 0x8, RZ ;  /* 0x0000000802087824 */ /* 0x000fe400078e00ff */
[----:B------:R-:W-:-:S03]  /*02c0*/  IMAD.MOV R2, RZ, RZ, -R2 ;  /* 0x000000ffff027224 */ /* 0x000fc600078e0a02 */
[----:B------:R-:W-:Y:S01]  /*02d0*/  LEA.HI.SX32 R3, R3, -R8, 0x17 ;  /* 0x8000000803037211 */ /* 0x000fe200078fbaff */
[----:B------:R-:W-:Y:S02]  /*02e0*/  IMAD R10, R4, R2, R5 ;  /* 0x00000002040a7224 */ /* 0x000fe400078e0205 */
[----:B------:R-:W-:Y:S01]  /*02f0*/  IMAD.MOV.U32 R2, RZ, RZ, RZ ;  /* 0x000000ffff027224 */ /* 0x000fe200078e00ff */
[----:B------:R-:W-:-:S04]  /*0300*/  IMNMX R9, R3, 0x8, PT ;  /* 0x0000000803097817 */ /* 0x000fc80003800200 */
[-C--:B------:R-:W-:Y:S02]  /*0310*/  IABS R6, R9.reuse ;  /* 0x0000000900067213 */ /* 0x080fe40000000000 */
[----:B------:R-:W-:Y:S02]  /*0320*/  IABS R4, R9 ;  /* 0x0000000900047213 */ /* 0x000fe40000000000 */
[----:B------:R-:W1:Y:S08]  /*0330*/  I2F.RP R0, R6 ;  /* 0x0000000600007306 */ /* 0x000e700000209400 */
[----:B-1----:R-:W1:Y:S02]  /*0340*/  MUFU.RCP R0, R0 ;  /* 0x0000000000007308 */ /* 0x002e640000001000 */
[----:B-1----:R-:W-:-:S02]  /*0350*/  IADD3 R3, R0, 0xffffffe, RZ ;  /* 0x0ffffffe00037810 */ /* 0x002fc40007ffe0ff */
[----:B------:R-:W-:-:S04]  /*0360*/  IABS R0, c[0x0][0x17c] ;  /* 0x00005f0000007a13 */ /* 0x000fc80000000000 */
[----:B------:R-:W1:Y:S02]  /*0370*/  F2I.FTZ.U32.TRUNC.NTZ R3, R3 ;  /* 0x0000000300037305 */ /* 0x000e64000021f000 */
[----:B-1----:R-:W-:-:S04]  /*0380*/  IMAD.MOV R7, RZ, RZ, -R3 ;  /* 0x000000ffff077224 */ /* 0x002fc800078e0a03 */
[----:B------:R-:W-:Y:S01]  /*0390*/  IMAD.MOV.U32 R5, RZ, RZ, R7 ;  /* 0x000000ffff057224 */ /* 0x000fe200078e0007 */
[----:B------:R-:W-:-:S03]  /*03a0*/  IABS R7, R10 ;  /* 0x0000000a00077213 */ /* 0x000fc60000000000 */
[----:B------:R-:W-:-:S04]  /*03b0*/  IMAD R5, R5, R6, RZ ;  /* 0x0000000605057224 */ /* 0x000fc800078e02ff */
[----:B------:R-:W-:Y:S02]  /*03c0*/  IMAD.HI.U32 R2, R3, R5, R2 ;  /* 0x0000000503027227 */ /* 0x000fe400078e0002 */
[----:B------:R-:W1:Y:S02]  /*03d0*/  I2F.RP R5, R0 ;  /* 0x0000000000057306 */ /* 0x000e640000209400 */
[----:B------:R-:W-:Y:S02]  /*03e0*/  IMAD.MOV R3, RZ, RZ, -R4 ;  /* 0x000000ffff037224 */ /* 0x000fe400078e0a04 */
[----:B------:R-:W-:-:S04]  /*03f0*/  IMAD.HI.U32 R2, R2, R7, RZ ;  /* 0x0000000702027227 */ /* 0x000fc800078e00ff */
[----:B------:R-:W-:Y:S01]  /*0400*/  IMAD R3, R2, R3, R7 ;  /* 0x0000000302037224 */ /* 0x000fe200078e0207 */
[----:B------:R-:W2:Y:S04]  /*0410*/  I2F.RP R4, R13 ;  /* 0x0000000d00047306 */ /* 0x000ea80000209400 */
[----:B------:R-:W-:-:S04]  /*0420*/  ISETP.GT.U32.AND P1, PT, R6, R3, PT ;  /* 0x000000030600720c */ /* 0x000fc80003f24070 */
[----:B-1----:R-:W1:Y:S08]  /*0430*/  MUFU.RCP R5, R5 ;  /* 0x0000000500057308 */ /* 0x002e700000001000 */
[----:B--2---:R-:W2:Y:S01]  /*0440*/  MUFU.RCP R4, R4 ;  /* 0x0000000400047308 */ /* 0x004ea20000001000 */
[----:B------:R-:W-:Y:S01]  /*0450*/  @!P1 IMAD.IADD R3, R3, 0x1, -R6 ;  /* 0x0000000103039824 */ /* 0x000fe200078e0a06 */
[----:B------:R-:W-:-:S02]  /*0460*/  @!P1 IADD3 R2, R2, 0x1, RZ ;  /* 0x0000000102029810 */ /* 0x000fc40007ffe0ff */
[----:B------:R-:W-:Y:S02]  /*0470*/  ISETP.NE.AND P1, PT, R9, RZ, PT ;  /* 0x000000ff0900720c */ /* 0x000fe40003f25270 */
[----:B------:R-:W-:Y:S02]  /*0480*/  ISETP.GE.U32.AND P0, PT, R3, R6, PT ;  /* 0x000000060300720c */ /* 0x000fe40003f06070 */
[----:B------:R-:W-:Y:S02]  /*0490*/  LOP3.LUT R3, R10, R9, RZ, 0x3c, !PT ;  /* 0x000000090a037212 */ /* 0x000fe400078e3cff */
[----:B-1----:R-:W-:Y:S02]  /*04a0*/  IADD3 R240, R5, 0xffffffe, RZ ;  /* 0x0ffffffe05f07810 */ /* 0x002fe40007ffe0ff */
[----:B------:R-:W-:Y:S02]  /*04b0*/  ISETP.GE.AND P2, PT, R3, RZ, PT ;  /* 0x000000ff0300720c */ /* 0x000fe40003f46270 */
[----:B------:R1:W-:Y:S01]  /*04c0*/  F2I.FTZ.U32.TRUNC.NTZ R241, R240 ;  /* 0x000000f000f17305 */ /* 0x0003e2000021f000 */
[----:B--2---:R-:W-:-:S04]  /*04d0*/  IADD3 R3, R4, 0xffffffe, RZ ;  /* 0x0ffffffe04037810 */ /* 0x004fc80007ffe0ff */
[----:B------:R-:W-:-:S03]  /*04e0*/  @P0 IADD3 R2, R2, 0x1, RZ ;  /* 0x0000000102020810 */ /* 0x000fc60007ffe0ff */
[----:B------:R-:W2:Y:S01]  /*04f0*/  F2I.FTZ.U32.TRUNC.NTZ R3, R3 ;  /* 0x0000000300037305 */ /* 0x000ea2000021f000 */
[----:B-1----:R-:W-:Y:S02]  /*0500*/  IMAD.MOV.U32 R240, RZ, RZ, RZ ;  /* 0x000000fffff07224 */ /* 0x002fe400078e00ff */
[----:B------:R-:W-:-:S04]  /*0510*/  IMAD.MOV.U32 R14, RZ, RZ, R2 ;  /* 0x000000ffff0e7224 */ /* 0x000fc800078e0002 */
[----:B------:R-:W-:Y:S01]  /*0520*/  @!P2 IMAD.MOV R14, RZ, RZ, -R14 ;  /* 0x000000ffff0ea224 */ /* 0x000fe200078e0a0e */
[----:B------:R-:W-:-:S05]  /*0530*/  @!P1 LOP3.LUT R14, RZ, R9, RZ, 0x33, !PT ;  /* 0x00000009ff0e9212 */ /* 0x000fca00078e33ff */
[----:B------:R-:W-:Y:S02]  /*0540*/  IMAD.MOV R2, RZ, RZ, -R14 ;  /* 0x000000ffff027224 */ /* 0x000fe400078e0a0e */
[----:B--2---:R-:W-:Y:S02]  /*0550*/  IMAD.MOV R4, RZ, RZ, -R3 ;  /* 0x000000ffff047224 */ /* 0x004fe400078e0a03 */
[----:B------:R-:W-:Y:S02]  /*0560*/  IMAD R2, R9, R2, R10 ;  /* 0x0000000209027224 */ /* 0x000fe400078e020a */
[----:B------:R-:W-:Y:S02]  /*0570*/  IMAD R5, R4, R13, RZ ;  /* 0x0000000d04057224 */ /* 0x000fe400078e02ff */
[----:B------:R-:W-:-:S04]  /*0580*/  IMAD.IADD R2, R8, 0x1, R2 ;  /* 0x0000000108027824 */ /* 0x000fc800078e0202 */
[----:B------:R-:W-:Y:S02]  /*0590*/  IMAD R252, R2, 0x200, R15 ;  /* 0x0000020002fc7824 */ /* 0x000fe400078e020f */
[----:B------:R-:W-:Y:S02]  /*05a0*/  IMAD.MOV.U32 R2, RZ, RZ, RZ ;  /* 0x000000ffff027224 */ /* 0x000fe400078e00ff */
[----:B------:R-:W-:Y:S01]  /*05b0*/  IMAD.MOV R15, RZ, RZ, -R241 ;  /* 0x000000ffff0f7224 */ /* 0x000fe200078e0af1 */
[C---:B------:R-:W-:Y:S01]  /*05c0*/  IADD3 R17, R252.reuse, 0x80, RZ ;  /* 0x00000080fc117810 */ /* 0x040fe20007ffe0ff */
[----:B------:R-:W-:Y:S01]  /*05d0*/  IMAD.HI.U32 R2, R3, R5, R2 ;  /* 0x0000000503027227 */ /* 0x000fe200078e0002 */
[----:B------:R-:W-:Y:S02]  /*05e0*/  IADD3 R24, R252, 0x40, RZ ;  /* 0x00000040fc187810 */ /* 0x000fe40007ffe0ff */
[----:B------:R-:W-:Y:S01]  /*05f0*/  IABS R10, R17 ;  /* 0x00000011000a7213 */ /* 0x000fe20000000000 */
[----:B------:R-:W-:Y:S01]  /*0600*/  IMAD R15, R15, R0, RZ ;  /* 0x000000000f0f7224 */ /* 0x000fe200078e02ff */
[----:B------:R-:W-:Y:S01]  /*0610*/  IABS R9, R24 ;  /* 0x0000001800097213 */ /* 0x000fe20000000000 */
[----:B------:R-:W-:Y:S01]  /*0620*/  STL [R1+0x2674], R24 ;  /* 0x0026741801007387 */ /* 0x000fe20000100800 */
[----:B------:R-:W-:Y:S01]  /*0630*/  IABS R7, R252 ;  /* 0x000000fc00077213 */ /* 0x000fe20000000000 */
[----:B------:R-:W-:Y:S01]  /*0640*/  IMAD.HI.U32 R5, R2, R10, RZ ;  /* 0x0000000a02057227 */ /* 0x000fe200078e00ff */
[C---:B------:R-:W-:Y:S01]  /*0650*/  IADD3 R23, R252.reuse, 0xc0, RZ ;  /* 0x000000c0fc177810 */ /* 0x040fe20007ffe0ff */
[----:B------:R-:W-:Y:S01]  /*0660*/  STL [R1+0x2678], R17 ;  /* 0x0026781101007387 */ /* 0x000fe20000100800 */
[----:B------:R-:W-:Y:S01]  /*0670*/  IADD3 R22, R252, 0x100, RZ ;  /* 0x00000100fc167810 */ /* 0x000fe20007ffe0ff */
[----:B------:R-:W-:Y:S01]  /*0680*/  IMAD.HI.U32 R4, R2, R9, RZ ;  /* 0x0000000902047227 */ /* 0x000fe200078e00ff */
[----:B------:R-:W-:Y:S01]  /*0690*/  IABS R11, R23 ;  /* 0x00000017000b7213 */ /* 0x000fe20000000000 */
[----:B------:R-:W-:Y:S01]  /*06a0*/  STL [R1+0x267c], R23 ;  /* 0x00267c1701007387 */ /* 0x000fe20000100800 */
[C---:B------:R-:W-:Y:S01]  /*06b0*/  IADD3 R21, R252.reuse, 0x140, RZ ;  /* 0x00000140fc157810 */ /* 0x040fe20007ffe0ff */
[----:B------:R-:W-:Y:S01]  /*06c0*/  IMAD.MOV R5, RZ, RZ, -R5 ;  /* 0x000000ffff057224 */ /* 0x000fe200078e0a05 */
[----:B------:R-:W-:Y:S01]  /*06d0*/  IADD3 R18, R252, 0x180, RZ ;  /* 0x00000180fc127810 */ /* 0x000fe20007ffe0ff */
[----:B------:R-:W-:Y:S01]  /*06e0*/  IMAD.HI.U32 R3, R2, R7, RZ ;  /* 0x0000000702037227 */ /* 0x000fe200078e00ff */
[----:B------:R-:W-:Y:S01]  /*06f0*/  IABS R12, R21 ;  /* 0x00000015000c7213 */ /* 0x000fe20000000000 */
[----:B------:R-:W-:Y:S01]  /*0700*/  STL [R1+0x2bd0], R22 ;  /* 0x002bd01601007387 */ /* 0x000fe20000100800 */
[----:B------:R-:W-:Y:S01]  /*0710*/  IADD3 R20, R252, 0x1c0, RZ ;  /* 0x000001c0fc147810 */ /* 0x000fe20007ffe0ff */
[----:B------:R-:W-:-:S02]  /*0720*/  IMAD.MOV R4, RZ, RZ, -R4 ;  /* 0x000000ffff047224 */ /* 0x000fc400078e0a04 */
[C---:B------:R-:W-:Y:S01]  /*0730*/  IMAD R5, R13.reuse, R5, R10 ;  /* 0x000000050d057224 */ /* 0x040fe200078e020a */
[----:B------:R-:W-:Y:S01]  /*0740*/  IABS R10, R22 ;  /* 0x00000016000a7213 */ /* 0x000fe20000000000 */
[----:B------:R-:W-:Y:S01]  /*0750*/  IMAD.MOV R8, RZ, RZ, -R3 ;  /* 0x000000ffff087224 */ /* 0x000fe200078e0a03 */
[----:B------:R-:W-:Y:S01]  /*0760*/  STL [R1+0x2bd4], R21 ;  /* 0x002bd41501007387 */ /* 0x000fe20000100800 */
[----:B------:R-:W-:Y:S01]  /*0770*/  IMAD.HI.U32 R6, R2, R11, RZ ;  /* 0x0000000b02067227 */ /* 0x000fe200078e00ff */
[C---:B------:R-:W-:Y:S02]  /*0780*/  ISETP.GT.U32.AND P1, PT, R13.reuse, R5, PT ;  /* 0x000000050d00720c */ /* 0x040fe40003f24070 */
[----:B------:R-:W-:Y:S01]  /*0790*/  STL [R1+0x2bdc], R18 ;  /* 0x002bdc1201007387 */ /* 0x000fe20000100800 */
[C---:B------:R-:W-:Y:S02]  /*07a0*/  IMAD R4, R13.reuse, R4, R9 ;  /* 0x000000040d047224 */ /* 0x040fe400078e0209 */
[C---:B------:R-:W-:Y:S01]  /*07b0*/  IMAD R3, R13.reuse, R8, R7 ;  /* 0x000000080d037224 */ /* 0x040fe200078e0207 */
[----:B------:R-:W-:Y:S01]  /*07c0*/  STL [R1+0x2bd8], R20 ;  /* 0x002bd81401007387 */ /* 0x000fe20000100800 */
[----:B------:R-:W-:Y:S01]  /*07d0*/  IMAD.MOV R6, RZ, RZ, -R6 ;  /* 0x000000ffff067224 */ /* 0x000fe200078e0a06 */
[C---:B------:R-:W-:Y:S01]  /*07e0*/  ISETP.GT.U32.AND P3, PT, R13.reuse, R4, PT ;  /* 0x000000040d00720c */ /* 0x040fe20003f64070 */
[----:B------:R-:W-:Y:S01]  /*07f0*/  IMAD.SHL.U32 R9, R14, 0x200, RZ ;  /* 0x000002000e097824 */ /* 0x000fe200078e00ff */
[----:B------:R-:W-:Y:S01]  /*0800*/  IABS R14, R18 ;  /* 0x00000012000e7213 */ /* 0x000fe20000000000 */
[----:B------:R-:W-:Y:S01]  /*0810*/  IMAD.HI.U32 R7, R2, R10, RZ ;  /* 0x0000000a02077227 */ /* 0x000fe200078e00ff */
[----:B------:R-:W-:-:S02]  /*0820*/  ISETP.GT.U32.AND P0, PT, R13, R3, PT ;  /* 0x000000030d00720c */ /* 0x000fc40003f04070 */
[----:B------:R1:W-:Y:S01]  /*0830*/  STL [R1+0x2670], R9 ;  /* 0x0026700901007387 */ /* 0x0003e20000100800 */
[C---:B------:R-:W-:Y:S01]  /*0840*/  IMAD.HI.U32 R8, R2.reuse, R12, RZ ;  /* 0x0000000c02087227 */ /* 0x040fe200078e00ff */
[----:B------:R-:W-:Y:S02]  /*0850*/  LOP3.LUT R239, R9, R239, RZ, 0xfc, !PT ;  /* 0x000000ef09ef7212 */ /* 0x000fe400078efcff */
[----:B------:R-:W-:Y:S01]  /*0860*/  STL [R1+0x68c4], R252 ;  /* 0x0068c4fc01007387 */ /* 0x000fe20000100800 */
[----:B------:R-:W-:Y:S01]  /*0870*/  IMAD.HI.U32 R240, R241, R15, R240 ;  /* 0x0000000ff1f07227 */ /* 0x000fe200078e00f0 */
[----:B------:R-:W-:Y:S02]  /*0880*/  IABS R15, R20 ;  /* 0x00000014000f7213 */ /* 0x000fe40000000000 */
[----:B------:R-:W-:Y:S01]  /*0890*/  LOP3.LUT R16, R239, 0x1fe, RZ, 0xfc, !PT ;  /* 0x000001feef107812 */ /* 0x000fe200078efcff */
[----:B------:R-:W-:Y:S01]  /*08a0*/  IMAD R6, R13, R6, R11 ;  /* 0x000000060d067224 */ /* 0x000fe200078e020b */
[----:B------:R-:W-:Y:S01]  /*08b0*/  LOP3.LUT R26, R239, 0x46, RZ, 0xfc, !PT ;  /* 0x00000046ef1a7812 */ /* 0x000fe200078efcff */
[----:B------:R-:W-:Y:S01]  /*08c0*/  IMAD.MOV R11, RZ, RZ, -R7 ;  /* 0x000000ffff0b7224 */ /* 0x000fe200078e0a07 */
[----:B------:R-:W-:Y:S01]  /*08d0*/  IABS R19, R16 ;  /* 0x0000001000137213 */ /* 0x000fe20000000000 */
[----:B------:R-:W-:Y:S01]  /*08e0*/  IMAD.MOV R8, RZ, RZ, -R8 ;  /* 0x000000ffff087224 */ /* 0x000fe200078e0a08 */
[----:B------:R-:W-:Y:S01]  /*08f0*/  ISETP.GT.U32.AND P4, PT, R13, R6, PT ;  /* 0x000000060d00720c */ /* 0x000fe20003f84070 */
[----:B------:R-:W-:Y:S01]  /*0900*/  IMAD.HI.U32 R7, R2, R14, RZ ;  /* 0x0000000e02077227 */ /* 0x000fe200078e00ff */
[----:B------:R-:W-:-:S02]  /*0910*/  IABS R29, R26 ;  /* 0x0000001a001d7213 */ /* 0x000fc40000000000 */
[C---:B------:R-:W-:Y:S01]  /*0920*/  LOP3.LUT R30, R239.reuse, 0x48, RZ, 0xfc, !PT ;  /* 0x00000048ef1e7812 */ /* 0x040fe200078efcff */
[----:B-1----:R-:W-:Y:S01]  /*0930*/  IMAD.HI.U32 R9, R2, R15, RZ ;  /* 0x0000000f02097227 */ /* 0x002fe200078e00ff */
[----:B------:R-:W-:Y:S02]  /*0940*/  LOP3.LUT R32, R239, 0x4a, RZ, 0xfc, !PT ;  /* 0x0000004aef207812 */ /* 0x000fe400078efcff */
[----:B------:R-:W-:Y:S01]  /*0950*/  IABS R31, R30 ;  /* 0x0000001e001f7213 */ /* 0x000fe20000000000 */
[----:B------:R-:W-:Y:S01]  /*0960*/  IMAD R8, R13, R8, R12 ;  /* 0x000000080d087224 */ /* 0x000fe200078e020c */
[----:B------:R-:W-:Y:S01]  /*0970*/  IABS R33, R32 ;  /* 0x0000002000217213 */ /* 0x000fe20000000000 */
[----:B------:R-:W-:Y:S01]  /*0980*/  IMAD.MOV R7, RZ, RZ, -R7 ;  /* 0x000000ffff077224 */ /* 0x000fe200078e0a07 */
[----:B------:R-:W-:Y:S01]  /*0990*/  LOP3.LUT R34, R239, 0x4c, RZ, 0xfc, !PT ;  /* 0x0000004cef227812 */ /* 0x000fe200078efcff */
[C---:B------:R-:W-:Y:S01]  /*09a0*/  IMAD R2, R13.reuse, R11, R10 ;  /* 0x0000000b0d027224 */ /* 0x040fe200078e020a */
[C---:B------:R-:W-:Y:S01]  /*09b0*/  ISETP.GT.U32.AND P6, PT, R13.reuse, R8, PT ;  /* 0x000000080d00720c */ /* 0x040fe20003fc4070 */
[----:B------:R-:W-:Y:S01]  /*09c0*/  IMAD.MOV R10, RZ, RZ, -R9 ;  /* 0x000000ffff0a7224 */ /* 0x000fe200078e0a09 */
[----:B------:R-:W-:Y:S01]  /*09d0*/  IABS R11, R239 ;  /* 0x000000ef000b7213 */ /* 0x000fe20000000000 */
[C---:B------:R-:W-:Y:S01]  /*09e0*/  IMAD R9, R13.reuse, R7, R14 ;  /* 0x000000070d097224 */ /* 0x040fe200078e020e */
[----:B------:R-:W-:Y:S01]  /*09f0*/  ISETP.GT.U32.AND P5, PT, R13, R2, PT ;  /* 0x000000020d00720c */ /* 0x000fe20003fa4070 */
[----:B------:R-:W-:Y:S01]  /*0a00*/  @!P0 IMAD.IADD R3, R3, 0x1, -R13 ;  /* 0x0000000103038824 */ /* 0x000fe200078e0a0d */
[----:B------:R-:W-:Y:S01]  /*0a10*/  LOP3.LUT R14, R239, 0x6, RZ, 0xfc, !PT ;  /* 0x00000006ef0e7812 */ /* 0x000fe200078efcff */
[C---:B------:R-:W-:Y:S01]  /*0a20*/  IMAD R10, R13.reuse, R10, R15 ;  /* 0x0000000a0d0a7224 */ /* 0x040fe200078e020f */
[----:B------:R-:W-:Y:S01]  /*0a30*/  ISETP.GT.U32.AND P0, PT, R13, R9, PT ;  /* 0x000000090d00720c */ /* 0x000fe20003f04070 */
[--C-:B------:R-:W-:Y:S01]  /*0a40*/  @!P4 IMAD.IADD R6, R6, 0x1, -R13.reuse ;  /* 0x000000010606c824 */ /* 0x100fe200078e0a0d */
[----:B------:R-:W-:Y:S01]  /*0a50*/  LOP3.LUT R36, R239, 0x4e, RZ, 0xfc, !PT ;  /* 0x0000004eef247812 */ /* 0x000fe200078efcff */
[--C-:B------:R-:W-:Y:S01]  /*0a60*/  @!P3 IMAD.IADD R4, R4, 0x1, -R13.reuse ;  /* 0x000000010404b824 */ /* 0x100fe200078e0a0d */
[C---:B------:R-:W-:Y:S01]  /*0a70*/  ISETP.GT.U32.AND P2, PT, R13.reuse, R10, PT ;  /* 0x0000000a0d00720c */ /* 0x040fe20003f44070 */
[--C-:B------:R-:W-:Y:S01]  /*0a80*/  @!P6 IMAD.IADD R8, R8, 0x1, -R13.reuse ;  /* 0x000000010808e824 */ /* 0x100fe200078e0a0d */
[----:B------:R-:W-:Y:S01]  /*0a90*/  ISETP.GT.U32.AND P3, PT, R13, R3, PT ;  /* 0x000000030d00720c */ /* 0x000fe20003f64070 */
[--C-:B------:R-:W-:Y:S01]  /*0aa0*/  @!P1 IMAD.IADD R5, R5, 0x1, -R13.reuse ;  /* 0x0000000105059824 */ /* 0x100fe200078e0a0d */
[C---:B------:R-:W-:Y:S01]  /*0ab0*/  ISETP.GT.U32.AND P1, PT, R13.reuse, R4, PT ;  /* 0x000000040d00720c */ /* 0x040fe20003f24070 */
[----:B------:R-:W-:Y:S01]  /*0ac0*/  @!P5 IMAD.IADD R2, R2, 0x1, -R13 ;  /* 0x000000010202d824 */ /* 0x000fe200078e0a0d */
[----:B------:R-:W-:Y:S01]  /*0ad0*/  ISETP.GT.U32.AND P4, PT, R13, R8, PT ;  /* 0x000000080d00720c */ /* 0x000fe20003f84070 */
[----:B------:R-:W-:Y:S01]  /*0ae0*/  IMAD.MOV.U32 R15, RZ, RZ, R11 ;  /* 0x000000ffff0f7224 */ /* 0x000fe200078e000b */
[----:B------:R-:W-:Y:S01]  /*0af0*/  LOP3.LUT R37, R239, 0x50, RZ, 0xfc, !PT ;  /* 0x00000050ef257812 */ /* 0x000fe200078efcff */
[----:B------:R-:W-:Y:S01]  /*0b00*/  @!P0 IMAD.IADD R9, R9, 0x1, -R13 ;  /* 0x0000000109098824 */ /* 0x000fe200078e0a0d */
[----:B------:R-:W-:Y:S01]  /*0b10*/  ISETP.GT.U32.AND P0, PT, R13, R5, PT ;  /* 0x000000050d00720c */ /* 0x000fe20003f04070 */
[----:B------:R-:W-:Y:S01]  /*0b20*/  IMAD.HI.U32 R7, R240, R15, RZ ;  /* 0x0000000ff0077227 */ /* 0x000fe200078e00ff */
[----:B------:R-:W-:-:S02]  /*0b30*/  LOP3.LUT R38, R239, 0x52, RZ, 0xfc, !PT ;  /* 0x00000052ef267812 */ /* 0x000fc400078efcff */
[C---:B------:R-:W-:Y:S01]  /*0b40*/  ISETP.GT.U32.AND P5, PT, R13.reuse, R9, PT ;  /* 0x000000090d00720c */ /* 0x040fe20003fa4070 */
[--C-:B------:R-:W-:Y:S01]  /*0b50*/  @!P2 IMAD.IADD R10, R10, 0x1, -R13.reuse ;  /* 0x000000010a0aa824 */ /* 0x100fe200078e0a0d */
[----:B------:R-:W-:Y:S01]  /*0b60*/  ISETP.GT.U32.AND P2, PT, R13, R6, PT ;  /* 0x000000060d00720c */ /* 0x000fe20003f44070 */
[--C-:B------:R-:W-:Y:S01]  /*0b70*/  @!P3 IMAD.IADD R3, R3, 0x1, -R13.reuse ;  /* 0x000000010303b824 */ /* 0x100fe200078e0a0d */
[C---:B------:R-:W-:Y:S01]  /*0b80*/  ISETP.GT.U32.AND P3, PT, R13.reuse, R2, PT ;  /* 0x000000020d00720c */ /* 0x040fe20003f64070 */
[----:B------:R-:W-:Y:S01]  /*0b90*/  @!P4 IMAD.IADD R8, R8, 0x1, -R13 ;  /* 0x000000010808c824 */ /* 0x000fe200078e0a0d */
[----:B------:R-:W-:Y:S01]  /*0ba0*/  ISETP.GE.AND P4, PT, R252, RZ, PT ;  /* 0x000000fffc00720c */ /* 0x000fe20003f86270 */
[----:B------:R-:W-:Y:S01]  /*0bb0*/  IMAD.HI.U32 R11, R240, R19, RZ ;  /* 0x00000013f00b7227 */ /* 0x000fe200078e00ff */
[----:B------:R-:W-:Y:S02]  /*0bc0*/  ISETP.GT.U32.AND P6, PT, R13, R10, PT ;  /* 0x0000000a0d00720c */ /* 0x000fe40003fc4070 */
[----:B------:R-:W-:Y:S01]  /*0bd0*/  IABS R35, R38 ;  /* 0x0000002600237213 */ /* 0x000fe20000000000 */
[----:B------:R-:W-:Y:S01]  /*0be0*/  IMAD.MOV R7, RZ, RZ, -R7 ;  /* 0x000000ffff077224 */ /* 0x000fe200078e0a07 */
[----:B------:R-:W-:Y:S01]  /*0bf0*/  LOP3.LUT R39, R239, 0x56, RZ, 0xfc, !PT ;  /* 0x00000056ef277812 */ /* 0x000fe200078efcff */
[--C-:B------:R-:W-:Y:S01]  /*0c00*/  @!P5 IMAD.IADD R9, R9, 0x1, -R13.reuse ;  /* 0x000000010909d824 */ /* 0x100fe200078e0a0d */
[----:B------:R-:W-:Y:S01]  /*0c10*/  ISETP.GE.AND P5, PT, R24, RZ, PT ;  /* 0x000000ff1800720c */ /* 0x000fe20003fa6270 */
[----:B------:R-:W-:Y:S01]  /*0c20*/  @!P1 IMAD.IADD R4, R4, 0x1, -R13 ;  /* 0x0000000104049824 */ /* 0x000fe200078e0a0d */
[----:B------:R-:W-:Y:S01]  /*0c30*/  ISETP.GE.AND P1, PT, R16, RZ, PT ;  /* 0x000000ff1000720c */ /* 0x000fe20003f26270 */
[----:B------:R-:W-:Y:S01]  /*0c40*/  IMAD.MOV R12, RZ, RZ, -R11 ;  /* 0x000000ffff0c7224 */ /* 0x000fe200078e0a0b */
[C---:B------:R-:W-:Y:S01]  /*0c50*/  LOP3.LUT R24, R239.reuse, 0x42, RZ, 0xfc, !PT ;  /* 0x00000042ef187812 */ /* 0x040fe200078efcff */
[----:B------:R-:W-:Y:S01]  /*0c60*/  @!P4 IMAD.MOV R3, RZ, RZ, -R3 ;  /* 0x000000ffff03c224 */ /* 0x000fe200078e0a03 */
[----:B------:R-:W-:Y:S01]  /*0c70*/  ISETP.GE.AND P4, PT, R22, RZ, PT ;  /* 0x000000ff1600720c */ /* 0x000fe20003f86270 */
[----:B------:R-:W-:Y:S01]  /*0c80*/  IMAD R11, R0, R7, R15 ;  /* 0x00000007000b7224 */ /* 0x000fe200078e020f */
[----:B------:R-:W-:Y:S01]  /*0c90*/  LOP3.LUT R7, R239, 0x2, RZ, 0xfc, !PT ;  /* 0x00000002ef077812 */ /* 0x000fe200078efcff */
[--C-:B------:R-:W-:Y:S01]  /*0ca0*/  @!P3 IMAD.IADD R2, R2, 0x1, -R13.reuse ;  /* 0x000000010202b824 */ /* 0x100fe200078e0a0d */
[----:B------:R-:W-:Y:S01]  /*0cb0*/  ISETP.GE.AND P3, PT, R23, RZ, PT ;  /* 0x000000ff1700720c */ /* 0x000fe20003f66270 */
[--C-:B------:R-:W-:Y:S01]  /*0cc0*/  @!P0 IMAD.IADD R5, R5, 0x1, -R13.reuse ;  /* 0x0000000105058824 */ /* 0x100fe200078e0a0d */
[----:B------:R-:W-:Y:S01]  /*0cd0*/  LOP3.LUT R22, R239, 0x36, RZ, 0xfc, !PT ;  /* 0x00000036ef167812 */ /* 0x000fe200078efcff */
[----:B------:R-:W-:Y:S01]  /*0ce0*/  @!P5 IMAD.MOV R4, RZ, RZ, -R4 ;  /* 0x000000ffff04d224 */ /* 0x000fe200078e0a04 */
[----:B------:R-:W-:Y:S01]  /*0cf0*/  ISETP.GE.AND P5, PT, R21, RZ, PT ;  /* 0x000000ff1500720c */ /* 0x000fe20003fa6270 */
[--C-:B------:R-:W-:Y:S01]  /*0d00*/  @!P2 IMAD.IADD R6, R6, 0x1, -R13.reuse ;  /* 0x000000010606a824 */ /* 0x100fe200078e0a0d */
[----:B------:R-:W-:Y:S01]  /*0d10*/  ISETP.GE.AND P2, PT, R7, RZ, PT ;  /* 0x000000ff0700720c */ /* 0x000fe20003f46270 */
[----:B------:R-:W-:Y:S01]  /*0d20*/  @!P6 IMAD.IADD R10, R10, 0x1, -R13 ;  /* 0x000000010a0ae824 */ /* 0x000fe200078e0a0d */
[----:B------:R-:W-:Y:S01]  /*0d30*/  IABS R13, R7 ;  /* 0x00000007000d7213 */ /* 0x000fe20000000000 */
[----:B------:R-:W-:Y:S01]  /*0d40*/  IMAD.MOV.U32 R7, RZ, RZ, R2 ;  /* 0x000000ffff077224 */ /* 0x000fe200078e0002 */
[----:B------:R-:W-:Y:S01]  /*0d50*/  ISETP.GE.AND P6, PT, R17, RZ, PT ;  /* 0x000000ff1100720c */ /* 0x000fe20003fc6270 */
[C---:B------:R-:W-:Y:S01]  /*0d60*/  IMAD R19, R0.reuse, R12, R19 ;  /* 0x0000000c00137224 */ /* 0x040fe200078e0213 */
[----:B------:R-:W-:Y:S01]  /*0d70*/  LOP3.LUT R12, R239, 0x4, RZ, 0xfc, !PT ;  /* 0x00000004ef0c7812 */ /* 0x000fe200078efcff */
[----:B------:R-:W-:Y:S01]  /*0d80*/  @!P4 IMAD.MOV R7, RZ, RZ, -R7 ;  /* 0x000000ffff07c224 */ /* 0x000fe200078e0a07 */
[C---:B------:R-:W-:Y:S01]  /*0d90*/  ISETP.GT.U32.AND P4, PT, R0.reuse, R11, PT ;  /* 0x0000000b0000720c */ /* 0x040fe20003f84070 */
[----:B------:R-:W-:Y:S01]  /*0da0*/  @!P3 IMAD.MOV R6, RZ, RZ, -R6 ;  /* 0x000000ffff06b224 */ /* 0x000fe200078e0a06 */
[----:B------:R-:W-:Y:S01]  /*0db0*/  ISETP.GT.U32.AND P3, PT, R0, R19, PT ;  /* 0x000000130000720c */ /* 0x000fe20003f64070 */
[----:B------:R-:W-:Y:S01]  /*0dc0*/  @!P5 IMAD.MOV R8, RZ, RZ, -R8 ;  /* 0x000000ffff08d224 */ /* 0x000fe200078e0a08 */
[----:B------:R-:W-:-:S02]  /*0dd0*/  ISETP.GE.AND P5, PT, R18, RZ, PT ;  /* 0x000000ff1200720c */ /* 0x000fc40003fa6270 */
[----:B------:R-:W-:Y:S02]  /*0de0*/  ISETP.GE.AND P0, PT, R12, RZ, PT ;  /* 0x000000ff0c00720c */ /* 0x000fe40003f06270 */
[----:B------:R-:W-:Y:S01]  /*0df0*/  IABS R15, R12 ;  /* 0x0000000c000f7213 */ /* 0x000fe20000000000 */
[----:B------:R-:W-:Y:S01]  /*0e00*/  IMAD.HI.U32 R12, R240, R13, RZ ;  /* 0x0000000df00c7227 */ /* 0x000fe200078e00ff */
[----:B------:R-:W-:Y:S02]  /*0e10*/  LOP3.LUT R2, RZ, c[0x0][0x178], RZ, 0x33, !PT ;  /* 0x00005e00ff027a12 */ /* 0x000fe400078e33ff */
[----:B------:R-:W-:Y:S01]  /*0e20*/  IABS R17, R14 ;  /* 0x0000000e00117213 */ /* 0x000fe20000000000 */
[----:B------:R-:W-:Y:S01]  /*0e30*/  @!P4 IMAD.IADD R11, R11, 0x1, -R0 ;  /* 0x000000010b0bc824 */ /* 0x000fe200078e0a00 */
[C---:B------:R-:W-:Y:S01]  /*0e40*/  LOP3.LUT R21, R239.reuse, 0x32, RZ, 0xfc, !PT ;  /* 0x00000032ef157812 */ /* 0x040fe200078efcff */
[----:B------:R-:W-:Y:S01]  /*0e50*/  IMAD.MOV R12, RZ, RZ, -R12 ;  /* 0x000000ffff0c7224 */ /* 0x000fe200078e0a0c */
[C---:B------:R-:W-:Y:S01]  /*0e60*/  LOP3.LUT R18, R239.reuse, 0x2e, RZ, 0xfc, !PT ;  /* 0x0000002eef127812 */ /* 0x040fe200078efcff */
[----:B------:R-:W-:Y:S01]  /*0e70*/  @!P5 IMAD.MOV R9, RZ, RZ, -R9 ;  /* 0x000000ffff09d224 */ /* 0x000fe200078e0a09 */
[C---:B------:R-:W-:Y:S01]  /*0e80*/  ISETP.GT.U32.AND P5, PT, R0.reuse, R11, PT ;  /* 0x0000000b0000720c */ /* 0x040fe20003fa4070 */
[----:B------:R-:W-:Y:S01]  /*0e90*/  IMAD R13, R0, R12, R13 ;  /* 0x0000000c000d7224 */ /* 0x000fe200078e020d */
[----:B------:R-:W-:Y:S01]  /*0ea0*/  IABS R27, R24 ;  /* 0x00000018001b7213 */ /* 0x000fe20000000000 */
[----:B------:R-:W-:Y:S01]  /*0eb0*/  IMAD.HI.U32 R12, R240, R15, RZ ;  /* 0x0000000ff00c7227 */ /* 0x000fe200078e00ff */
[----:B------:R-:W-:-:S02]  /*0ec0*/  LOP3.LUT R40, R239, 0x62, RZ, 0xfc, !PT ;  /* 0x00000062ef287812 */ /* 0x000fc400078efcff */
[----:B------:R-:W-:Y:S01]  /*0ed0*/  LOP3.LUT R42, R239, 0x64, RZ, 0xfc, !PT ;  /* 0x00000064ef2a7812 */ /* 0x000fe200078efcff */
[----:B------:R-:W-:Y:S01]  /*0ee0*/  @!P3 IMAD.IADD R19, R19, 0x1, -R0 ;  /* 0x000000011313b824 */ /* 0x000fe200078e0a00 */
[----:B------:R-:W-:Y:S01]  /*0ef0*/  ISETP.NE.AND P3, PT, RZ, c[0x0][0x178], PT ;  /* 0x00005e00ff007a0c */ /* 0x000fe20003f65270 */
[----:B------:R-:W-:Y:S01]  /*0f00*/  @!P6 IMAD.MOV R5, RZ, RZ, -R5 ;  /* 0x000000ffff05e224 */ /* 0x000fe200078e0a05 */
[----:B------:R-:W-:Y:S01]  /*0f10*/  ISETP.GE.AND P6, PT, R20, RZ, PT ;  /* 0x000000ff1400720c */ /* 0x000fe20003fc6270 */
[----:B------:R-:W-:Y:S01]  /*0f20*/  IMAD.MOV R12, RZ, RZ, -R12 ;  /* 0x000000ffff0c7224 */ /* 0x000fe200078e0a0c */
[----:B------:R-:W-:Y:S01]  /*0f30*/  ISETP.GT.U32.AND P4, PT, R0, R19, PT ;  /* 0x000000130000720c */ /* 0x000fe20003f84070 */
[----:B------:R-:W-:Y:S01]  /*0f40*/  @!P5 IMAD.IADD R11, R11, 0x1, -R0 ;  /* 0x000000010b0bd824 */ /* 0x000fe200078e0a00 */
[----:B------:R-:W-:Y:S01]  /*0f50*/  SEL R3, R2, R3, !P3 ;  /* 0x0000000302037207 */ /* 0x000fe20005800000 */
[----:B------:R-:W-:Y:S01]  /*0f60*/  IMAD R15, R0, R12, R15 ;  /* 0x0000000c000f7224 */ /* 0x000fe200078e020f */
[----:B------:R-:W-:-:S02]  /*0f70*/  SEL R12, R2, R4, !P3 ;  /* 0x00000004020c7207 */ /* 0x000fc40005800000 */
[----:B------:R-:W-:Y:S01]  /*0f80*/  SEL R4, R2, R5, !P3 ;  /* 0x0000000502047207 */ /* 0x000fe20005800000 */
[----:B------:R1:W-:Y:S01]  /*0f90*/  STL [R1+0xcc], R3 ;  /* 0x0000cc0301007387 */ /* 0x0003e20000100800 */
[----:B------:R-:W-:Y:S02]  /*0fa0*/  ISETP.GT.U32.AND P5, PT, R0, R15, PT ;  /* 0x0000000f0000720c */ /* 0x000fe40003fa4070 */
[----:B------:R-:W-:Y:S01]  /*0fb0*/  SEL R5, R2, R7, !P3 ;  /* 0x0000000702057207 */ /* 0x000fe20005800000 */
[----:B------:R-:W-:Y:S01]  /*0fc0*/  @!P6 IMAD.MOV R10, RZ, RZ, -R10 ;  /* 0x000000ffff0ae224 */ /* 0x000fe200078e0a0a */
[----:B------:R2:W-:Y:S01]  /*0fd0*/  STL [R1+0xd0], R12 ;  /* 0x0000d00c01007387 */ /* 0x0005e20000100800 */
[----:B------:R-:W-:Y:S01]  /*0fe0*/  @!P4 IMAD.IADD R19, R19, 0x1, -R0 ;  /* 0x000000011313c824 */ /* 0x000fe200078e0a00 */
[----:B------:R-:W-:Y:S01]  /*0ff0*/  ISETP.GE.AND P6, PT, R14, RZ, PT ;  /* 0x000000ff0e00720c */ /* 0x000fe20003fc6270 */
[----:B------:R-:W-:Y:S01]  /*1000*/  IMAD.HI.U32 R14, R240, R17, RZ ;  /* 0x00000011f00e7227 */ /* 0x000fe200078e00ff */
[----:B------:R3:W-:Y:S01]  /*1010*/  STL [R1+0xd4], R4 ;  /* 0x0000d40401007387 */ /* 0x0007e20000100800 */
[----:B-1----:R-:W-:-:S02]  /*1020*/  SEL R3, R2, R6, !P3 ;  /* 0x0000000602037207 */ /* 0x002fc40005800000 */
[C---:B------:R-:W-:Y:S01]  /*1030*/  ISETP.GE.AND P4, PT, R239.reuse, RZ, PT ;  /* 0x000000ffef00720c */ /* 0x040fe20003f86270 */
[----:B------:R-:W-:Y:S01]  /*1040*/  IMAD.MOV R14, RZ, RZ, -R14 ;  /* 0x000000ffff0e7224 */ /* 0x000fe200078e0a0e */
[----:B------:R-:W-:Y:S01]  /*1050*/  LOP3.LUT R20, R239, 0x30, RZ, 0xfc, !PT ;  /* 0x00000030ef147812 */ /* 0x000fe200078efcff */
[----:B------:R1:W-:Y:S01]  /*1060*/  STL [R1+0xd8], R3 ;  /* 0x0000d80301007387 */ /* 0x0003e20000100800 */
[----:B------:R-:W-:Y:S01]  /*1070*/  @!P5 IMAD.IADD R15, R15, 0x1, -R0 ;  /* 0x000000010f0fd824 */ /* 0x000fe200078e0a00 */
[C---:B--2---:R-:W-:Y:S01]  /*1080*/  LOP3.LUT R12, R239.reuse, 0xc, RZ, 0xfc, !PT ;  /* 0x0000000cef0c7812 */ /* 0x044fe200078efcff */
[----:B------:R-:W-:Y:S01]  /*1090*/  IMAD R17, R0, R14, R17 ;  /* 0x0000000e00117224 */ /* 0x000fe200078e0211 */
[----:B---3--:R-:W-:Y:S01]  /*10a0*/  SEL R4, R2, R8, !P3 ;  /* 0x0000000802047207 */ /* 0x008fe20005800000 */
[----:B------:R2:W-:Y:S01]  /*10b0*/  STL [R1+0xdc], R5 ;  /* 0x0000dc0501007387 */ /* 0x0005e20000100800 */
[----:B------:R-:W-:Y:S02]  /*10c0*/  LOP3.LUT R8, R239, 0x8, RZ, 0xfc, !PT ;  /* 0x00000008ef087812 */ /* 0x000fe400078efcff */
[----:B------:R-:W-:Y:S01]  /*10d0*/  ISETP.GT.U32.AND P5, PT, R0, R15, PT ;  /* 0x0000000f0000720c */ /* 0x000fe20003fa4070 */
[----:B------:R-:W-:Y:S01]  /*10e0*/  STL [R1+0xe0], R4 ;  /* 0x0000e00401007387 */ /* 0x000fe20000100800 */
[C---:B-1----:R-:W-:Y:S01]  /*10f0*/  SEL R3, R2.reuse, R9, !P3 ;  /* 0x0000000902037207 */ /* 0x042fe20005800000 */
[----:B------:R-:W-:Y:S01]  /*1100*/  IMAD.MOV.U32 R9, RZ, RZ, R11 ;  /* 0x000000ffff097224 */ /* 0x000fe200078e000b */
[----:B------:R-:W-:-:S02]  /*1110*/  SEL R2, R2, R10, !P3 ;  /* 0x0000000a02027207 */ /* 0x000fc40005800000 */
[C---:B------:R-:W-:Y:S01]  /*1120*/  ISETP.GT.U32.AND P3, PT, R0.reuse, R13, PT ;  /* 0x0000000d0000720c */ /* 0x040fe20003f64070 */
[----:B------:R1:W-:Y:S01]  /*1130*/  STL [R1+0xe4], R3 ;  /* 0x0000e40301007387 */ /* 0x0003e20000100800 */
[----:B------:R-:W-:Y:S01]  /*1140*/  LOP3.LUT R10, R239, 0xa, RZ, 0xfc, !PT ;  /* 0x0000000aef0a7812 */ /* 0x000fe200078efcff */
[----:B------:R-:W-:Y:S01]  /*1150*/  @!P4 IMAD.MOV R9, RZ, RZ, -R9 ;  /* 0x000000ffff09c224 */ /* 0x000fe200078e0a09 */
[----:B--2---:R-:W-:Y:S01]  /*1160*/  IABS R5, R8 ;  /* 0x0000000800057213 */ /* 0x004fe20000000000 */
[----:B------:R2:W-:Y:S01]  /*1170*/  STL [R1+0xe8], R2 ;  /* 0x0000e80201007387 */ /* 0x0005e20000100800 */
[----:B------:R-:W-:Y:S01]  /*1180*/  IABS R7, R10 ;  /* 0x0000000a00077213 */ /* 0x000fe20000000000 */
[----:B------:R-:W-:Y:S01]  /*1190*/  @!P5 IMAD.IADD R15, R15, 0x1, -R0 ;  /* 0x000000010f0fd824 */ /* 0x000fe200078e0a00 */
[----:B------:R-:W-:Y:S01]  /*11a0*/  ISETP.GT.U32.AND P4, PT, R0, R17, PT ;  /* 0x000000110000720c */ /* 0x000fe20003f84070 */
[----:B------:R3:W-:Y:S01]  /*11b0*/  STL [R1+0x18], R9 ;  /* 0x0000180901007387 */ /* 0x0007e20000100800 */
[----:B------:R-:W-:Y:S01]  /*11c0*/  IABS R6, R12 ;  /* 0x0000000c00067213 */ /* 0x000fe20000000000 */
[----:B-1----:R-:W-:Y:S01]  /*11d0*/  IMAD.HI.U32 R3, R240, R7, RZ ;  /* 0x00000007f0037227 */ /* 0x002fe200078e00ff */
[----:B------:R-:W-:-:S02]  /*11e0*/  LOP3.LUT R14, R239, 0xe, RZ, 0xfc, !PT ;  /* 0x0000000eef0e7812 */ /* 0x000fc400078efcff */
[----:B------:R-:W-:Y:S01]  /*11f0*/  LOP3.LUT R11, R239, 0x10, RZ, 0xfc, !PT ;  /* 0x00000010ef0b7812 */ /* 0x000fe200078efcff */
[----:B--2---:R-:W-:Y:S01]  /*1200*/  IMAD.HI.U32 R2, R240, R5, RZ ;  /* 0x00000005f0027227 */ /* 0x004fe200078e00ff */
[----:B------:R-:W-:Y:S02]  /*1210*/  IABS R251, R14 ;  /* 0x0000000e00fb7213 */ /* 0x000fe40000000000 */
[----:B------:R-:W-:Y:S01]  /*1220*/  IABS R43, R40 ;  /* 0x00000028002b7213 */ /* 0x000fe20000000000 */
[----:B------:R-:W-:Y:S01]  /*1230*/  IMAD.MOV R2, RZ, RZ, -R2 ;  /* 0x000000ffff027224 */ /* 0x000fe200078e0a02 */
[----:B---3--:R-:W-:Y:S01]  /*1240*/  IABS R9, R11 ;  /* 0x0000000b00097213 */ /* 0x008fe20000000000 */
[--C-:B------:R-:W-:Y:S01]  /*1250*/  @!P3 IMAD.IADD R13, R13, 0x1, -R0.reuse ;  /* 0x000000010d0db824 */ /* 0x100fe200078e0a00 */
[C---:B------:R-:W-:Y:S01]  /*1260*/  LOP3.LUT R44, R239.reuse, 0x66, RZ, 0xfc, !PT ;  /* 0x00000066ef2c7812 */ /* 0x040fe200078efcff */
[----:B------:R-:W-:Y:S01]  /*1270*/  IMAD.MOV R4, RZ, RZ, -R3 ;  /* 0x000000ffff047224 */ /* 0x000fe200078e0a03 */
[----:B------:R-:W-:Y:S01]  /*1280*/  LOP3.LUT R49, R239, 0x6c, RZ, 0xfc, !PT ;  /* 0x0000006cef317812 */ /* 0x000fe200078efcff */
[C---:B------:R-:W-:Y:S01]  /*1290*/  IMAD R3, R0.reuse, R2, R5 ;  /* 0x0000000200037224 */ /* 0x040fe200078e0205 */
[C---:B------:R-:W-:Y:S01]  /*12a0*/  ISETP.GT.U32.AND P3, PT, R0.reuse, R13, PT ;  /* 0x0000000d0000720c */ /* 0x040fe20003f64070 */
[C---:B------:R-:W-:Y:S01]  /*12b0*/  IMAD R5, R0.reuse, R4, R7 ;  /* 0x0000000400057224 */ /* 0x040fe200078e0207 */
[----:B------:R-:W-:Y:S01]  /*12c0*/  IABS R47, R49 ;  /* 0x00000031002f7213 */ /* 0x000fe20000000000 */
[----:B------:R-:W-:Y:S01]  /*12d0*/  IMAD.MOV.U32 R2, RZ, RZ, R19 ;  /* 0x000000ffff027224 */ /* 0x000fe200078e0013 */
[----:B------:R-:W-:Y:S01]  /*12e0*/  IABS R19, R21 ;  /* 0x0000001500137213 */ /* 0x000fe20000000000 */
[----:B------:R-:W-:Y:S01]  /*12f0*/  @!P4 IMAD.IADD R17, R17, 0x1, -R0 ;  /* 0x000000011111c824 */ /* 0x000fe200078e0a00 */
[----:B------:R-:W-:Y:S01]  /*1300*/  ISETP.GT.U32.AND P5, PT, R0, R5, PT ;  /* 0x000000050000720c */ /* 0x000fe20003fa4070 */
[----:B------:R-:W-:Y:S01]  /*1310*/  IMAD.MOV.U32 R7, RZ, RZ, R6 ;  /* 0x000000ffff077224 */ /* 0x000fe200078e0006 */
[----:B------:R-:W-:Y:S01]  /*1320*/  ISETP.GE.AND P4, PT, R8, RZ, PT ;  /* 0x000000ff0800720c */ /* 0x000fe20003f86270 */
[----:B------:R-:W-:Y:S01]  /*1330*/  @!P1 IMAD.MOV R2, RZ, RZ, -R2 ;  /* 0x000000ffff029224 */ /* 0x000fe200078e0a02 */
[----:B------:R-:W-:Y:S01]  /*1340*/  ISETP.GT.U32.AND P1, PT, R0, R17, PT ;  /* 0x000000110000720c */ /* 0x000fe20003f24070 */
[----:B------:R-:W-:Y:S01]  /*1350*/  IMAD.HI.U32 R4, R240, R7, RZ ;  /* 0x00000007f0047227 */ /* 0x000fe200078e00ff */
[----:B------:R-:W-:-:S02]  /*1360*/  LOP3.LUT R8, R239, 0x14, RZ, 0xfc, !PT ;  /* 0x00000014ef087812 */ /* 0x000fc400078efcff */
[----:B------:R1:W-:Y:S01]  /*1370*/  STL [R1+0x697c], R2 ;  /* 0x00697c0201007387 */ /* 0x0003e20000100800 */
[----:B------:R-:W-:Y:S01]  /*1380*/  @!P3 IMAD.IADD R13, R13, 0x1, -R0 ;  /* 0x000000010d0db824 */ /* 0x000fe200078e0a00 */
[----:B------:R-:W-:Y:S01]  /*1390*/  ISETP.GT.U32.AND P3, PT, R0, R3, PT ;  /* 0x000000030000720c */ /* 0x000fe20003f64070 */
[----:B------:R-:W-:Y:S01]  /*13a0*/  IMAD.MOV R4, RZ, RZ, -R4 ;  /* 0x000000ffff047224 */ /* 0x000fe200078e0a04 */
[----:B------:R-:W-:Y:S01]  /*13b0*/  LOP3.LUT R48, R239, 0x6a, RZ, 0xfc, !PT ;  /* 0x0000006aef307812 */ /* 0x000fe200078efcff */
[----:B------:R-:W-:Y:S01]  /*13c0*/  @!P5 IMAD.IADD R5, R5, 0x1, -R0 ;  /* 0x000000010505d824 */ /* 0x000fe200078e0a00 */
[C---:B------:R-:W-:Y:S01]  /*13d0*/  LOP3.LUT R46, R239.reuse, 0x68, RZ, 0xfc, !PT ;  /* 0x00000068ef2e7812 */ /* 0x040fe200078efcff */
[----:B------:R-:W-:Y:S01]  /*13e0*/  IMAD.HI.U32 R6, R240, R251, RZ ;  /* 0x000000fbf0067227 */ /* 0x000fe200078e00ff */
[----:B------:R-:W-:Y:S02]  /*13f0*/  IABS R45, R48 ;  /* 0x00000030002d7213 */ /* 0x000fe40000000000 */
[C---:B------:R-:W-:Y:S01]  /*1400*/  ISETP.GT.U32.AND P5, PT, R0.reuse, R5, PT ;  /* 0x000000050000720c */ /* 0x040fe20003fa4070 */
[----:B------:R-:W-:Y:S01]  /*1410*/  IMAD R7, R0, R4, R7 ;  /* 0x0000000400077224 */ /* 0x000fe200078e0207 */
[C---:B------:R-:W-:Y:S01]  /*1420*/  LOP3.LUT R50, R239.reuse, 0x6e, RZ, 0xfc, !PT ;  /* 0x0000006eef327812 */ /* 0x040fe200078efcff */
[----:B------:R-:W-:Y:S01]  /*1430*/  IMAD.HI.U32 R4, R240, R9, RZ ;  /* 0x00000009f0047227 */ /* 0x000fe200078e00ff */
[----:B------:R-:W-:-:S02]  /*1440*/  LOP3.LUT R52, R239, 0x72, RZ, 0xfc, !PT ;  /* 0x00000072ef347812 */ /* 0x000fc400078efcff */
[C---:B------:R-:W-:Y:S01]  /*1450*/  LOP3.LUT R54, R239.reuse, 0x74, RZ, 0xfc, !PT ;  /* 0x00000074ef367812 */ /* 0x040fe200078efcff */
[----:B------:R-:W-:Y:S01]  /*1460*/  IMAD.MOV R6, RZ, RZ, -R6 ;  /* 0x000000ffff067224 */ /* 0x000fe200078e0a06 */
[----:B------:R-:W-:Y:S01]  /*1470*/  LOP3.LUT R55, R239, 0x78, RZ, 0xfc, !PT ;  /* 0x00000078ef377812 */ /* 0x000fe200078efcff */
[--C-:B------:R-:W-:Y:S01]  /*1480*/  @!P1 IMAD.IADD R17, R17, 0x1, -R0.reuse ;  /* 0x0000000111119824 */ /* 0x100fe200078e0a00 */
[----:B------:R-:W-:Y:S01]  /*1490*/  ISETP.GT.U32.AND P1, PT, R0, R7, PT ;  /* 0x000000070000720c */ /* 0x000fe20003f24070 */
[----:B------:R-:W-:Y:S01]  /*14a0*/  @!P3 IMAD.IADD R3, R3, 0x1, -R0 ;  /* 0x000000010303b824 */ /* 0x000fe200078e0a00 */
[----:B------:R-:W-:Y:S01]  /*14b0*/  ISETP.GE.AND P3, PT, R10, RZ, PT ;  /* 0x000000ff0a00720c */ /* 0x000fe20003f66270 */
[----:B------:R-:W-:Y:S01]  /*14c0*/  IMAD.MOV.U32 R16, RZ, RZ, R13 ;  /* 0x000000ffff107224 */ /* 0x000fe200078e000d */
[C---:B------:R-:W-:Y:S01]  /*14d0*/  LOP3.LUT R10, R239.reuse, 0x16, RZ, 0xfc, !PT ;  /* 0x00000016ef0a7812 */ /* 0x040fe200078efcff */
[----:B------:R-:W-:Y:S01]  /*14e0*/  IMAD.MOV R4, RZ, RZ, -R4 ;  /* 0x000000ffff047224 */ /* 0x000fe200078e0a04 */
[----:B------:R-:W-:Y:S01]  /*14f0*/  IABS R51, R54 ;  /* 0x0000003600337213 */ /* 0x000fe20000000000 */
[C---:B------:R-:W-:Y:S01]  /*1500*/  IMAD R251, R0.reuse, R6, R251 ;  /* 0x0000000600fb7224 */ /* 0x040fe200078e02fb */
[----:B------:R-:W-:Y:S01]  /*1510*/  IABS R247, R10 ;  /* 0x0000000a00f77213 */ /* 0x000fe20000000000 */
[----:B-1----:R-:W-:Y:S01]  /*1520*/  IMAD.MOV.U32 R2, RZ, RZ, R17 ;  /* 0x000000ffff027224 */ /* 0x002fe200078e0011 */
[----:B------:R-:W-:Y:S01]  /*1530*/  IABS R17, R20 ;  /* 0x0000001400117213 */ /* 0x000fe20000000000 */
[----:B------:R-:W-:Y:S01]  /*1540*/  IMAD.MOV.U32 R6, RZ, RZ, R15 ;  /* 0x000000ffff067224 */ /* 0x000fe200078e000f */
[----:B------:R-:W-:Y:S01]  /*1550*/  LOP3.LUT R15, R239, 0x28, RZ, 0xfc, !PT ;  /* 0x00000028ef0f7812 */ /* 0x000fe200078efcff */
[----:B------:R-:W-:Y:S01]  /*1560*/  @!P2 IMAD.MOV R16, RZ, RZ, -R16 ;  /* 0x000000ffff10a224 */ /* 0x000fe200078e0a10 */
[C---:B------:R-:W-:Y:S01]  /*1570*/  ISETP.GT.U32.AND P2, PT, R0.reuse, R3, PT ;  /* 0x000000030000720c */ /* 0x040fe20003f44070 */
[C---:B------:R-:W-:Y:S01]  /*1580*/  IMAD R250, R0.reuse, R4, R9 ;  /* 0x0000000400fa7224 */ /* 0x040fe200078e0209 */
[----:B------:R-:W-:Y:S01]  /*1590*/  IABS R9, R8 ;  /* 0x0000000800097213 */ /* 0x000fe20000000000 */
[----:B------:R-:W-:Y:S01]  /*15a0*/  @!P6 IMAD.MOV R2, RZ, RZ, -R2 ;  /* 0x000000ffff02e224 */ /* 0x000fe200078e0a02 */
[C---:B------:R-:W-:Y:S01]  /*15b0*/  ISETP.GT.U32.AND P6, PT, R0.reuse, R251, PT ;  /* 0x000000fb0000720c */ /* 0x040fe20003fc4070 */
[----:B------:R-:W-:Y:S01]  /*15c0*/  @!P0 IMAD.MOV R6, RZ, RZ, -R6 ;  /* 0x000000ffff068224 */ /* 0x000fe200078e0a06 */
[----:B------:R-:W-:Y:S01]  /*15d0*/  STL [R1+0x14], R16 ;  /* 0x0000141001007387 */ /* 0x000fe20000100800 */
[--C-:B------:R-:W-:Y:S01]  /*15e0*/  @!P5 IMAD.IADD R5, R5, 0x1, -R0.reuse ;  /* 0x000000010505d824 */ /* 0x100fe200078e0a00 */
[----:B------:R-:W-:Y:S01]  /*15f0*/  ISETP.GT.U32.AND P5, PT, R0, R250, PT ;  /* 0x000000fa0000720c */ /* 0x000fe20003fa4070 */
[--C-:B------:R-:W-:Y:S01]  /*1600*/  @!P1 IMAD.IADD R7, R7, 0x1, -R0.reuse ;  /* 0x0000000107079824 */ /* 0x100fe200078e0a00 */
[----:B------:R1:W-:Y:S01]  /*1610*/  STL [R1+0x10], R6 ;  /* 0x0000100601007387 */ /* 0x0003e20000100800 */
[----:B------:R-:W-:Y:S01]  /*1620*/  ISETP.GE.AND P0, PT, R12, RZ, PT ;  /* 0x000000ff0c00720c */ /* 0x000fe20003f06270 */
[----:B------:R-:W-:Y:S01]  /*1630*/  @!P3 IMAD.MOV R5, RZ, RZ, -R5 ;  /* 0x000000ffff05b224 */ /* 0x000fe200078e0a05 */
[----:B------:R-:W-:Y:S01]  /*1640*/  LOP3.LUT R12, R239, 0x18, RZ, 0xfc, !PT ;  /* 0x00000018ef0c7812 */ /* 0x000fe200078efcff */
[--C-:B------:R-:W-:Y:S01]  /*1650*/  @!P2 IMAD.IADD R3, R3, 0x1, -R0.reuse ;  /* 0x000000010303a824 */ /* 0x100fe200078e0a00 */
[----:B------:R2:W-:Y:S01]  /*1660*/  STL [R1+0xc], R2 ;  /* 0x00000c0201007387 */ /* 0x0005e20000100800 */
[----:B------:R-:W-:Y:S01]  /*1670*/  ISETP.GE.AND P1, PT, R11, RZ, PT ;  /* 0x000000ff0b00720c */ /* 0x000fe20003f26270 */
[----:B------:R-:W-:Y:S01]  /*1680*/  @!P6 IMAD.IADD R251, R251, 0x1, -R0 ;  /* 0x00000001fbfbe824 */ /* 0x000fe200078e0a00 */
[----:B------:R-:W-:-:S02]  /*1690*/  ISETP.GT.U32.AND P6, PT, R0, R7, PT ;  /* 0x000000070000720c */ /* 0x000fc40003fc4070 */
[C---:B-1----:R-:W-:Y:S01]  /*16a0*/  LOP3.LUT R6, R239.reuse, 0x12, RZ, 0xfc, !PT ;  /* 0x00000012ef067812 */ /* 0x042fe200078efcff */
[----:B------:R-:W-:Y:S01]  /*16b0*/  @!P5 IMAD.IADD R250, R250, 0x1, -R0 ;  /* 0x00000001fafad824 */ /* 0x000fe200078e0a00 */
[----:B------:R-:W-:Y:S02]  /*16c0*/  ISETP.GT.U32.AND P5, PT, R0, R251, PT ;  /* 0x000000fb0000720c */ /* 0x000fe40003fa4070 */
[----:B------:R-:W-:Y:S01]  /*16d0*/  IABS R249, R6 ;  /* 0x0000000600f97213 */ /* 0x000fe20000000000 */
[----:B--2---:R-:W-:Y:S01]  /*16e0*/  IMAD.MOV.U32 R2, RZ, RZ, R3 ;  /* 0x000000ffff027224 */ /* 0x004fe200078e0003 */
[----:B------:R-:W-:Y:S01]  /*16f0*/  IABS R11, R12 ;  /* 0x0000000c000b7213 */ /* 0x000fe20000000000 */
[----:B------:R-:W-:Y:S01]  /*1700*/  IMAD.HI.U32 R3, R240, R9, RZ ;  /* 0x00000009f0037227 */ /* 0x000fe200078e00ff */
[----:B------:R-:W-:Y:S02]  /*1710*/  ISETP.GE.AND P2, PT, R14, RZ, PT ;  /* 0x000000ff0e00720c */ /* 0x000fe40003f46270 */
[C---:B------:R-:W-:Y:S01]  /*1720*/  LOP3.LUT R14, R239.reuse, 0x26, RZ, 0xfc, !PT ;  /* 0x00000026ef0e7812 */ /* 0x040fe200078efcff */
[----:B------:R-:W-:Y:S01]  /*1730*/  IMAD.HI.U32 R4, R240, R249, RZ ;  /* 0x000000f9f0047227 */ /* 0x000fe200078e00ff */
[----:B------:R-:W-:-:S02]  /*1740*/  LOP3.LUT R16, R239, 0x2a, RZ, 0xfc, !PT ;  /* 0x0000002aef107812 */ /* 0x000fc400078efcff */
[----:B------:R-:W-:Y:S01]  /*1750*/  IABS R13, R14 ;  /* 0x0000000e000d7213 */ /* 0x000fe20000000000 */
[----:B------:R-:W-:Y:S01]  /*1760*/  IMAD.MOV R4, RZ, RZ, -R4 ;  /* 0x000000ffff047224 */ /* 0x000fe200078e0a04 */
[C---:B------:R-:W-:Y:S01]  /*1770*/  LOP3.LUT R57, R239.reuse, 0x80, RZ, 0xfc, !PT ;  /* 0x00000080ef397812 */ /* 0x040fe200078efcff */
[----:B------:R-:W-:Y:S01]  /*1780*/  @!P4 IMAD.MOV R2, RZ, RZ, -R2 ;  /* 0x000000ffff02c224 */ /* 0x000fe200078e0a02 */
[C---:B------:R-:W-:Y:S01]  /*1790*/  ISETP.GT.U32.AND P4, PT, R0.reuse, R250, PT ;  /* 0x000000fa0000720c */ /* 0x040fe20003f84070 */
[C---:B------:R-:W-:Y:S01]  /*17a0*/  IMAD R249, R0.reuse, R4, R249 ;  /* 0x0000000400f97224 */ /* 0x040fe200078e02f9 */
[----:B------:R-:W-:Y:S01]  /*17b0*/  LOP3.LUT R56, R239, 0x7e, RZ, 0xfc, !PT ;  /* 0x0000007eef387812 */ /* 0x000fe200078efcff */
[----:B------:R-:W-:Y:S01]  /*17c0*/  IMAD.MOV R3, RZ, RZ, -R3 ;  /* 0x000000ffff037224 */ /* 0x000fe200078e0a03 */
[----:B------:R-:W-:Y:S01]  /*17d0*/  STL [R1+0x8], R2 ;  /* 0x0000080201007387 */ /* 0x000fe20000100800 */
[----:B------:R-:W-:Y:S01]  /*17e0*/  @!P6 IMAD.IADD R7, R7, 0x1, -R0 ;  /* 0x000000010707e824 */ /* 0x000fe200078e0a00 */
[C---:B------:R-:W-:Y:S01]  /*17f0*/  ISETP.GT.U32.AND P6, PT, R0.reuse, R249, PT ;  /* 0x000000f90000720c */ /* 0x040fe20003fc4070 */
[----:B------:R-:W-:Y:S01]  /*1800*/  IMAD R248, R0, R3, R9 ;  /* 0x0000000300f87224 */ /* 0x000fe200078e0209 */
[----:B------:R1:W-:Y:S01]  /*1810*/  STL [R1+0x4], R5 ;  /* 0x0000040501007387 */ /* 0x0003e20000100800 */
[----:B------:R-:W-:Y:S01]  /*1820*/  IMAD.HI.U32 R3, R240, R247, RZ ;  /* 0x000000f7f0037227 */ /* 0x000fe200078e00ff */
[----:B------:R-:W-:-:S02]  /*1830*/  LOP3.LUT R64, R239, 0x8e, RZ, 0xfc, !PT ;  /* 0x0000008eef407812 */ /* 0x000fc400078efcff */
[----:B------:R-:W-:Y:S01]  /*1840*/  LOP3.LUT R60, R239, 0x8a, RZ, 0xfc, !PT ;  /* 0x0000008aef3c7812 */ /* 0x000fe200078efcff */
[--C-:B------:R-:W-:Y:S01]  /*1850*/  @!P4 IMAD.IADD R250, R250, 0x1, -R0.reuse ;  /* 0x00000001fafac824 */ /* 0x100fe200078e0a00 */
[----:B------:R-:W-:Y:S01]  /*1860*/  ISETP.GT.U32.AND P4, PT, R0, R248, PT ;  /* 0x000000f80000720c */ /* 0x000fe20003f84070 */
[--C-:B------:R-:W-:Y:S01]  /*1870*/  @!P5 IMAD.IADD R251, R251, 0x1, -R0.reuse ;  /* 0x00000001fbfbd824 */ /* 0x100fe200078e0a00 */
[----:B------:R-:W-:Y:S01]  /*1880*/  ISETP.GE.AND P5, PT, R6, RZ, PT ;  /* 0x000000ff0600720c */ /* 0x000fe20003fa6270 */
[----:B------:R-:W-:Y:S01]  /*1890*/  IMAD.MOV R3, RZ, RZ, -R3 ;  /* 0x000000ffff037224 */ /* 0x000fe200078e0a03 */
[----:B------:R-:W-:Y:S01]  /*18a0*/  LOP3.LUT R6, R239, 0x1a, RZ, 0xfc, !PT ;  /* 0x0000001aef067812 */ /* 0x000fe200078efcff */
[----:B------:R-:W-:Y:S01]  /*18b0*/  @!P6 IMAD.IADD R249, R249, 0x1, -R0 ;  /* 0x00000001f9f9e824 */ /* 0x000fe200078e0a00 */
[----:B------:R-:W-:Y:S01]  /*18c0*/  ISETP.GE.AND P6, PT, R8, RZ, PT ;  /* 0x000000ff0800720c */ /* 0x000fe20003fc6270 */
[----:B------:R-:W-:Y:S01]  /*18d0*/  IMAD.HI.U32 R4, R240, R11, RZ ;  /* 0x0000000bf0047227 */ /* 0x000fe200078e00ff */
[----:B------:R-:W-:-:S02]  /*18e0*/  LOP3.LUT R8, R239, 0x1c, RZ, 0xfc, !PT ;  /* 0x0000001cef087812 */ /* 0x000fc400078efcff */
[----:B------:R-:W-:Y:S01]  /*18f0*/  IABS R245, R6 ;  /* 0x0000000600f57213 */ /* 0x000fe20000000000 */
[C---:B------:R-:W-:Y:S01]  /*1900*/  IMAD R247, R0.reuse, R3, R247 ;  /* 0x0000000300f77224 */ /* 0x040fe200078e02f7 */
[----:B------:R-:W-:Y:S01]  /*1910*/  IABS R3, R8 ;  /* 0x0000000800037213 */ /* 0x000fe20000000000 */
[----:B------:R-:W-:Y:S01]  /*1920*/  IMAD.MOV R4, RZ, RZ, -R4 ;  /* 0x000000ffff047224 */ /* 0x000fe200078e0a04 */
[----:B------:R-:W-:Y:S01]  /*1930*/  ISETP.GT.U32.AND P3, PT, R0, R249, PT ;  /* 0x000000f90000720c */ /* 0x000fe20003f64070 */
[----:B------:R-:W-:Y:S01]  /*1940*/  @!P4 IMAD.IADD R248, R248, 0x1, -R0 ;  /* 0x00000001f8f8c824 */ /* 0x000fe200078e0a00 */
[----:B------:R-:W-:Y:S01]  /*1950*/  IABS R65, R64 ;  /* 0x0000004000417213 */ /* 0x000fe20000000000 */
[C---:B------:R-:W-:Y:S01]  /*1960*/  IMAD R246, R0.reuse, R4, R11 ;  /* 0x0000000400f67224 */ /* 0x040fe200078e020b */
[----:B------:R-:W-:Y:S01]  /*1970*/  LOP3.LUT R62, R239, 0x8c, RZ, 0xfc, !PT ;  /* 0x0000008cef3e7812 */ /* 0x000fe200078efcff */
[----:B-1----:R-:W-:Y:S01]  /*1980*/  IMAD.MOV.U32 R5, RZ, RZ, R3 ;  /* 0x000000ffff057224 */ /* 0x002fe200078e0003 */
[----:B------:R-:W-:Y:S01]  /*1990*/  ISETP.GT.U32.AND P4, PT, R0, R248, PT ;  /* 0x000000f80000720c */ /* 0x000fe20003f84070 */
[----:B------:R-:W-:Y:S01]  /*19a0*/  IMAD.HI.U32 R3, R240, R245, RZ ;  /* 0x000000f5f0037227 */ /* 0x000fe200078e00ff */
[----:B------:R-:W-:-:S02]  /*19b0*/  IABS R63, R62 ;  /* 0x0000003e003f7213 */ /* 0x000fc40000000000 */
[C---:B------:R-:W-:Y:S01]  /*19c0*/  LOP3.LUT R66, R239.reuse, 0x90, RZ, 0xfc, !PT ;  /* 0x00000090ef427812 */ /* 0x040fe200078efcff */
[----:B------:R-:W-:Y:S01]  /*19d0*/  @!P2 IMAD.MOV R251, RZ, RZ, -R251 ;  /* 0x000000fffffba224 */ /* 0x000fe200078e0afb */
[----:B------:R-:W-:Y:S01]  /*19e0*/  ISETP.GT.U32.AND P2, PT, R0, R246, PT ;  /* 0x000000f60000720c */ /* 0x000fe20003f44070 */
[----:B------:R-:W-:Y:S01]  /*19f0*/  IMAD.HI.U32 R4, R240, R5, RZ ;  /* 0x00000005f0047227 */ /* 0x000fe200078e00ff */
[C---:B------:R-:W-:Y:S02]  /*1a00*/  LOP3.LUT R67, R239.reuse, 0x92, RZ, 0xfc, !PT ;  /* 0x00000092ef437812 */ /* 0x040fe400078efcff */
[C---:B------:R-:W-:Y:S01]  /*1a10*/  LOP3.LUT R68, R239.reuse, 0x94, RZ, 0xfc, !PT ;  /* 0x00000094ef447812 */ /* 0x040fe200078efcff */
[----:B------:R-:W-:Y:S01]  /*1a20*/  IMAD.MOV R3, RZ, RZ, -R3 ;  /* 0x000000ffff037224 */ /* 0x000fe200078e0a03 */
[----:B------:R-:W-:Y:S01]  /*1a30*/  LOP3.LUT R70, R239, 0x9c, RZ, 0xfc, !PT ;  /* 0x0000009cef467812 */ /* 0x000fe200078efcff */
[----:B------:R-:W-:Y:S01]  /*1a40*/  @!P3 IMAD.IADD R249, R249, 0x1, -R0 ;  /* 0x00000001f9f9b824 */ /* 0x000fe200078e0a00 */
[----:B------:R-:W-:Y:S01]  /*1a50*/  ISETP.GE.AND P3, PT, R12, RZ, PT ;  /* 0x000000ff0c00720c */ /* 0x000fe20003f66270 */
[----:B------:R-:W-:Y:S01]  /*1a60*/  IMAD.MOV R4, RZ, RZ, -R4 ;  /* 0x000000ffff047224 */ /* 0x000fe200078e0a04 */
[C---:B------:R-:W-:Y:S01]  /*1a70*/  LOP3.LUT R12, R239.reuse, 0x24, RZ, 0xfc, !PT ;  /* 0x00000024ef0c7812 */ /* 0x040fe200078efcff */
[----:B------:R-:W-:Y:S01]  /*1a80*/  IMAD R245, R0, R3, R245 ;  /* 0x0000000300f57224 */ /* 0x000fe200078e02f5 */
[----:B------:R-:W-:Y:S01]  /*1a90*/  IABS R71, R70 ;  /* 0x0000004600477213 */ /* 0x000fe20000000000 */
[--C-:B------:R-:W-:Y:S01]  /*1aa0*/  @!P4 IMAD.IADD R248, R248, 0x1, -R0.reuse ;  /* 0x00000001f8f8c824 */ /* 0x100fe200078e0a00 */
[----:B------:R-:W-:Y:S01]  /*1ab0*/  ISETP.GE.AND P4, PT, R6, RZ, PT ;  /* 0x000000ff0600720c */ /* 0x000fe20003f86270 */
[C---:B------:R-:W-:Y:S01]  /*1ac0*/  IMAD R244, R0.reuse, R4, R5 ;  /* 0x0000000400f47224 */ /* 0x040fe200078e0205 */
[C---:B------:R-:W-:Y:S01]  /*1ad0*/  LOP3.LUT R4, R239.reuse, 0x1e, RZ, 0xfc, !PT ;  /* 0x0000001eef047812 */ /* 0x040fe200078efcff */
[----:B------:R-:W-:Y:S01]  /*1ae0*/  @!P5 IMAD.MOV R249, RZ, RZ, -R249 ;  /* 0x000000fffff9d224 */ /* 0x000fe200078e0af9 */
[----:B------:R-:W-:Y:S01]  /*1af0*/  ISETP.GT.U32.AND P5, PT, R0, R245, PT ;  /* 0x000000f50000720c */ /* 0x000fe20003fa4070 */
[----:B------:R-:W-:Y:S01]  /*1b00*/  @!P2 IMAD.IADD R246, R246, 0x1, -R0 ;  /* 0x00000001f6f6a824 */ /* 0x000fe200078e0a00 */
[----:B------:R-:W-:Y:S01]  /*1b10*/  LOP3.LUT R6, R239, 0x20, RZ, 0xfc, !PT ;  /* 0x00000020ef067812 */ /* 0x000fe200078efcff */
[----:B------:R-:W-:Y:S01]  /*1b20*/  @!P6 IMAD.MOV R248, RZ, RZ, -R248 ;  /* 0x000000fffff8e224 */ /* 0x000fe200078e0af8 */
[C---:B------:R-:W-:Y:S01]  /*1b30*/  ISETP.GT.U32.AND P6, PT, R0.reuse, R244, PT ;  /* 0x000000f40000720c */ /* 0x040fe20003fc4070 */
[----:B------:R-:W-:Y:S01]  /*1b40*/  IMAD.MOV.U32 R2, RZ, RZ, R7 ;  /* 0x000000ffff027224 */ /* 0x000fe200078e0007 */
[C---:B------:R-:W-:Y:S01]  /*1b50*/  ISETP.GT.U32.AND P2, PT, R0.reuse, R246, PT ;  /* 0x000000f60000720c */ /* 0x040fe20003f44070 */
[----:B------:R-:W-:Y:S01]  /*1b60*/  @!P1 IMAD.MOV R250, RZ, RZ, -R250 ;  /* 0x000000fffffa9224 */ /* 0x000fe200078e0afa */
[----:B------:R-:W-:Y:S01]  /*1b70*/  IABS R5, R4 ;  /* 0x0000000400057213 */ /* 0x000fe20000000000 */
[----:B------:R-:W-:Y:S01]  /*1b80*/  @!P0 IMAD.MOV R2, RZ, RZ, -R2 ;  /* 0x000000ffff028224 */ /* 0x000fe200078e0a02 */
[----:B------:R-:W-:Y:S01]  /*1b90*/  ISETP.GT.U32.AND P0, PT, R0, R247, PT ;  /* 0x000000f70000720c */ /* 0x000fe20003f04070 */
[----:B------:R-:W-:Y:S01]  /*1ba0*/  IMAD.HI.U32 R58, R240, R63, RZ ;  /* 0x0000003ff03a7227 */ /* 0x000fe200078e00ff */
[----:B------:R-:W-:-:S02]  /*1bb0*/  IABS R7, R6 ;  /* 0x0000000600077213 */ /* 0x000fc40000000000 */
[----:B------:R-:W-:Y:S01]  /*1bc0*/  ISETP.GE.AND P1, PT, R10, RZ, PT ;  /* 0x000000ff0a00720c */ /* 0x000fe20003f26270 */
[--C-:B------:R-:W-:Y:S01]  /*1bd0*/  @!P5 IMAD.IADD R245, R245, 0x1, -R0.reuse ;  /* 0x00000001f5f5d824 */ /* 0x100fe200078e0a00 */
[----:B------:R-:W-:Y:S01]  /*1be0*/  IABS R11, R12 ;  /* 0x0000000c000b7213 */ /* 0x000fe20000000000 */
[--C-:B------:R-:W-:Y:S01]  /*1bf0*/  @!P6 IMAD.IADD R244, R244, 0x1, -R0.reuse ;  /* 0x00000001f4f4e824 */ /* 0x100fe200078e0a00 */
[C---:B------:R-:W-:Y:S01]  /*1c00*/  LOP3.LUT R10, R239.reuse, 0x22, RZ, 0xfc, !PT ;  /* 0x00000022ef0a7812 */ /* 0x040fe200078efcff */
[----:B------:R-:W-:Y:S01]  /*1c10*/  IMAD.HI.U32 R3, R240, R5, RZ ;  /* 0x00000005f0037227 */ /* 0x000fe200078e00ff */
[C---:B------:R-:W-:Y:S01]  /*1c20*/  ISETP.GT.U32.AND P5, PT, R0.reuse, R245, PT ;  /* 0x000000f50000720c */ /* 0x040fe20003fa4070 */
[----:B------:R1:W-:Y:S01]  /*1c30*/  STL [R1], R2 ;  /* 0x0000000201007387 */ /* 0x0003e20000100800 */
[----:B------:R-:W-:Y:S01]  /*1c40*/  ISETP.GT.U32.AND P6, PT, R0, R244, PT ;  /* 0x000000f40000720c */ /* 0x000fe20003fc4070 */
[--C-:B------:R-:W-:Y:S01]  /*1c50*/  @!P2 IMAD.IADD R246, R246, 0x1, -R0.reuse ;  /* 0x00000001f6f6a824 */ /* 0x100fe200078e0a00 */
[----:B------:R-:W-:Y:S01]  /*1c60*/  ISETP.GE.AND P2, PT, R4, RZ, PT ;  /* 0x000000ff0400720c */ /* 0x000fe20003f46270 */
[----:B------:R-:W-:Y:S01]  /*1c70*/  IMAD.HI.U32 R4, R240, R7, RZ ;  /* 0x00000007f0047227 */ /* 0x000fe200078e00ff */
[----:B------:R-:W-:Y:S01]  /*1c80*/  IABS R9, R10 ;  /* 0x0000000a00097213 */ /* 0x000fe20000000000 */
[----:B------:R2:W-:Y:S01]  /*1c90*/  STL [R1+0x696c], R251 ;  /* 0x00696cfb01007387 */ /* 0x0005e20000100800 */
[C---:B------:R-:W-:Y:S01]  /*1ca0*/  LOP3.LUT R72, R239.reuse, 0x9e, RZ, 0xfc, !PT ;  /* 0x0000009eef487812 */ /* 0x040fe200078efcff */
[----:B------:R-:W-:Y:S01]  /*1cb0*/  IMAD.MOV R3, RZ, RZ, -R3 ;  /* 0x000000ffff037224 */ /* 0x000fe200078e0a03 */
[----:B------:R-:W-:Y:S01]  /*1cc0*/  LOP3.LUT R74, R239, 0xa0, RZ, 0xfc, !PT ;  /* 0x000000a0ef4a7812 */ /* 0x000fe200078efcff */
[----:B------:R-:W-:Y:S01]  /*1cd0*/  @!P0 IMAD.IADD R247, R247, 0x1, -R0 ;  /* 0x00000001f7f78824 */ /* 0x000fe200078e0a00 */
[----:B------:R-:W-:Y:S01]  /*1ce0*/  LOP3.LUT R76, R239, 0xa2, RZ, 0xfc, !PT ;  /* 0x000000a2ef4c7812 */ /* 0x000fe200078efcff */
[----:B------:R-:W-:Y:S01]  /*1cf0*/  IMAD.MOV R4, RZ, RZ, -R4 ;  /* 0x000000ffff047224 */ /* 0x000fe200078e0a04 */
[----:B------:R-:W-:Y:S01]  /*1d00*/  IABS R73, R74 ;  /* 0x0000004a00497213 */ /* 0x000fe20000000000 */
[C---:B------:R-:W-:Y:S01]  /*1d10*/  IMAD R3, R0.reuse, R3, R5 ;  /* 0x0000000300037224 */ /* 0x040fe200078e0205 */
[C---:B------:R-:W-:Y:S01]  /*1d20*/  ISETP.GT.U32.AND P0, PT, R0.reuse, R247, PT ;  /* 0x000000f70000720c */ /* 0x040fe20003f04070 */
[C---:B------:R-:W-:Y:S01]  /*1d30*/  IMAD R4, R0.reuse, R4, R7 ;  /* 0x0000000400047224 */ /* 0x040fe200078e0207 */
[----:B------:R-:W-:Y:S01]  /*1d40*/  IABS R75, R76 ;  /* 0x0000004c004b7213 */ /* 0x000fe20000000000 */
[--C-:B------:R-:W-:Y:S01]  /*1d50*/  @!P5 IMAD.IADD R245, R245, 0x1, -R0.reuse ;  /* 0x00000001f5f5d824 */ /* 0x100fe200078e0a00 */
[----:B------:R-:W-:Y:S01]  /*1d60*/  ISETP.GT.U32.AND P5, PT, R0, R3, PT ;  /* 0x000000030000720c */ /* 0x000fe20003fa4070 */
[--C-:B------:R-:W-:Y:S01]  /*1d70*/  @!P6 IMAD.IADD R244, R244, 0x1, -R0.reuse ;  /* 0x00000001f4f4e824 */ /* 0x100fe200078e0a00 */
[----:B------:R-:W-:Y:S01]  /*1d80*/  ISETP.GT.U32.AND P6, PT, R0, R4, PT ;  /* 0x000000040000720c */ /* 0x000fe20003fc4070 */
[----:B------:R-:W-:Y:S01]  /*1d90*/  @!P4 IMAD.MOV R245, RZ, RZ, -R245 ;  /* 0x000000fffff5c224 */ /* 0x000fe200078e0af5 */
[C---:B------:R-:W-:Y:S01]  /*1da0*/  LOP3.LUT R78, R239.reuse, 0xa4, RZ, 0xfc, !PT ;  /* 0x000000a4ef4e7812 */ /* 0x040fe200078efcff */
[----:B------:R-:W-:Y:S01]  /*1db0*/  IMAD.HI.U32 R5, R240, R9, RZ ;  /* 0x00000009f0057227 */ /* 0x000fe200078e00ff */
[----:B------:R-:W-:Y:S01]  /*1dc0*/  LOP3.LUT R80, R239, 0xa6, RZ, 0xfc, !PT ;  /* 0x000000a6ef507812 */ /* 0x000fe200078efcff */
[----:B------:R-:W-:Y:S01]  /*1dd0*/  STL [R1+0x6970], R250 ;  /* 0x006970fa01007387 */ /* 0x000fe20000100800 */
[----:B------:R-:W-:Y:S01]  /*1de0*/  IABS R77, R78 ;  /* 0x0000004e004d7213 */ /* 0x000fe20000000000 */
[--C-:B------:R-:W-:Y:S01]  /*1df0*/  @!P0 IMAD.IADD R247, R247, 0x1, -R0.reuse ;  /* 0x00000001f7f78824 */ /* 0x100fe200078e0a00 */
[----:B------:R-:W-:Y:S01]  /*1e00*/  ISETP.GE.AND P0, PT, R8, RZ, PT ;  /* 0x000000ff0800720c */ /* 0x000fe20003f06270 */
[----:B------:R-:W-:Y:S01]  /*1e10*/  IMAD.MOV R5, RZ, RZ, -R5 ;  /* 0x000000ffff057224 */ /* 0x000fe200078e0a05 */
[----:B------:R-:W-:Y:S01]  /*1e20*/  IABS R8, R15 ;  /* 0x0000000f00087213 */ /* 0x000fe20000000000 */
[--C-:B------:R-:W-:Y:S01]  /*1e30*/  @!P5 IMAD.IADD R3, R3, 0x1, -R0.reuse ;  /* 0x000000010303d824 */ /* 0x100fe200078e0a00 */
[----:B------:R-:W-:Y:S01]  /*1e40*/  IABS R79, R80 ;  /* 0x00000050004f7213 */ /* 0x000fe20000000000 */
[----:B------:R-:W-:Y:S01]  /*1e50*/  @!P1 IMAD.MOV R247, RZ, RZ, -R247 ;  /* 0x000000fffff79224 */ /* 0x000fe200078e0af7 */
[----:B------:R-:W-:Y:S01]  /*1e60*/  ISETP.GE.AND P1, PT, R6, RZ, PT ;  /* 0x000000ff0600720c */ /* 0x000fe20003f26270 */
[----:B------:R-:W-:Y:S01]  /*1e70*/  @!P6 IMAD.IADD R4, R4, 0x1, -R0 ;  /* 0x000000010404e824 */ /* 0x000fe200078e0a00 */
[----:B------:R-:W-:Y:S01]  /*1e80*/  ISETP.GT.U32.AND P6, PT, R0, R3, PT ;  /* 0x000000030000720c */ /* 0x000fe20003fc4070 */
[----:B------:R-:W-:Y:S01]  /*1e90*/  IMAD.HI.U32 R6, R240, R11, RZ ;  /* 0x0000000bf0067227 */ /* 0x000fe200078e00ff */
[C---:B------:R-:W-:Y:S01]  /*1ea0*/  LOP3.LUT R82, R239.reuse, 0xaa, RZ, 0xfc, !PT ;  /* 0x000000aaef527812 */ /* 0x040fe200078efcff */
[----:B------:R-:W-:Y:S01]  /*1eb0*/  STL [R1+0x6974], R249 ;  /* 0x006974f901007387 */ /* 0x000fe20000100800 */
[----:B------:R-:W-:Y:S01]  /*1ec0*/  ISETP.GT.U32.AND P4, PT, R0, R4, PT ;  /* 0x000000040000720c */ /* 0x000fe20003f84070 */
[----:B------:R-:W-:Y:S01]  /*1ed0*/  IMAD.MOV R6, RZ, RZ, -R6 ;  /* 0x000000ffff067224 */ /* 0x000fe200078e0a06 */
[C---:B------:R-:W-:Y:S01]  /*1ee0*/  LOP3.LUT R81, R239.reuse, 0xa8, RZ, 0xfc, !PT ;  /* 0x000000a8ef517812 */ /* 0x040fe200078efcff */
[----:B------:R-:W-:Y:S01]  /*1ef0*/  IMAD.HI.U32 R7, R240, R13, RZ ;  /* 0x0000000df0077227 */ /* 0x000fe200078e00ff */
[C---:B------:R-:W-:Y:S01]  /*1f00*/  LOP3.LUT R86, R239.reuse, 0xba, RZ, 0xfc, !PT ;  /* 0x000000baef567812 */ /* 0x040fe200078efcff */
[----:B------:R3:W-:Y:S01]  /*1f10*/  STL [R1+0x6978], R248 ;  /* 0x006978f801007387 */ /* 0x0007e20000100800 */
[C---:B------:R-:W-:Y:S01]  /*1f20*/  LOP3.LUT R84, R239.reuse, 0xb8, RZ, 0xfc, !PT ;  /* 0x000000b8ef547812 */ /* 0x040fe200078efcff */
[C---:B------:R-:W-:Y:S01]  /*1f30*/  IMAD R6, R0.reuse, R6, R11 ;  /* 0x0000000600067224 */ /* 0x040fe200078e020b */
[----:B------:R-:W-:Y:S01]  /*1f40*/  LOP3.LUT R88, R239, 0xbc, RZ, 0xfc, !PT ;  /* 0x000000bcef587812 */ /* 0x000fe200078efcff */
[----:B------:R-:W-:Y:S01]  /*1f50*/  IMAD.MOV.U32 R11, RZ, RZ, R8 ;  /* 0x000000ffff0b7224 */ /* 0x000fe200078e0008 */
[----:B------:R-:W-:Y:S01]  /*1f60*/  IABS R85, R86 ;  /* 0x0000005600557213 */ /* 0x000fe20000000000 */
[----:B------:R-:W-:Y:S01]  /*1f70*/  @!P6 IMAD.IADD R3, R3, 0x1, -R0 ;  /* 0x000000010303e824 */ /* 0x000fe200078e0a00 */
[----:B------:R-:W-:Y:S01]  /*1f80*/  ISETP.GT.U32.AND P6, PT, R0, R6, PT ;  /* 0x000000060000720c */ /* 0x000fe20003fc4070 */
[----:B------:R-:W-:Y:S01]  /*1f90*/  IMAD.HI.U32 R8, R240, R11, RZ ;  /* 0x0000000bf0087227 */ /* 0x000fe200078e00ff */
[----:B------:R-:W-:Y:S01]  /*1fa0*/  IABS R87, R88 ;  /* 0x0000005800577213 */ /* 0x000fe20000000000 */
[----:B------:R4:W-:Y:S01]  /*1fb0*/  STL [R1+0x6980], R247 ;  /* 0x006980f701007387 */ /* 0x0009e20000100800 */
[C---:B------:R-:W-:Y:S01]  /*1fc0*/  LOP3.LUT R90, R239.reuse, 0xc4, RZ, 0xfc, !PT ;  /* 0x000000c4ef5a7812 */ /* 0x040fe200078efcff */
[----:B------:R-:W-:Y:S01]  /*1fd0*/  IMAD.MOV R8, RZ, RZ, -R8 ;  /* 0x000000ffff087224 */ /* 0x000fe200078e0a08 */
[C---:B------:R-:W-:Y:S01]  /*1fe0*/  LOP3.LUT R92, R239.reuse, 0xc6, RZ, 0xfc, !PT ;  /* 0x000000c6ef5c7812 */ /* 0x040fe200078efcff */
[C---:B------:R-:W-:Y:S01]  /*1ff0*/  IMAD R5, R0.reuse, R5, R9 ;  /* 0x0000000500057224 */ /* 0x040fe200078e0209 */
[----:B------:R-:W-:Y:S01]  /*2000*/  IABS R9, R16 ;  /* 0x0000001000097213 */ /* 0x000fe20000000000 */
[C---:B------:R-:W-:Y:S01]  /*2010*/  IMAD R8, R0.reuse, R8, R11 ;  /* 0x0000000800087224 */ /* 0x040fe200078e020b */
[----:B------:R-:W-:Y:S01]  /*2020*/  IABS R91, R90 ;  /* 0x0000005a005b7213 */ /* 0x000fe20000000000 */
[----:B------:R-:W-:Y:S01]  /*2030*/  IMAD.MOV R7, RZ, RZ, -R7 ;  /* 0x000000ffff077224 */ /* 0x000fe200078e0a07 */
[----:B------:R-:W-:Y:S01]  /*2040*/  ISETP.GT.U32.AND P5, PT, R0, R5, PT ;  /* 0x000000050000720c */ /* 0x000fe20003fa4070 */
[--C-:B------:R-:W-:Y:S01]  /*2050*/  @!P6 IMAD.IADD R6, R6, 0x1, -R0.reuse ;  /* 0x000000010606e824 */ /* 0x100fe200078e0a00 */
[----:B------:R-:W-:Y:S01]  /*2060*/  ISETP.GT.U32.AND P6, PT, R0, R8, PT ;  /* 0x000000080000720c */ /* 0x000fe20003fc4070 */
[----:B------:R-:W-:Y:S01]  /*2070*/  @!P4 IMAD.IADD R4, R4, 0x1, -R0 ;  /* 0x000000010404c824 */ /* 0x000fe200078e0a00 */
[----:B------:R-:W-:Y:S01]  /*2080*/  ISETP.GE.AND P4, PT, R14, RZ, PT ;  /* 0x000000ff0e00720c */ /* 0x000fe20003f86270 */
[----:B------:R-:W-:Y:S01]  /*2090*/  IMAD R7, R0, R7, R13 ;  /* 0x0000000700077224 */ /* 0x000fe200078e020d */
[----:B------:R-:W-:Y:S01]  /*20a0*/  LOP3.LUT R14, R239, 0x2c, RZ, 0xfc, !PT ;  /* 0x0000002cef0e7812 */ /* 0x000fe200078efcff */
[----:B------:R-:W-:Y:S01]  /*20b0*/  IMAD.MOV.U32 R13, RZ, RZ, R9 ;  /* 0x000000ffff0d7224 */ /* 0x000fe200078e0009 */
[----:B------:R-:W-:Y:S01]  /*20c0*/  IABS R93, R92 ;  /* 0x0000005c005d7213 */ /* 0x000fe20000000000 */
[----:B------:R-:W-:Y:S01]  /*20d0*/  @!P1 IMAD.MOV R4, RZ, RZ, -R4 ;  /* 0x000000ffff049224 */ /* 0x000fe200078e0a04 */
[----:B------:R-:W-:Y:S01]  /*20e0*/  IABS R11, R14 ;  /* 0x0000000e000b7213 */ /* 0x000fe20000000000 */
[----:B------:R-:W-:Y:S01]  /*20f0*/  IMAD.HI.U32 R9, R240, R13, RZ ;  /* 0x0000000df0097227 */ /* 0x000fe200078e00ff */
[----:B------:R-:W-:-:S02]  /*2100*/  ISETP.GT.U32.AND P1, PT, R0, R6, PT ;  /* 0x000000060000720c */ /* 0x000fc40003f24070 */
[C---:B------:R-:W-:Y:S01]  /*2110*/  LOP3.LUT R94, R239.reuse, 0xc8, RZ, 0xfc, !PT ;  /* 0x000000c8ef5e7812 */ /* 0x040fe200078efcff */
[----:B------:R-:W-:Y:S01]  /*2120*/  @!P6 IMAD.IADD R8, R8, 0x1, -R0 ;  /* 0x000000010808e824 */ /* 0x000fe200078e0a00 */
[C---:B------:R-:W-:Y:S01]  /*2130*/  LOP3.LUT R96, R239.reuse, 0xca, RZ, 0xfc, !PT ;  /* 0x000000caef607812 */ /* 0x040fe200078efcff */
[----:B------:R-:W-:Y:S01]  /*2140*/  @!P3 IMAD.MOV R246, RZ, RZ, -R246 ;  /* 0x000000fffff6b224 */ /* 0x000fe200078e0af6 */
[----:B------:R-:W-:Y:S01]  /*2150*/  ISETP.GE.AND P3, PT, R10, RZ, PT ;  /* 0x000000ff0a00720c */ /* 0x000fe20003f66270 */
[----:B------:R-:W-:Y:S01]  /*2160*/  IMAD.MOV R9, RZ, RZ, -R9 ;  /* 0x000000ffff097224 */ /* 0x000fe200078e0a09 */
[----:B------:R-:W-:Y:S01]  /*2170*/  ISETP.GT.U32.AND P6, PT, R0, R8, PT ;  /* 0x000000080000720c */ /* 0x000fe20003fc4070 */
[----:B------:R-:W-:Y:S01]  /*2180*/  IMAD.HI.U32 R10, R240, R11, RZ ;  /* 0x0000000bf00a7227 */ /* 0x000fe200078e00ff */
[C---:B------:R-:W-:Y:S02]  /*2190*/  LOP3.LUT R97, R239.reuse, 0xcc, RZ, 0xfc, !PT ;  /* 0x000000ccef617812 */ /* 0x040fe400078efcff */
[----:B------:R-:W-:Y:S01]  /*21a0*/  LOP3.LUT R98, R239, 0xce, RZ, 0xfc, !PT ;  /* 0x000000ceef627812 */ /* 0x000fe200078efcff */
[----:B------:R-:W-:Y:S01]  /*21b0*/  @!P5 IMAD.IADD R5, R5, 0x1, -R0 ;  /* 0x000000010505d824 */ /* 0x000fe200078e0a00 */
[----:B------:R-:W-:Y:S01]  /*21c0*/  IABS R95, R97 ;  /* 0x00000061005f7213 */ /* 0x000fe20000000000 */
[----:B------:R-:W-:Y:S01]  /*21d0*/  @!P2 IMAD.MOV R3, RZ, RZ, -R3 ;  /* 0x000000ffff03a224 */ /* 0x000fe200078e0a03 */
[C---:B------:R-:W-:Y:S01]  /*21e0*/  ISETP.GT.U32.AND P2, PT, R0.reuse, R7, PT ;  /* 0x000000070000720c */ /* 0x040fe20003f44070 */
[C---:B------:R-:W-:Y:S01]  /*21f0*/  IMAD R9, R0.reuse, R9, R13 ;  /* 0x0000000900097224 */ /* 0x040fe200078e020d */
[----:B------:R-:W-:Y:S01]  /*2200*/  ISETP.GT.U32.AND P5, PT, R0, R5, PT ;  /* 0x000000050000720c */ /* 0x000fe20003fa4070 */
[----:B------:R-:W-:Y:S01]  /*2210*/  IMAD.MOV R10, RZ, RZ, -R10 ;  /* 0x000000ffff0a7224 */ /* 0x000fe200078e0a0a */
[C---:B------:R-:W-:Y:S01]  /*2220*/  LOP3.LUT R99, R239.reuse, 0xd0, RZ, 0xfc, !PT ;  /* 0x000000d0ef637812 */ /* 0x040fe200078efcff */
[--C-:B------:R-:W-:Y:S01]  /*2230*/  @!P1 IMAD.IADD R6, R6, 0x1, -R0.reuse ;  /* 0x0000000106069824 */ /* 0x100fe200078e0a00 */
[C---:B------:R-:W-:Y:S01]  /*2240*/  ISETP.GT.U32.AND P1, PT, R0.reuse, R9, PT ;  /* 0x000000090000720c */ /* 0x040fe20003f24070 */
[----:B------:R-:W-:Y:S01]  /*2250*/  IMAD R10, R0, R10, R11 ;  /* 0x0000000a000a7224 */ /* 0x000fe200078e020b */
[C---:B------:R-:W-:Y:S01]  /*2260*/  LOP3.LUT R100, R239.reuse, 0xd8, RZ, 0xfc, !PT ;  /* 0x000000d8ef647812 */ /* 0x040fe200078efcff */
[----:B------:R-:W-:Y:S01]  /*2270*/  @!P6 IMAD.IADD R8, R8, 0x1, -R0 ;  /* 0x000000010808e824 */ /* 0x000fe200078e0a00 */
[----:B------:R-:W-:Y:S01]  /*2280*/  LOP3.LUT R102, R239, 0xda, RZ, 0xfc, !PT ;  /* 0x000000daef667812 */ /* 0x000fe200078efcff */
[----:B------:R-:W-:Y:S01]  /*2290*/  @!P0 IMAD.MOV R244, RZ, RZ, -R244 ;  /* 0x000000fffff48224 */ /* 0x000fe200078e0af4 */
[----:B------:R-:W-:Y:S01]  /*22a0*/  ISETP.GT.U32.AND P6, PT, R0, R10, PT ;  /* 0x0000000a0000720c */ /* 0x000fe20003fc4070 */
[--C-:B------:R-:W-:Y:S01]  /*22b0*/  @!P2 IMAD.IADD R7, R7, 0x1, -R0.reuse ;  /* 0x000000010707a824 */ /* 0x100fe200078e0a00 */
[----:B------:R-:W-:Y:S01]  /*22c0*/  ISETP.GE.AND P0, PT, R12, RZ, PT ;  /* 0x000000ff0c00720c */ /* 0x000fe20003f06270 */
[----:B------:R-:W-:Y:S01]  /*22d0*/  @!P5 IMAD.IADD R5, R5, 0x1, -R0 ;  /* 0x000000010505d824 */ /* 0x000fe200078e0a00 */
[----:B------:R-:W-:Y:S01]  /*22e0*/  ISETP.GE.AND P5, PT, R15, RZ, PT ;  /* 0x000000ff0f00720c */ /* 0x000fe20003fa6270 */
[----:B------:R-:W-:Y:S01]  /*22f0*/  IMAD.HI.U32 R12, R240, R17, RZ ;  /* 0x00000011f00c7227 */ /* 0x000fe200078e00ff */
[----:B------:R-:W-:-:S02]  /*2300*/  ISETP.GT.U32.AND P2, PT, R0, R7, PT ;  /* 0x000000070000720c */ /* 0x000fc40003f44070 */
[----:B------:R-:W-:Y:S01]  /*2310*/  IABS R15, R18 ;  /* 0x00000012000f7213 */ /* 0x000fe20000000000 */
[--C-:B------:R-:W-:Y:S01]  /*2320*/  @!P1 IMAD.IADD R9, R9, 0x1, -R0.reuse ;  /* 0x0000000109099824 */ /* 0x100fe200078e0a00 */
[----:B------:R-:W-:Y:S01]  /*2330*/  ISETP.GE.AND P1, PT, R14, RZ, PT ;  /* 0x000000ff0e00720c */ /* 0x000fe20003f26270 */
[----:B------:R-:W-:Y:S01]  /*2340*/  IMAD.HI.U32 R13, R240, R19, RZ ;  /* 0x00000013f00d7227 */ /* 0x000fe200078e00ff */
[----:B------:R-:W-:Y:S02]  /*2350*/  IABS R101, R100 ;  /* 0x0000006400657213 */ /* 0x000fe40000000000 */
[C---:B------:R-:W-:Y:S01]  /*2360*/  LOP3.LUT R104, R239.reuse, 0xdc, RZ, 0xfc, !PT ;  /* 0x000000dcef687812 */ /* 0x040fe200078efcff */
[----:B------:R-:W-:Y:S01]  /*2370*/  @!P6 IMAD.IADD R10, R10, 0x1, -R0 ;  /* 0x000000010a0ae824 */ /* 0x000fe200078e0a00 */
[----:B------:R-:W-:Y:S01]  /*2380*/  ISETP.GT.U32.AND P6, PT, R0, R9, PT ;  /* 0x000000090000720c */ /* 0x000fe20003fc4070 */
[----:B------:R-:W-:Y:S01]  /*2390*/  IMAD.HI.U32 R11, R240, R15, RZ ;  /* 0x0000000ff00b7227 */ /* 0x000fe200078e00ff */
[----:B------:R-:W-:-:S02]  /*23a0*/  LOP3.LUT R107, R239, 0xe0, RZ, 0xfc, !PT ;  /* 0x000000e0ef6b7812 */ /* 0x000fc400078efcff */
[C---:B------:R-:W-:Y:S01]  /*23b0*/  LOP3.LUT R106, R239.reuse, 0xde, RZ, 0xfc, !PT ;  /* 0x000000deef6a7812 */ /* 0x040fe200078efcff */
[----:B------:R-:W-:Y:S01]  /*23c0*/  IMAD.MOV R12, RZ, RZ, -R12 ;  /* 0x000000ffff0c7224 */ /* 0x000fe200078e0a0c */
[----:B------:R-:W-:Y:S01]  /*23d0*/  IABS R105, R107 ;  /* 0x0000006b00697213 */ /* 0x000fe20000000000 */
[----:B------:R-:W-:Y:S01]  /*23e0*/  IMAD.MOV R13, RZ, RZ, -R13 ;  /* 0x000000ffff0d7224 */ /* 0x000fe200078e0a0d */
[----:B------:R-:W-:Y:S01]  /*23f0*/  IABS R103, R106 ;  /* 0x0000006a00677213 */ /* 0x000fe20000000000 */
[----:B------:R-:W-:Y:S01]  /*2400*/  IMAD.MOV R11, RZ, RZ, -R11 ;  /* 0x000000ffff0b7224 */ /* 0x000fe200078e0a0b */
[----:B------:R-:W-:Y:S01]  /*2410*/  LOP3.LUT R108, R239, 0xe2, RZ, 0xfc, !PT ;  /* 0x000000e2ef6c7812 */ /* 0x000fe200078efcff */
[--C-:B------:R-:W-:Y:S01]  /*2420*/  @!P2 IMAD.IADD R7, R7, 0x1, -R0.reuse ;  /* 0x000000010707a824 */ /* 0x100fe200078e0a00 */
[----:B------:R-:W-:Y:S01]  /*2430*/  ISETP.GE.AND P2, PT, R16, RZ, PT ;  /* 0x000000ff1000720c */ /* 0x000fe20003f46270 */
[C---:B------:R-:W-:Y:S01]  /*2440*/  IMAD R12, R0.reuse, R12, R17 ;  /* 0x0000000c000c7224 */ /* 0x040fe200078e0211 */
[----:B------:R-:W-:Y:S01]  /*2450*/  LOP3.LUT R16, R239, 0x34, RZ, 0xfc, !PT ;  /* 0x00000034ef107812 */ /* 0x000fe200078efcff */
[C---:B------:R-:W-:Y:S01]  /*2460*/  IMAD R13, R0.reuse, R13, R19 ;  /* 0x0000000d000d7224 */ /* 0x040fe200078e0213 */
[----:B------:R-:W-:Y:S01]  /*2470*/  IABS R19, R22 ;  /* 0x0000001600137213 */ /* 0x000fe20000000000 */
[C---:B------:R-:W-:Y:S01]  /*2480*/  IMAD R11, R0.reuse, R11, R15 ;  /* 0x0000000b000b7224 */ /* 0x040fe200078e020f */
[----:B------:R-:W-:Y:S01]  /*2490*/  IABS R17, R16 ;  /* 0x0000001000117213 */ /* 0x000fe20000000000 */
[----:B------:R-:W-:Y:S01]  /*24a0*/  @!P4 IMAD.MOV R7, RZ, RZ, -R7 ;  /* 0x000000ffff07c224 */ /* 0x000fe200078e0a07 */
[C---:B------:R-:W-:Y:S01]  /*24b0*/  ISETP.GT.U32.AND P4, PT, R0.reuse, R12, PT ;  /* 0x0000000c0000720c */ /* 0x040fe20003f84070 */
[----:B------:R-:W-:Y:S01]  /*24c0*/  @!P6 IMAD.IADD R9, R9, 0x1, -R0 ;  /* 0x000000010909e824 */ /* 0x000fe200078e0a00 */
[C---:B------:R-:W-:Y:S01]  /*24d0*/  ISETP.GT.U32.AND P6, PT, R0.reuse, R13, PT ;  /* 0x0000000d0000720c */ /* 0x040fe20003fc4070 */
[----:B------:R-:W-:Y:S01]  /*24e0*/  @!P3 IMAD.MOV R5, RZ, RZ, -R5 ;  /* 0x000000ffff05b224 */ /* 0x000fe200078e0a05 */
[C---:B------:R-:W-:Y:S01]  /*24f0*/  ISETP.GT.U32.AND P3, PT, R0.reuse, R11, PT ;  /* 0x0000000b0000720c */ /* 0x040fe20003f64070 */
[----:B------:R-:W-:Y:S01]  /*2500*/  @!P0 IMAD.MOV R6, RZ, RZ, -R6 ;  /* 0x000000ffff068224 */ /* 0x000fe200078e0a06 */
[----:B------:R-:W-:Y:S01]  /*2510*/  ISETP.GT.U32.AND P0, PT, R0, R10, PT ;  /* 0x0000000a0000720c */ /* 0x000fe20003f04070 */
[----:B------:R-:W-:Y:S01]  /*2520*/  IMAD.HI.U32 R14, R240, R17, RZ ;  /* 0x00000011f00e7227 */ /* 0x000fe200078e00ff */
[----:B------:R-:W-:-:S02]  /*2530*/  LOP3.LUT R114, R239, 0xf0, RZ, 0xfc, !PT ;  /* 0x000000f0ef727812 */ /* 0x000fc400078efcff */
[C---:B------:R-:W-:Y:S01]  /*2540*/  LOP3.LUT R112, R239.reuse, 0xee, RZ, 0xfc, !PT ;  /* 0x000000eeef707812 */ /* 0x040fe200078efcff */
[----:B------:R-:W-:Y:S01]  /*2550*/  IMAD.MOV R14, RZ, RZ, -R14 ;  /* 0x000000ffff0e7224 */ /* 0x000fe200078e0a0e */
[C---:B------:R-:W-:Y:S01]  /*2560*/  LOP3.LUT R116, R239.reuse, 0xf2, RZ, 0xfc, !PT ;  /* 0x000000f2ef747812 */ /* 0x040fe200078efcff */
[--C-:B------:R-:W-:Y:S01]  /*2570*/  @!P4 IMAD.IADD R12, R12, 0x1, -R0.reuse ;  /* 0x000000010c0cc824 */ /* 0x100fe200078e0a00 */
[----:B------:R-:W-:Y:S01]  /*2580*/  LOP3.LUT R117, R239, 0xf4, RZ, 0xfc, !PT ;  /* 0x000000f4ef757812 */ /* 0x000fe200078efcff */
[--C-:B------:R-:W-:Y:S01]  /*2590*/  @!P6 IMAD.IADD R13, R13, 0x1, -R0.reuse ;  /* 0x000000010d0de824 */ /* 0x100fe200078e0a00 */
[----:B------:R-:W-:Y:S01]  /*25a0*/  IABS R110, R116 ;  /* 0x00000074006e7213 */ /* 0x000fe20000000000 */
[--C-:B------:R-:W-:Y:S01]  /*25b0*/  @!P3 IMAD.IADD R11, R11, 0x1, -R0.reuse ;  /* 0x000000010b0bb824 */ /* 0x100fe200078e0a00 */
[----:B------:R-:W-:Y:S01]  /*25c0*/  ISETP.GT.U32.AND P6, PT, R0, R12, PT ;  /* 0x0000000c0000720c */ /* 0x000fe20003fc4070 */
[----:B------:R-:W-:Y:S01]  /*25d0*/  @!P0 IMAD.IADD R10, R10, 0x1, -R0 ;  /* 0x000000010a0a8824 */ /* 0x000fe200078e0a00 */
[----:B------:R-:W-:Y:S01]  /*25e0*/  ISETP.GE.AND P0, PT, R20, RZ, PT ;  /* 0x000000ff1400720c */ /* 0x000fe20003f06270 */
[C---:B------:R-:W-:Y:S01]  /*25f0*/  IMAD R14, R0.reuse, R14, R17 ;  /* 0x0000000e000e7224 */ /* 0x040fe200078e0211 */
[C---:B------:R-:W-:Y:S01]  /*2600*/  ISETP.GT.U32.AND P4, PT, R0.reuse, R11, PT ;  /* 0x0000000b0000720c */ /* 0x040fe20003f84070 */
[----:B------:R-:W-:Y:S01]  /*2610*/  @!P2 IMAD.MOV R9, RZ, RZ, -R9 ;  /* 0x000000ffff09a224 */ /* 0x000fe200078e0a09 */
[C---:B------:R-:W-:Y:S01]  /*2620*/  ISETP.GT.U32.AND P2, PT, R0.reuse, R13, PT ;  /* 0x0000000d0000720c */ /* 0x040fe20003f44070 */
[----:B------:R-:W-:Y:S01]  /*2630*/  @!P1 IMAD.MOV R10, RZ, RZ, -R10 ;  /* 0x000000ffff0a9224 */ /* 0x000fe200078e0a0a */
[----:B------:R-:W-:Y:S01]  /*2640*/  ISETP.GT.U32.AND P1, PT, R0, R14, PT ;  /* 0x0000000e0000720c */ /* 0x000fe20003f24070 */
[----:B------:R-:W-:Y:S01]  /*2650*/  IMAD.HI.U32 R15, R240, R19, RZ ;  /* 0x00000013f00f7227 */ /* 0x000fe200078e00ff */
[----:B------:R-:W-:-:S02]  /*2660*/  LOP3.LUT R20, R239, 0x3a, RZ, 0xfc, !PT ;  /* 0x0000003aef147812 */ /* 0x000fc400078efcff */
[----:B------:R-:W-:Y:S01]  /*2670*/  ISETP.GE.AND P3, PT, R21, RZ, PT ;  /* 0x000000ff1500720c */ /* 0x000fe20003f66270 */
[----:B------:R-:W-:Y:S01]  /*2680*/  @!P5 IMAD.MOV R8, RZ, RZ, -R8 ;  /* 0x000000ffff08d224 */ /* 0x000fe200078e0a08 */
[----:B------:R-:W-:Y:S01]  /*2690*/  ISETP.GE.AND P5, PT, R18, RZ, PT ;  /* 0x000000ff1200720c */ /* 0x000fe20003fa6270 */
[----:B------:R-:W-:Y:S01]  /*26a0*/  IMAD.MOV R15, RZ, RZ, -R15 ;  /* 0x000000ffff0f7224 */ /* 0x000fe200078e0a0f */
[----:B------:R-:W-:Y:S01]  /*26b0*/  LOP3.LUT R18, R239, 0x38, RZ, 0xfc, !PT ;  /* 0x00000038ef127812 */ /* 0x000fe200078efcff */
[--C-:B------:R-:W-:Y:S01]  /*26c0*/  @!P6 IMAD.IADD R12, R12, 0x1, -R0.reuse ;  /* 0x000000010c0ce824 */ /* 0x100fe200078e0a00 */
[----:B------:R-:W-:Y:S01]  /*26d0*/  IABS R21, R20 ;  /* 0x0000001400157213 */ /* 0x000fe20000000000 */
[----:B------:R-:W-:Y:S01]  /*26e0*/  IMAD R15, R0, R15, R19 ;  /* 0x0000000f000f7224 */ /* 0x000fe200078e0213 */
[----:B------:R-:W-:Y:S01]  /*26f0*/  IABS R19, R18 ;  /* 0x0000001200137213 */ /* 0x000fe20000000000 */
[--C-:B------:R-:W-:Y:S01]  /*2700*/  @!P2 IMAD.IADD R13, R13, 0x1, -R0.reuse ;  /* 0x000000010d0da824 */ /* 0x100fe200078e0a00 */
[----:B------:R-:W-:Y:S01]  /*2710*/  ISETP.GE.AND P2, PT, R22, RZ, PT ;  /* 0x000000ff1600720c */ /* 0x000fe20003f46270 */
[--C-:B------:R-:W-:Y:S01]  /*2720*/  @!P4 IMAD.IADD R11, R11, 0x1, -R0.reuse ;  /* 0x000000010b0bc824 */ /* 0x100fe200078e0a00 */
[----:B------:R-:W-:Y:S01]  /*2730*/  ISETP.GT.U32.AND P6, PT, R0, R15, PT ;  /* 0x0000000f0000720c */ /* 0x000fe20003fc4070 */
[----:B------:R-:W-:Y:S01]  /*2740*/  @!P1 IMAD.IADD R14, R14, 0x1, -R0 ;  /* 0x000000010e0e9824 */ /* 0x000fe200078e0a00 */
[----:B------:R-:W-:Y:S01]  /*2750*/  LOP3.LUT R22, R239, 0x3c, RZ, 0xfc, !PT ;  /* 0x0000003cef167812 */ /* 0x000fe200078efcff */
[----:B------:R-:W-:Y:S01]  /*2760*/  @!P5 IMAD.MOV R11, RZ, RZ, -R11 ;  /* 0x000000ffff0bd224 */ /* 0x000fe200078e0a0b */
[----:B------:R-:W-:Y:S01]  /*2770*/  ISETP.GE.AND P4, PT, R16, RZ, PT ;  /* 0x000000ff1000720c */ /* 0x000fe20003f86270 */
[----:B------:R-:W-:Y:S01]  /*2780*/  IMAD.HI.U32 R16, R240, R19, RZ ;  /* 0x00000013f0107227 */ /* 0x000fe200078e00ff */
[----:B------:R-:W-:-:S02]  /*2790*/  IABS R23, R22 ;  /* 0x0000001600177213 */ /* 0x000fc40000000000 */
[----:B------:R-:W-:Y:S01]  /*27a0*/  ISETP.GT.U32.AND P5, PT, R0, R14, PT ;  /* 0x0000000e0000720c */ /* 0x000fe20003fa4070 */
[----:B------:R-:W-:Y:S01]  /*27b0*/  IMAD.MOV R16, RZ, RZ, -R16 ;  /* 0x000000ffff107224 */ /* 0x000fe200078e0a10 */
[----:B------:R-:W-:Y:S01]  /*27c0*/  ISETP.GE.AND P1, PT, R18, RZ, PT ;  /* 0x000000ff1200720c */ /* 0x000fe20003f26270 */
[C---:B------:R-:W-:Y:S01]  /*27d0*/  IMAD.HI.U32 R18, R240.reuse, R23, RZ ;  /* 0x00000017f0127227 */ /* 0x040fe200078e00ff */
[C---:B------:R-:W-:Y:S02]  /*27e0*/  LOP3.LUT R118, R239.reuse, 0xf6, RZ, 0xfc, !PT ;  /* 0x000000f6ef767812 */ /* 0x040fe400078efcff */
[----:B------:R-:W-:Y:S01]  /*27f0*/  LOP3.LUT R120, R239, 0xfe, RZ, 0xfc, !PT ;  /* 0x000000feef787812 */ /* 0x000fe200078efcff */
[----:B------:R-:W-:Y:S01]  /*2800*/  @!P6 IMAD.IADD R15, R15, 0x1, -R0 ;  /* 0x000000010f0fe824 */ /* 0x000fe200078e0a00 */
[----:B------:R-:W-:Y:S01]  /*2810*/  IABS R115, R118 ;  /* 0x0000007600737213 */ /* 0x000fe20000000000 */
[----:B------:R-:W-:Y:S01]  /*2820*/  IMAD.MOV R18, RZ, RZ, -R18 ;  /* 0x000000ffff127224 */ /* 0x000fe200078e0a12 */
[----:B------:R-:W-:Y:S01]  /*2830*/  IABS R121, R120 ;  /* 0x0000007800797213 */ /* 0x000fe20000000000 */
[----:B------:R-:W-:Y:S01]  /*2840*/  IMAD.HI.U32 R17, R240, R21, RZ ;  /* 0x00000015f0117227 */ /* 0x000fe200078e00ff */
[----:B------:R-:W-:-:S02]  /*2850*/  ISETP.GT.U32.AND P6, PT, R0, R15, PT ;  /* 0x0000000f0000720c */ /* 0x000fc40003fc4070 */
[C---:B------:R-:W-:Y:S01]  /*2860*/  LOP3.LUT R122, R239.reuse, 0x100, RZ, 0xfc, !PT ;  /* 0x00000100ef7a7812 */ /* 0x040fe200078efcff */
[----:B------:R-:W-:Y:S01]  /*2870*/  @!P5 IMAD.IADD R14, R14, 0x1, -R0 ;  /* 0x000000010e0ed824 */ /* 0x000fe200078e0a00 */
[C---:B------:R-:W-:Y:S01]  /*2880*/  LOP3.LUT R124, R239.reuse, 0x102, RZ, 0xfc, !PT ;  /* 0x00000102ef7c7812 */ /* 0x040fe200078efcff */
[C---:B------:R-:W-:Y:S01]  /*2890*/  IMAD R18, R0.reuse, R18, R23 ;  /* 0x0000001200127224 */ /* 0x040fe200078e0217 */
[C---:B------:R-:W-:Y:S01]  /*28a0*/  LOP3.LUT R126, R239.reuse, 0x10a, RZ, 0xfc, !PT ;  /* 0x0000010aef7e7812 */ /* 0x040fe200078efcff */
[----:B------:R-:W-:Y:S01]  /*28b0*/  @!P4 IMAD.MOV R14, RZ, RZ, -R14 ;  /* 0x000000ffff0ec224 */ /* 0x000fe200078e0a0e */
[C---:B------:R-:W-:Y:S01]  /*28c0*/  LOP3.LUT R128, R239.reuse, 0x10c, RZ, 0xfc, !PT ;  /* 0x0000010cef807812 */ /* 0x040fe200078efcff */
[C---:B------:R-:W-:Y:S01]  /*28d0*/  IMAD R16, R0.reuse, R16, R19 ;  /* 0x0000001000107224 */ /* 0x040fe200078e0213 */
[C---:B------:R-:W-:Y:S01]  /*28e0*/  ISETP.GT.U32.AND P4, PT, R0.reuse, R18, PT ;  /* 0x000000120000720c */ /* 0x040fe20003f84070 */
[----:B------:R-:W-:Y:S01]  /*28f0*/  IMAD.MOV R17, RZ, RZ, -R17 ;  /* 0x000000ffff117224 */ /* 0x000fe200078e0a11 */
[----:B------:R-:W-:Y:S01]  /*2900*/  LOP3.LUT R19, R239, 0x3e, RZ, 0xfc, !PT ;  /* 0x0000003eef137812 */ /* 0x000fe200078efcff */
[----:B------:R-:W-:Y:S01]  /*2910*/  @!P0 IMAD.MOV R12, RZ, RZ, -R12 ;  /* 0x000000ffff0c8224 */ /* 0x000fe200078e0a0c */
[----:B------:R-:W-:Y:S01]  /*2920*/  ISETP.GT.U32.AND P0, PT, R0, R16, PT ;  /* 0x000000100000720c */ /* 0x000fe20003f04070 */
[--C-:B------:R-:W-:Y:S01]  /*2930*/  @!P6 IMAD.IADD R15, R15, 0x1, -R0.reuse ;  /* 0x000000010f0fe824 */ /* 0x100fe200078e0a00 */
[----:B------:R-:W-:Y:S01]  /*2940*/  ISETP.GE.AND P6, PT, R22, RZ, PT ;  /* 0x000000ff1600720c */ /* 0x000fe20003fc6270 */
[----:B------:R-:W-:Y:S01]  /*2950*/  IMAD R17, R0, R17, R21 ;  /* 0x0000001100117224 */ /* 0x000fe200078e0215 */
[----:B------:R-:W-:Y:S01]  /*2960*/  LOP3.LUT R22, R239, 0x40, RZ, 0xfc, !PT ;  /* 0x00000040ef167812 */ /* 0x000fe200078efcff */
[----:B------:R-:W-:Y:S01]  /*2970*/  @!P3 IMAD.MOV R13, RZ, RZ, -R13 ;  /* 0x000000ffff0db224 */ /* 0x000fe200078e0a0d */
[----:B------:R-:W-:Y:S01]  /*2980*/  ISETP.GE.AND P3, PT, R20, RZ, PT ;  /* 0x000000ff1400720c */ /* 0x000fe20003f66270 */
[----:B------:R-:W-:Y:S01]  /*2990*/  @!P2 IMAD.MOV R15, RZ, RZ, -R15 ;  /* 0x000000ffff0fa224 */ /* 0x000fe200078e0a0f */
[----:B------:R-:W-:Y:S01]  /*29a0*/  ISETP.GT.U32.AND P5, PT, R0, R17, PT ;  /* 0x000000110000720c */ /* 0x000fe20003fa4070 */
[----:B------:R-:W-:Y:S01]  /*29b0*/  @!P4 IMAD.IADD R18, R18, 0x1, -R0 ;  /* 0x000000011212c824 */ /* 0x000fe200078e0a00 */
[----:B------:R-:W-:Y:S01]  /*29c0*/  IABS R25, R22 ;  /* 0x0000001600197213 */ /* 0x000fe20000000000 */
[----:B------:R-:W-:Y:S01]  /*29d0*/  IMAD.HI.U32 R21, R240, R27, RZ ;  /* 0x0000001bf0157227 */ /* 0x000fe200078e00ff */
[----:B------:R-:W-:-:S02]  /*29e0*/  IABS R23, R19 ;  /* 0x0000001300177213 */ /* 0x000fc40000000000 */
[----:B------:R-:W-:Y:S01]  /*29f0*/  ISETP.GT.U32.AND P4, PT, R0, R18, PT ;  /* 0x000000120000720c */ /* 0x000fe20003f84070 */
[----:B------:R-:W-:Y:S01]  /*2a00*/  IMAD.HI.U32 R20, R240, R25, RZ ;  /* 0x00000019f0147227 */ /* 0x000fe200078e00ff */
[----:B------:R-:W-:Y:S02]  /*2a10*/  ISETP.GE.AND P2, PT, R19, RZ, PT ;  /* 0x000000ff1300720c */ /* 0x000fe40003f46270 */
[----:B------:R-:W-:Y:S01]  /*2a20*/  IABS R125, R128 ;  /* 0x00000080007d7213 */ /* 0x000fe20000000000 */
[----:B------:R-:W-:Y:S01]  /*2a30*/  @!P0 IMAD.IADD R16, R16, 0x1, -R0 ;  /* 0x0000000110108824 */ /* 0x000fe200078e0a00 */
[C---:B------:R-:W-:Y:S01]  /*2a40*/  LOP3.LUT R130, R239.reuse, 0x110, RZ, 0xfc, !PT ;  /* 0x00000110ef827812 */ /* 0x040fe200078efcff */
[----:B------:R-:W-:Y:S01]  /*2a50*/  IMAD.MOV R20, RZ, RZ, -R20 ;  /* 0x000000ffff147224 */ /* 0x000fe200078e0a14 */
[----:B------:R-:W-:Y:S01]  /*2a60*/  LOP3.LUT R129, R239, 0x10e, RZ, 0xfc, !PT ;  /* 0x0000010eef817812 */ /* 0x000fe200078efcff */
[--C-:B------:R-:W-:Y:S01]  /*2a70*/  @!P5 IMAD.IADD R17, R17, 0x1, -R0.reuse ;  /* 0x000000011111d824 */ /* 0x100fe200078e0a00 */
[C---:B------:R-:W-:Y:S01]  /*2a80*/  ISETP.GT.U32.AND P0, PT, R0.reuse, R16, PT ;  /* 0x000000100000720c */ /* 0x040fe20003f04070 */
[----:B------:R-:W-:Y:S01]  /*2a90*/  IMAD R20, R0, R20, R25 ;  /* 0x0000001400147224 */ /* 0x000fe200078e0219 */
[----:B------:R-:W-:Y:S01]  /*2aa0*/  IABS R127, R129 ;  /* 0x00000081007f7213 */ /* 0x000fe20000000000 */
[----:B------:R-:W-:Y:S01]  /*2ab0*/  @!P4 IMAD.IADD R18, R18, 0x1, -R0 ;  /* 0x000000011212c824 */ /* 0x000fe200078e0a00 */
[----:B------:R-:W-:Y:S01]  /*2ac0*/  ISETP.GT.U32.AND P5, PT, R0, R17, PT ;  /* 0x000000110000720c */ /* 0x000fe20003fa4070 */
[----:B------:R-:W-:Y:S01]  /*2ad0*/  IMAD.HI.U32 R19, R240, R23, RZ ;  /* 0x00000017f0137227 */ /* 0x000fe200078e00ff */
[----:B------:R-:W-:-:S02]  /*2ae0*/  ISETP.GT.U32.AND P4, PT, R0, R20, PT ;  /* 0x000000140000720c */ /* 0x000fc40003f84070 */
[C---:B------:R-:W-:Y:S01]  /*2af0*/  LOP3.LUT R132, R239.reuse, 0x112, RZ, 0xfc, !PT ;  /* 0x00000112ef847812 */ /* 0x040fe200078efcff */
[----:B------:R-:W-:Y:S01]  /*2b00*/  IMAD.MOV R19, RZ, RZ, -R19 ;  /* 0x000000ffff137224 */ /* 0x000fe200078e0a13 */
[C---:B------:R-:W-:Y:S01]  /*2b10*/  LOP3.LUT R135, R239.reuse, 0x116, RZ, 0xfc, !PT ;  /* 0x00000116ef877812 */ /* 0x040fe200078efcff */
[----:B------:R-:W-:Y:S01]  /*2b20*/  IMAD.MOV R21, RZ, RZ, -R21 ;  /* 0x000000ffff157224 */ /* 0x000fe200078e0a15 */
[C---:B------:R-:W-:Y:S01]  /*2b30*/  LOP3.LUT R134, R239.reuse, 0x114, RZ, 0xfc, !PT ;  /* 0x00000114ef867812 */ /* 0x040fe200078efcff */
[--C-:B------:R-:W-:Y:S01]  /*2b40*/  @!P0 IMAD.IADD R16, R16, 0x1, -R0.reuse ;  /* 0x0000000110108824 */ /* 0x100fe200078e0a00 */
[----:B------:R-:W-:Y:S01]  /*2b50*/  ISETP.GE.AND P0, PT, R22, RZ, PT ;  /* 0x000000ff1600720c */ /* 0x000fe20003f06270 */
[----:B------:R-:W-:Y:S01]  /*2b60*/  IMAD R19, R0, R19, R23 ;  /* 0x0000001300137224 */ /* 0x000fe200078e0217 */
[----:B------:R-:W-:Y:S01]  /*2b70*/  LOP3.LUT R22, R239, 0x44, RZ, 0xfc, !PT ;  /* 0x00000044ef167812 */ /* 0x000fe200078efcff */
[----:B------:R-:W-:Y:S01]  /*2b80*/  @!P5 IMAD.IADD R17, R17, 0x1, -R0 ;  /* 0x000000011111d824 */ /* 0x000fe200078e0a00 */
[----:B------:R-:W-:Y:S01]  /*2b90*/  ISETP.GE.AND P5, PT, R24, RZ, PT ;  /* 0x000000ff1800720c */ /* 0x000fe20003fa6270 */
[C---:B------:R-:W-:Y:S01]  /*2ba0*/  IMAD R21, R0.reuse, R21, R27 ;  /* 0x0000001500157224 */ /* 0x040fe200078e021b */
[----:B------:R-:W-:Y:S01]  /*2bb0*/  IABS R27, R22 ;  /* 0x00000016001b7213 */ /* 0x000fe20000000000 */
[----:B------:R-:W-:Y:S01]  /*2bc0*/  @!P1 IMAD.MOV R16, RZ, RZ, -R16 ;  /* 0x000000ffff109224 */ /* 0x000fe200078e0a10 */
[----:B------:R-:W-:Y:S01]  /*2bd0*/  ISETP.GT.U32.AND P1, PT, R0, R19, PT ;  /* 0x000000130000720c */ /* 0x000fe20003f24070 */
[----:B------:R-:W-:Y:S01]  /*2be0*/  @!P4 IMAD.IADD R20, R20, 0x1, -R0 ;  /* 0x000000011414c824 */ /* 0x000fe200078e0a00 */
[----:B------:R-:W-:Y:S01]  /*2bf0*/  LOP3.LUT R136, R239, 0x118, RZ, 0xfc, !PT ;  /* 0x00000118ef887812 */ /* 0x000fe200078efcff */
[----:B------:R-:W-:Y:S01]  /*2c00*/  @!P3 IMAD.MOV R17, RZ, RZ, -R17 ;  /* 0x000000ffff11b224 */ /* 0x000fe200078e0a11 */
[----:B------:R-:W-:Y:S01]  /*2c10*/  ISETP.GE.AND P3, PT, R22, RZ, PT ;  /* 0x000000ff1600720c */ /* 0x000fe20003f66270 */
[----:B------:R-:W-:Y:S01]  /*2c20*/  @!P6 IMAD.MOV R18, RZ, RZ, -R18 ;  /* 0x000000ffff12e224 */ /* 0x000fe200078e0a12 */
[----:B------:R-:W-:Y:S01]  /*2c30*/  ISETP.GT.U32.AND P4, PT, R0, R20, PT ;  /* 0x000000140000720c */ /* 0x000fe20003f84070 */
[----:B------:R-:W-:Y:S01]  /*2c40*/  IMAD.HI.U32 R22, R240, R27, RZ ;  /* 0x0000001bf0167227 */ /* 0x000fe200078e00ff */
[----:B------:R-:W-:-:S02]  /*2c50*/  ISETP.GT.U32.AND P6, PT, R0, R21, PT ;  /* 0x000000150000720c */ /* 0x000fc40003fc4070 */
[----:B------:R-:W-:Y:S01]  /*2c60*/  IABS R131, R135 ;  /* 0x0000008700837213 */ /* 0x000fe20000000000 */
[----:B------:R-:W-:Y:S01]  /*2c70*/  IMAD.HI.U32 R23, R240, R29, RZ ;  /* 0x0000001df0177227 */ /* 0x000fe200078e00ff */
[----:B------:R-:W-:Y:S02]  /*2c80*/  IABS R133, R136 ;  /* 0x0000008800857213 */ /* 0x000fe40000000000 */
[C---:B------:R-:W-:Y:S01]  /*2c90*/  LOP3.LUT R137, R239.reuse, 0x11c, RZ, 0xfc, !PT ;  /* 0x0000011cef897812 */ /* 0x040fe200078efcff */
[----:B------:R-:W-:Y:S01]  /*2ca0*/  IMAD.MOV R22, RZ, RZ, -R22 ;  /* 0x000000ffff167224 */ /* 0x000fe200078e0a16 */
[C---:B------:R-:W-:Y:S01]  /*2cb0*/  LOP3.LUT R138, R239.reuse, 0x122, RZ, 0xfc, !PT ;  /* 0x00000122ef8a7812 */ /* 0x040fe200078efcff */
[----:B------:R-:W-:Y:S01]  /*2cc0*/  IMAD.MOV R23, RZ, RZ, -R23 ;  /* 0x000000ffff177224 */ /* 0x000fe200078e0a17 */
[----:B------:R-:W-:Y:S01]  /*2cd0*/  LOP3.LUT R140, R239, 0x128, RZ, 0xfc, !PT ;  /* 0x00000128ef8c7812 */ /* 0x000fe200078efcff */
[--C-:B------:R-:W-:Y:S01]  /*2ce0*/  @!P1 IMAD.IADD R19, R19, 0x1, -R0.reuse ;  /* 0x0000000113139824 */ /* 0x100fe200078e0a00 */
[----:B------:R-:W-:Y:S01]  /*2cf0*/  LOP3.LUT R142, R239, 0x12c, RZ, 0xfc, !PT ;  /* 0x0000012cef8e7812 */ /* 0x000fe200078efcff */
[C---:B------:R-:W-:Y:S01]  /*2d00*/  IMAD R22, R0.reuse, R22, R27 ;  /* 0x0000001600167224 */ /* 0x040fe200078e021b */
[----:B------:R-:W-:Y:S01]  /*2d10*/  IABS R141, R140 ;  /* 0x0000008c008d7213 */ /* 0x000fe20000000000 */
[C---:B------:R-:W-:Y:S01]  /*2d20*/  IMAD R23, R0.reuse, R23, R29 ;  /* 0x0000001700177224 */ /* 0x040fe200078e021d */
[----:B------:R-:W-:Y:S01]  /*2d30*/  ISETP.GT.U32.AND P1, PT, R0, R19, PT ;  /* 0x000000130000720c */ /* 0x000fe20003f24070 */
[--C-:B------:R-:W-:Y:S01]  /*2d40*/  @!P4 IMAD.IADD R20, R20, 0x1, -R0.reuse ;  /* 0x000000011414c824 */ /* 0x100fe200078e0a00 */
[C---:B------:R-:W-:Y:S01]  /*2d50*/  ISETP.GT.U32.AND P4, PT, R0.reuse, R22, PT ;  /* 0x000000160000720c */ /* 0x040fe20003f84070 */
[----:B------:R-:W-:Y:S01]  /*2d60*/  @!P6 IMAD.IADD R21, R21, 0x1, -R0 ;  /* 0x000000011515e824 */ /* 0x000fe200078e0a00 */
[----:B------:R-:W-:Y:S01]  /*2d70*/  ISETP.GT.U32.AND P6, PT, R0, R23, PT ;  /* 0x000000170000720c */ /* 0x000fe20003fc4070 */
[----:B------:R-:W-:Y:S01]  /*2d80*/  IMAD.HI.U32 R24, R240, R31, RZ ;  /* 0x0000001ff0187227 */ /* 0x000fe200078e00ff */
[----:B------:R-:W-:-:S02]  /*2d90*/  IABS R29, R34 ;  /* 0x00000022001d7213 */ /* 0x000fc40000000000 */
[----:B------:R-:W-:Y:S01]  /*2da0*/  IABS R143, R142 ;  /* 0x0000008e008f7213 */ /* 0x000fe20000000000 */
[----:B------:R-:W-:Y:S01]  /*2db0*/  IMAD.MOV R24, RZ, RZ, -R24 ;  /* 0x000000ffff187224 */ /* 0x000fe200078e0a18 */
[C---:B------:R-:W-:Y:S01]  /*2dc0*/  LOP3.LUT R146, R239.reuse, 0x12e, RZ, 0xfc, !PT ;  /* 0x0000012eef927812 */ /* 0x040fe200078efcff */
[----:B------:R-:W-:Y:S01]  /*2dd0*/  IMAD.HI.U32 R25, R240, R33, RZ ;  /* 0x00000021f0197227 */ /* 0x000fe200078e00ff */
[----:B------:R-:W-:Y:S02]  /*2de0*/  LOP3.LUT R150, R239, 0x132, RZ, 0xfc, !PT ;  /* 0x00000132ef967812 */ /* 0x000fe400078efcff */
[----:B------:R-:W-:Y:S01]  /*2df0*/  IABS R145, R146 ;  /* 0x0000009200917213 */ /* 0x000fe20000000000 */
[--C-:B------:R-:W-:Y:S01]  /*2e00*/  @!P1 IMAD.IADD R19, R19, 0x1, -R0.reuse ;  /* 0x0000000113139824 */ /* 0x100fe200078e0a00 */
[----:B------:R-:W-:Y:S01]  /*2e10*/  ISETP.GE.AND P1, PT, R26, RZ, PT ;  /* 0x000000ff1a00720c */ /* 0x000fe20003f26270 */
[----:B------:R-:W-:Y:S01]  /*2e20*/  IMAD R24, R0, R24, R31 ;  /* 0x0000001800187224 */ /* 0x000fe200078e021f */
[----:B------:R-:W-:Y:S01]  /*2e30*/  IABS R31, R36 ;  /* 0x00000024001f7213 */ /* 0x000fe20000000000 */
[--C-:B------:R-:W-:Y:S01]  /*2e40*/  @!P4 IMAD.IADD R22, R22, 0x1, -R0.reuse ;  /* 0x000000011616c824 */ /* 0x100fe200078e0a00 */
[C---:B------:R-:W-:Y:S01]  /*2e50*/  ISETP.GT.U32.AND P4, PT, R0.reuse, R21, PT ;  /* 0x000000150000720c */ /* 0x040fe20003f84070 */
[----:B------:R-:W-:Y:S01]  /*2e60*/  @!P6 IMAD.IADD R23, R23, 0x1, -R0 ;  /* 0x000000011717e824 */ /* 0x000fe200078e0a00 */
[C---:B------:R-:W-:Y:S01]  /*2e70*/  LOP3.LUT R151, R239.reuse, 0x134, RZ, 0xfc, !PT ;  /* 0x00000134ef977812 */ /* 0x040fe200078efcff */
[----:B------:R-:W-:Y:S01]  /*2e80*/  @!P2 IMAD.MOV R19, RZ, RZ, -R19 ;  /* 0x000000ffff13a224 */ /* 0x000fe200078e0a13 */
[C---:B------:R-:W-:Y:S01]  /*2e90*/  ISETP.GT.U32.AND P2, PT, R0.reuse, R22, PT ;  /* 0x000000160000720c */ /* 0x040fe20003f44070 */
[----:B------:R-:W-:Y:S01]  /*2ea0*/  IMAD.MOV R25, RZ, RZ, -R25 ;  /* 0x000000ffff197224 */ /* 0x000fe200078e0a19 */
[----:B------:R-:W-:Y:S01]  /*2eb0*/  ISETP.GT.U32.AND P6, PT, R0, R23, PT ;  /* 0x000000170000720c */ /* 0x000fe20003fc4070 */
[----:B------:R-:W-:Y:S01]  /*2ec0*/  IMAD.HI.U32 R26, R240, R29, RZ ;  /* 0x0000001df01a7227 */ /* 0x000fe200078e00ff */
[----:B------:R-:W-:-:S02]  /*2ed0*/  LOP3.LUT R148, R239, 0x130, RZ, 0xfc, !PT ;  /* 0x00000130ef947812 */ /* 0x000fc400078efcff */
[C---:B------:R-:W-:Y:S01]  /*2ee0*/  LOP3.LUT R152, R239.reuse, 0x136, RZ, 0xfc, !PT ;  /* 0x00000136ef987812 */ /* 0x040fe200078efcff */
[----:B------:R-:W-:Y:S01]  /*2ef0*/  IMAD.HI.U32 R27, R240, R31, RZ ;  /* 0x0000001ff01b7227 */ /* 0x000fe200078e00ff */
[----:B------:R-:W-:Y:S02]  /*2f00*/  IABS R147, R148 ;  /* 0x0000009400937213 */ /* 0x000fe40000000000 */
[C---:B------:R-:W-:Y:S01]  /*2f10*/  LOP3.LUT R153, R239.reuse, 0x138, RZ, 0xfc, !PT ;  /* 0x00000138ef997812 */ /* 0x040fe200078efcff */
[C---:B------:R-:W-:Y:S01]  /*2f20*/  IMAD R25, R0.reuse, R25, R33 ;  /* 0x0000001900197224 */ /* 0x040fe200078e0221 */
[----:B------:R-:W-:Y:S01]  /*2f30*/  IABS R33, R37 ;  /* 0x0000002500217213 */ /* 0x000fe20000000000 */
[----:B------:R-:W-:Y:S01]  /*2f40*/  IMAD.MOV R26, RZ, RZ, -R26 ;  /* 0x000000ffff1a7224 */ /* 0x000fe200078e0a1a */
[----:B------:R-:W-:Y:S01]  /*2f50*/  IABS R149, R153 ;  /* 0x0000009900957213 */ /* 0x000fe20000000000 */
[----:B------:R-:W-:Y:S01]  /*2f60*/  IMAD.MOV R27, RZ, RZ, -R27 ;  /* 0x000000ffff1b7224 */ /* 0x000fe200078e0a1b */
[----:B------:R-:W-:Y:S01]  /*2f70*/  LOP3.LUT R154, R239, 0x13c, RZ, 0xfc, !PT ;  /* 0x0000013cef9a7812 */ /* 0x000fe200078efcff */
[----:B------:R-:W-:Y:S01]  /*2f80*/  @!P0 IMAD.MOV R20, RZ, RZ, -R20 ;  /* 0x000000ffff148224 */ /* 0x000fe200078e0a14 */
[C---:B------:R-:W-:Y:S01]  /*2f90*/  ISETP.GT.U32.AND P0, PT, R0.reuse, R24, PT ;  /* 0x000000180000720c */ /* 0x040fe20003f04070 */
[--C-:B------:R-:W-:Y:S01]  /*2fa0*/  @!P4 IMAD.IADD R21, R21, 0x1, -R0.reuse ;  /* 0x000000011515c824 */ /* 0x100fe200078e0a00 */
[C---:B------:R-:W-:Y:S01]  /*2fb0*/  ISETP.GT.U32.AND P4, PT, R0.reuse, R25, PT ;  /* 0x000000190000720c */ /* 0x040fe20003f84070 */
[C---:B------:R-:W-:Y:S01]  /*2fc0*/  IMAD R26, R0.reuse, R26, R29 ;  /* 0x0000001a001a7224 */ /* 0x040fe200078e021d */
[C---:B------:R-:W-:Y:S01]  /*2fd0*/  LOP3.LUT R160, R239.reuse, 0x14c, RZ, 0xfc, !PT ;  /* 0x0000014cefa07812 */ /* 0x040fe200078efcff */
[----:B------:R-:W-:Y:S01]  /*2fe0*/  IMAD R27, R0, R27, R31 ;  /* 0x0000001b001b7224 */ /* 0x000fe200078e021f */
[----:B------:R-:W-:Y:S01]  /*2ff0*/  LOP3.LUT R156, R239, 0x148, RZ, 0xfc, !PT ;  /* 0x00000148ef9c7812 */ /* 0x000fe200078efcff */
[--C-:B------:R-:W-:Y:S01]  /*3000*/  @!P2 IMAD.IADD R22, R22, 0x1, -R0.reuse ;  /* 0x000000011616a824 */ /* 0x100fe200078e0a00 */
[C---:B------:R-:W-:Y:S01]  /*3010*/  ISETP.GT.U32.AND P2, PT, R0.reuse, R26, PT ;  /* 0x0000001a0000720c */ /* 0x040fe20003f44070 */
[----:B------:R-:W-:Y:S01]  /*3020*/  @!P6 IMAD.IADD R23, R23, 0x1, -R0 ;  /* 0x000000011717e824 */ /* 0x000fe200078e0a00 */
[----:B------:R-:W-:Y:S01]  /*3030*/  ISETP.GT.U32.AND P6, PT, R0, R27, PT ;  /* 0x0000001b0000720c */ /* 0x000fe20003fc4070 */
[----:B------:R-:W-:Y:S01]  /*3040*/  IMAD.HI.U32 R28, R240, R33, RZ ;  /* 0x00000021f01c7227 */ /* 0x000fe200078e00ff */
[----:B------:R-:W-:-:S02]  /*3050*/  IABS R157, R156 ;  /* 0x0000009c009d7213 */ /* 0x000fc40000000000 */
[----:B------:R-:W-:Y:S01]  /*3060*/  LOP3.LUT R158, R239, 0x14a, RZ, 0xfc, !PT ;  /* 0x0000014aef9e7812 */ /* 0x000fe200078efcff */
[--C-:B------:R-:W-:Y:S01]  /*3070*/  @!P0 IMAD.IADD R24, R24, 0x1, -R0.reuse ;  /* 0x0000000118188824 */ /* 0x100fe200078e0a00 */
[----:B------:R-:W-:Y:S01]  /*3080*/  ISETP.GE.AND P0, PT, R30, RZ, PT ;  /* 0x000000ff1e00720c */ /* 0x000fe20003f06270 */
[--C-:B------:R-:W-:Y:S01]  /*3090*/  @!P4 IMAD.IADD R25, R25, 0x1, -R0.reuse ;  /* 0x000000011919c824 */ /* 0x100fe200078e0a00 */
[----:B------:R-:W-:Y:S01]  /*30a0*/  ISETP.GE.AND P4, PT, R32, RZ, PT ;  /* 0x000000ff2000720c */ /* 0x000fe20003f86270 */
[----:B------:R-:W-:Y:S01]  /*30b0*/  IMAD.HI.U32 R29, R240, R35, RZ ;  /* 0x00000023f01d7227 */ /* 0x000fe200078e00ff */
[----:B------:R-:W-:Y:S02]  /*30c0*/  LOP3.LUT R32, R239, 0x54, RZ, 0xfc, !PT ;  /* 0x00000054ef207812 */ /* 0x000fe400078efcff */
[----:B------:R-:W-:Y:S01]  /*30d0*/  IABS R159, R158 ;  /* 0x0000009e009f7213 */ /* 0x000fe20000000000 */
[--C-:B------:R-:W-:Y:S01]  /*30e0*/  @!P2 IMAD.IADD R26, R26, 0x1, -R0.reuse ;  /* 0x000000011a1aa824 */ /* 0x100fe200078e0a00 */
[C---:B------:R-:W-:Y:S01]  /*30f0*/  ISETP.GT.U32.AND P2, PT, R0.reuse, R24, PT ;  /* 0x000000180000720c */ /* 0x040fe20003f44070 */
[----:B------:R-:W-:Y:S01]  /*3100*/  @!P6 IMAD.IADD R27, R27, 0x1, -R0 ;  /* 0x000000011b1be824 */ /* 0x000fe200078e0a00 */
[C---:B------:R-:W-:Y:S01]  /*3110*/  ISETP.GT.U32.AND P6, PT, R0.reuse, R25, PT ;  /* 0x000000190000720c */ /* 0x040fe20003fc4070 */
[----:B------:R-:W-:Y:S01]  /*3120*/  @!P5 IMAD.MOV R21, RZ, RZ, -R21 ;  /* 0x000000ffff15d224 */ /* 0x000fe200078e0a15 */
[C---:B------:R-:W-:Y:S01]  /*3130*/  ISETP.GT.U32.AND P5, PT, R0.reuse, R26, PT ;  /* 0x0000001a0000720c */ /* 0x040fe20003fa4070 */
[----:B------:R-:W-:Y:S01]  /*3140*/  IMAD.MOV R28, RZ, RZ, -R28 ;  /* 0x000000ffff1c7224 */ /* 0x000fe200078e0a1c */
[C---:B------:R-:W-:Y:S01]  /*3150*/  LOP3.LUT R162, R239.reuse, 0x14e, RZ, 0xfc, !PT ;  /* 0x0000014eefa27812 */ /* 0x040fe200078efcff */
[----:B------:R-:W-:Y:S01]  /*3160*/  IMAD.MOV R29, RZ, RZ, -R29 ;  /* 0x000000ffff1d7224 */ /* 0x000fe200078e0a1d */
[----:B------:R-:W-:Y:S01]  /*3170*/  LOP3.LUT R164, R239, 0x152, RZ, 0xfc, !PT ;  /* 0x00000152efa47812 */ /* 0x000fe200078efcff */
[C---:B------:R-:W-:Y:S01]  /*3180*/  IMAD R28, R0.reuse, R28, R33 ;  /* 0x0000001c001c7224 */ /* 0x040fe200078e0221 */
[----:B------:R-:W-:Y:S01]  /*3190*/  IABS R33, R32 ;  /* 0x0000002000217213 */ /* 0x000fe20000000000 */
[C---:B------:R-:W-:Y:S01]  /*31a0*/  IMAD R29, R0.reuse, R29, R35 ;  /* 0x0000001d001d7224 */ /* 0x040fe200078e0223 */
[----:B------:R-:W-:Y:S01]  /*31b0*/  IABS R35, R39 ;  /* 0x0000002700237213 */ /* 0x000fe20000000000 */
[----:B------:R-:W-:Y:S01]  /*31c0*/  @!P3 IMAD.MOV R22, RZ, RZ, -R22 ;  /* 0x000000ffff16b224 */ /* 0x000fe200078e0a16 */
[----:B------:R-:W-:Y:S01]  /*31d0*/  ISETP.GT.U32.AND P3, PT, R0, R27, PT ;  /* 0x0000001b0000720c */ /* 0x000fe20003f64070 */
[--C-:B------:R-:W-:Y:S01]  /*31e0*/  @!P2 IMAD.IADD R24, R24, 0x1, -R0.reuse ;  /* 0x000000011818a824 */ /* 0x100fe200078e0a00 */
[----:B------:R-:W-:Y:S01]  /*31f0*/  ISETP.GE.AND P2, PT, R34, RZ, PT ;  /* 0x000000ff2200720c */ /* 0x000fe20003f46270 */
[----:B------:R-:W-:Y:S01]  /*3200*/  @!P6 IMAD.IADD R25, R25, 0x1, -R0 ;  /* 0x000000011919e824 */ /* 0x000fe200078e0a00 */
[----:B------:R-:W-:Y:S01]  /*3210*/  ISETP.GT.U32.AND P6, PT, R0, R29, PT ;  /* 0x0000001d0000720c */ /* 0x000fe20003fc4070 */
[----:B------:R-:W-:Y:S01]  /*3220*/  IMAD.HI.U32 R30, R240, R33, RZ ;  /* 0x00000021f01e7227 */ /* 0x000fe200078e00ff */
[----:B------:R-:W-:-:S02]  /*3230*/  LOP3.LUT R34, R239, 0x5c, RZ, 0xfc, !PT ;  /* 0x0000005cef227812 */ /* 0x000fc400078efcff */
[----:B------:R-:W-:Y:S01]  /*3240*/  IABS R161, R164 ;  /* 0x000000a400a17213 */ /* 0x000fe20000000000 */
[----:B------:R-:W-:Y:S01]  /*3250*/  @!P5 IMAD.IADD R26, R26, 0x1, -R0 ;  /* 0x000000011a1ad824 */ /* 0x000fe200078e0a00 */
[----:B------:R-:W-:Y:S01]  /*3260*/  ISETP.GE.AND P5, PT, R36, RZ, PT ;  /* 0x000000ff2400720c */ /* 0x000fe20003fa6270 */
[----:B------:R-:W-:Y:S01]  /*3270*/  IMAD.HI.U32 R31, R240, R35, RZ ;  /* 0x00000023f01f7227 */ /* 0x000fe200078e00ff */
[----:B------:R-:W-:Y:S02]  /*3280*/  IABS R36, R34 ;  /* 0x0000002200247213 */ /* 0x000fe40000000000 */
[C---:B------:R-:W-:Y:S01]  /*3290*/  LOP3.LUT R163, R239.reuse, 0x150, RZ, 0xfc, !PT ;  /* 0x00000150efa37812 */ /* 0x040fe200078efcff */
[----:B------:R-:W-:Y:S01]  /*32a0*/  IMAD.MOV R30, RZ, RZ, -R30 ;  /* 0x000000ffff1e7224 */ /* 0x000fe200078e0a1e */
[C---:B------:R-:W-:Y:S01]  /*32b0*/  LOP3.LUT R168, R239.reuse, 0x15c, RZ, 0xfc, !PT ;  /* 0x0000015cefa87812 */ /* 0x040fe200078efcff */
[----:B------:R-:W-:Y:S01]  /*32c0*/  IMAD.MOV R31, RZ, RZ, -R31 ;  /* 0x000000ffff1f7224 */ /* 0x000fe200078e0a1f */
[C---:B------:R-:W-:Y:S01]  /*32d0*/  LOP3.LUT R166, R239.reuse, 0x15a, RZ, 0xfc, !PT ;  /* 0x0000015aefa67812 */ /* 0x040fe200078efcff */
[C---:B------:R-:W-:Y:S01]  /*32e0*/  IMAD R30, R0.reuse, R30, R33 ;  /* 0x0000001e001e7224 */ /* 0x040fe200078e0221 */
[----:B------:R-:W-:Y:S01]  /*32f0*/  LOP3.LUT R33, R239, 0x5a, RZ, 0xfc, !PT ;  /* 0x0000005aef217812 */ /* 0x000fe200078efcff */
[----:B------:R-:W-:Y:S01]  /*3300*/  @!P1 IMAD.MOV R23, RZ, RZ, -R23 ;  /* 0x000000ffff179224 */ /* 0x000fe200078e0a17 */
[----:B------:R-:W-:Y:S01]  /*3310*/  ISETP.GT.U32.AND P1, PT, R0, R28, PT ;  /* 0x0000001c0000720c */ /* 0x000fe20003f24070 */
[--C-:B------:R-:W-:Y:S01]  /*3320*/  @!P3 IMAD.IADD R27, R27, 0x1, -R0.reuse ;  /* 0x000000011b1bb824 */ /* 0x100fe200078e0a00 */
[----:B------:R-:W-:Y:S01]  /*3330*/  ISETP.GE.AND P3, PT, R37, RZ, PT ;  /* 0x000000ff2500720c */ /* 0x000fe20003f66270 */
[----:B------:R-:W-:Y:S01]  /*3340*/  @!P6 IMAD.IADD R29, R29, 0x1, -R0 ;  /* 0x000000011d1de824 */ /* 0x000fe200078e0a00 */
[----:B------:R-:W-:Y:S01]  /*3350*/  ISETP.GE.AND P6, PT, R32, RZ, PT ;  /* 0x000000ff2000720c */ /* 0x000fe20003fc6270 */
[C---:B------:R-:W-:Y:S01]  /*3360*/  IMAD R31, R0.reuse, R31, R35 ;  /* 0x0000001f001f7224 */ /* 0x040fe200078e0223 */
[----:B------:R-:W-:Y:S01]  /*3370*/  LOP3.LUT R32, R239, 0x58, RZ, 0xfc, !PT ;  /* 0x00000058ef207812 */ /* 0x000fe200078efcff */
[----:B------:R-:W-:Y:S01]  /*3380*/  @!P2 IMAD.MOV R26, RZ, RZ, -R26 ;  /* 0x000000ffff1aa224 */ /* 0x000fe200078e0a1a */
[C---:B------:R-:W-:Y:S01]  /*3390*/  ISETP.GT.U32.AND P2, PT, R0.reuse, R30, PT ;  /* 0x0000001e0000720c */ /* 0x040fe20003f44070 */
[----:B------:R-:W-:Y:S01]  /*33a0*/  @!P4 IMAD.MOV R25, RZ, RZ, -R25 ;  /* 0x000000ffff19c224 */ /* 0x000fe200078e0a19 */
[C---:B------:R-:W-:Y:S01]  /*33b0*/  ISETP.GT.U32.AND P4, PT, R0.reuse, R29, PT ;  /* 0x0000001d0000720c */ /* 0x040fe20003f84070 */
[----:B------:R-:W-:Y:S01]  /*33c0*/  @!P5 IMAD.MOV R27, RZ, RZ, -R27 ;  /* 0x000000ffff1bd224 */ /* 0x000fe200078e0a1b */
[----:B------:R-:W-:Y:S01]  /*33d0*/  ISETP.GT.U32.AND P5, PT, R0, R31, PT ;  /* 0x0000001f0000720c */ /* 0x000fe20003fa4070 */
[----:B------:R-:W-:Y:S01]  /*33e0*/  @!P1 IMAD.IADD R28, R28, 0x1, -R0 ;  /* 0x000000011c1c9824 */ /* 0x000fe200078e0a00 */
[----:B------:R-:W-:Y:S01]  /*33f0*/  IABS R35, R32 ;  /* 0x0000002000237213 */ /* 0x000fe20000000000 */
[----:B------:R-:W-:Y:S01]  /*3400*/  @!P0 IMAD.MOV R24, RZ, RZ, -R24 ;  /* 0x000000ffff188224 */ /* 0x000fe200078e0a18 */
[----:B------:R-:W-:Y:S01]  /*3410*/  IABS R37, R33 ;  /* 0x0000002100257213 */ /* 0x000fe20000000000 */
[----:B------:R-:W-:Y:S01]  /*3420*/  IMAD.MOV R58, RZ, RZ, -R58 ;  /* 0x000000ffff3a7224 */ /* 0x000fe200078e0a3a */
[----:B------:R-:W-:Y:S01]  /*3430*/  ISETP.GT.U32.AND P0, PT, R0, R28, PT ;  /* 0x0000001c0000720c */ /* 0x000fe20003f04070 */
[----:B------:R-:W-:Y:S01]  /*3440*/  IMAD.HI.U32 R144, R240, R149, RZ ;  /* 0x00000095f0907227 */ /* 0x000fe200078e00ff */
[----:B------:R-:W-:-:S02]  /*3450*/  ISETP.GE.AND P1, PT, R38, RZ, PT ;  /* 0x000000ff2600720c */ /* 0x000fc40003f26270 */
[----:B------:R-:W-:Y:S01]  /*3460*/  IABS R167, R166 ;  /* 0x000000a600a77213 */ /* 0x000fe20000000000 */
[--C-:B------:R-:W-:Y:S01]  /*3470*/  @!P2 IMAD.IADD R30, R30, 0x1, -R0.reuse ;  /* 0x000000011e1ea824 */ /* 0x100fe200078e0a00 */
[----:B------:R-:W-:Y:S01]  /*3480*/  ISETP.GE.AND P2, PT, R33, RZ, PT ;  /* 0x000000ff2100720c */ /* 0x000fe20003f46270 */
[--C-:B------:R-:W-:Y:S01]  /*3490*/  @!P4 IMAD.IADD R29, R29, 0x1, -R0.reuse ;  /* 0x000000011d1dc824 */ /* 0x100fe200078e0a00 */
[----:B------:R-:W-:Y:S01]  /*34a0*/  ISETP.GE.AND P4, PT, R32, RZ, PT ;  /* 0x000000ff2000720c */ /* 0x000fe20003f86270 */
[----:B------:R-:W-:Y:S01]  /*34b0*/  @!P5 IMAD.IADD R31, R31, 0x1, -R0 ;  /* 0x000000011f1fd824 */ /* 0x000fe200078e0a00 */
[----:B------:R-:W-:Y:S01]  /*34c0*/  ISETP.GT.U32.AND P5, PT, R0, R30, PT ;  /* 0x0000001e0000720c */ /* 0x000fe20003fa4070 */
[C---:B------:R-:W-:Y:S01]  /*34d0*/  IMAD.HI.U32 R32, R240.reuse, R35, RZ ;  /* 0x00000023f0207227 */ /* 0x040fe200078e00ff */
[C---:B------:R-:W-:Y:S02]  /*34e0*/  LOP3.LUT R170, R239.reuse, 0x15e, RZ, 0xfc, !PT ;  /* 0x0000015eefaa7812 */ /* 0x040fe400078efcff */
[C---:B------:R-:W-:Y:S01]  /*34f0*/  LOP3.LUT R172, R239.reuse, 0x166, RZ, 0xfc, !PT ;  /* 0x00000166efac7812 */ /* 0x040fe200078efcff */
[----:B------:R-:W-:Y:S01]  /*3500*/  IMAD.MOV R32, RZ, RZ, -R32 ;  /* 0x000000ffff207224 */ /* 0x000fe200078e0a20 */
[C---:B------:R-:W-:Y:S01]  /*3510*/  LOP3.LUT R178, R239.reuse, 0x174, RZ, 0xfc, !PT ;  /* 0x00000174efb27812 */ /* 0x040fe200078efcff */
[----:B------:R-:W-:Y:S01]  /*3520*/  IMAD.HI.U32 R33, R240, R37, RZ ;  /* 0x00000025f0217227 */ /* 0x000fe200078e00ff */
[----:B------:R-:W-:-:S02]  /*3530*/  LOP3.LUT R174, R239, 0x170, RZ, 0xfc, !PT ;  /* 0x00000170efae7812 */ /* 0x000fc400078efcff */
[----:B------:R-:W-:Y:S01]  /*3540*/  IABS R181, R178 ;  /* 0x000000b200b57213 */ /* 0x000fe20000000000 */
[----:B------:R-:W-:Y:S01]  /*3550*/  IMAD R32, R0, R32, R35 ;  /* 0x0000002000207224 */ /* 0x000fe200078e0223 */
[----:B------:R-:W-:Y:S01]  /*3560*/  IABS R177, R174 ;  /* 0x000000ae00b17213 */ /* 0x000fe20000000000 */
[--C-:B------:R-:W-:Y:S01]  /*3570*/  @!P0 IMAD.IADD R28, R28, 0x1, -R0.reuse ;  /* 0x000000011c1c8824 */ /* 0x100fe200078e0a00 */
[----:B------:R-:W-:Y:S01]  /*3580*/  ISETP.GE.AND P0, PT, R39, RZ, PT ;  /* 0x000000ff2700720c */ /* 0x000fe20003f06270 */
[----:B------:R-:W-:Y:S01]  /*3590*/  @!P5 IMAD.IADD R30, R30, 0x1, -R0 ;  /* 0x000000011e1ed824 */ /* 0x000fe200078e0a00 */
[C---:B------:R-:W-:Y:S01]  /*35a0*/  ISETP.GT.U32.AND P5, PT, R0.reuse, R32, PT ;  /* 0x000000200000720c */ /* 0x040fe20003fa4070 */
[----:B------:R-:W-:Y:S01]  /*35b0*/  IMAD.MOV R33, RZ, RZ, -R33 ;  /* 0x000000ffff217224 */ /* 0x000fe200078e0a21 */
[C---:B------:R-:W-:Y:S01]  /*35c0*/  LOP3.LUT R176, R239.reuse, 0x172, RZ, 0xfc, !PT ;  /* 0x00000172efb07812 */ /* 0x040fe200078efcff */
[----:B------:R-:W-:Y:S01]  /*35d0*/  @!P3 IMAD.MOV R28, RZ, RZ, -R28 ;  /* 0x000000ffff1cb224 */ /* 0x000fe200078e0a1c */
[C---:B------:R-:W-:Y:S01]  /*35e0*/  ISETP.GT.U32.AND P3, PT, R0.reuse, R31, PT ;  /* 0x0000001f0000720c */ /* 0x040fe20003f64070 */
[C---:B------:R-:W-:Y:S01]  /*35f0*/  IMAD R33, R0.reuse, R33, R37 ;  /* 0x0000002100217224 */ /* 0x040fe200078e0225 */
[----:B------:R-:W-:Y:S01]  /*3600*/  IABS R179, R176 ;  /* 0x000000b000b37213 */ /* 0x000fe20000000000 */
[----:B------:R-:W-:Y:S01]  /*3610*/  @!P6 IMAD.MOV R30, RZ, RZ, -R30 ;  /* 0x000000ffff1ee224 */ /* 0x000fe200078e0a1e */
[C---:B------:R-:W-:Y:S01]  /*3620*/  LOP3.LUT R182, R239.reuse, 0x178, RZ, 0xfc, !PT ;  /* 0x00000178efb67812 */ /* 0x040fe200078efcff */
[----:B------:R-:W-:Y:S01]  /*3630*/  @!P1 IMAD.MOV R29, RZ, RZ, -R29 ;  /* 0x000000ffff1d9224 */ /* 0x000fe200078e0a1d */
[----:B------:R-:W-:Y:S01]  /*3640*/  ISETP.GT.U32.AND P6, PT, R0, R33, PT ;  /* 0x000000210000720c */ /* 0x000fe20003fc4070 */
[----:B------:R-:W-:Y:S01]  /*3650*/  IMAD.MOV.U32 R37, RZ, RZ, R36 ;  /* 0x000000ffff257224 */ /* 0x000fe200078e0024 */
[----:B------:R-:W-:Y:S01]  /*3660*/  ISETP.GE.AND P1, PT, R34, RZ, PT ;  /* 0x000000ff2200720c */ /* 0x000fe20003f26270 */
[--C-:B------:R-:W-:Y:S01]  /*3670*/  @!P5 IMAD.IADD R32, R32, 0x1, -R0.reuse ;  /* 0x000000012020d824 */ /* 0x100fe200078e0a00 */
[C---:B------:R-:W-:Y:S01]  /*3680*/  LOP3.LUT R34, R239.reuse, 0x5e, RZ, 0xfc, !PT ;  /* 0x0000005eef227812 */ /* 0x040fe200078efcff */
[----:B------:R-:W-:Y:S01]  /*3690*/  IMAD R58, R0, R58, R63 ;  /* 0x0000003a003a7224 */ /* 0x000fe200078e023f */
[----:B------:R-:W-:Y:S01]  /*36a0*/  LOP3.LUT R36, R239, 0x60, RZ, 0xfc, !PT ;  /* 0x00000060ef247812 */ /* 0x000fe200078efcff */
[----:B------:R-:W-:Y:S01]  /*36b0*/  @!P3 IMAD.IADD R31, R31, 0x1, -R0 ;  /* 0x000000011f1fb824 */ /* 0x000fe200078e0a00 */
[----:B------:R-:W-:Y:S01]  /*36c0*/  ISETP.GE.AND P3, PT, R34, RZ, PT ;  /* 0x000000ff2200720c */ /* 0x000fe20003f66270 */
[----:B------:R-:W-:Y:S01]  /*36d0*/  IMAD.MOV R144, RZ, RZ, -R144 ;  /* 0x000000ffff907224 */ /* 0x000fe200078e0a90 */
[----:B------:R-:W-:Y:S01]  /*36e0*/  IABS R39, R34 ;  /* 0x0000002200277213 */ /* 0x000fe20000000000 */
[----:B------:R-:W-:Y:S01]  /*36f0*/  IMAD.HI.U32 R34, R240, R37, RZ ;  /* 0x00000025f0227227 */ /* 0x000fe200078e00ff */
[----:B------:R-:W-:-:S02]  /*3700*/  ISETP.GT.U32.AND P5, PT, R0, R32, PT ;  /* 0x000000200000720c */ /* 0x000fc40003fa4070 */
[----:B------:R-:W-:Y:S01]  /*3710*/  IABS R41, R36 ;  /* 0x0000002400297213 */ /* 0x000fe20000000000 */
[----:B------:R-:W-:Y:S01]  /*3720*/  IMAD.MOV R34, RZ, RZ, -R34 ;  /* 0x000000ffff227224 */ /* 0x000fe200078e0a22 */
[----:B------:R-:W-:Y:S01]  /*3730*/  IABS R63, R67 ;  /* 0x00000043003f7213 */ /* 0x000fe20000000000 */
[----:B------:R-:W-:Y:S01]  /*3740*/  @!P6 IMAD.IADD R33, R33, 0x1, -R0 ;  /* 0x000000012121e824 */ /* 0x000fe200078e0a00 */
[C---:B------:R-:W-:Y:S01]  /*3750*/  LOP3.LUT R180, R239.reuse, 0x176, RZ, 0xfc, !PT ;  /* 0x00000176efb47812 */ /* 0x040fe200078efcff */
[----:B------:R-:W-:Y:S01]  /*3760*/  @!P0 IMAD.MOV R31, RZ, RZ, -R31 ;  /* 0x000000ffff1f8224 */ /* 0x000fe200078e0a1f */
[----:B------:R-:W-:Y:S01]  /*3770*/  ISETP.GE.AND P0, PT, R36, RZ, PT ;  /* 0x000000ff2400720c */ /* 0x000fe20003f06270 */
[C---:B------:R-:W-:Y:S01]  /*3780*/  IMAD R34, R0.reuse, R34, R37 ;  /* 0x0000002200227224 */ /* 0x040fe200078e0225 */
[----:B------:R-:W-:Y:S01]  /*3790*/  ISETP.GT.U32.AND P6, PT, R0, R33, PT ;  /* 0x000000210000720c */ /* 0x000fe20003fc4070 */
[----:B------:R-:W-:Y:S01]  /*37a0*/  IMAD.HI.U32 R36, R240, R41, RZ ;  /* 0x00000029f0247227 */ /* 0x000fe200078e00ff */
[----:B------:R-:W-:-:S02]  /*37b0*/  LOP3.LUT R183, R239, 0x17a, RZ, 0xfc, !PT ;  /* 0x0000017aefb77812 */ /* 0x000fc400078efcff */
[C---:B------:R-:W-:Y:S01]  /*37c0*/  LOP3.LUT R184, R239.reuse, 0x182, RZ, 0xfc, !PT ;  /* 0x00000182efb87812 */ /* 0x040fe200078efcff */
[----:B------:R-:W-:Y:S01]  /*37d0*/  @!P5 IMAD.IADD R32, R32, 0x1, -R0 ;  /* 0x000000012020d824 */ /* 0x000fe200078e0a00 */
[----:B------:R-:W-:Y:S01]  /*37e0*/  ISETP.GT.U32.AND P5, PT, R0, R34, PT ;  /* 0x000000220000720c */ /* 0x000fe20003fa4070 */
[----:B------:R-:W-:Y:S01]  /*37f0*/  IMAD.HI.U32 R37, R240, R43, RZ ;  /* 0x0000002bf0257227 */ /* 0x000fe200078e00ff */
[C---:B------:R-:W-:Y:S02]  /*3800*/  LOP3.LUT R188, R239.reuse, 0x184, RZ, 0xfc, !PT ;  /* 0x00000184efbc7812 */ /* 0x040fe400078efcff */
[----:B------:R-:W-:Y:S01]  /*3810*/  IABS R187, R184 ;  /* 0x000000b800bb7213 */ /* 0x000fe20000000000 */
[----:B------:R-:W-:Y:S01]  /*3820*/  IMAD.MOV R36, RZ, RZ, -R36 ;  /* 0x000000ffff247224 */ /* 0x000fe200078e0a24 */
[C---:B------:R-:W-:Y:S01]  /*3830*/  LOP3.LUT R195, R239.reuse, 0x186, RZ, 0xfc, !PT ;  /* 0x00000186efc37812 */ /* 0x040fe200078efcff */
[----:B------:R-:W-:Y:S01]  /*3840*/  IMAD.MOV R37, RZ, RZ, -R37 ;  /* 0x000000ffff257224 */ /* 0x000fe200078e0a25 */
[C---:B------:R-:W-:Y:S01]  /*3850*/  LOP3.LUT R194, R239.reuse, 0x188, RZ, 0xfc, !PT ;  /* 0x00000188efc27812 */ /* 0x040fe200078efcff */
[----:B------:R-:W-:Y:S01]  /*3860*/  IMAD R36, R0, R36, R41 ;  /* 0x0000002400247224 */ /* 0x000fe200078e0229 */
[----:B------:R-:W-:Y:S01]  /*3870*/  IABS R41, R44 ;  /* 0x0000002c00297213 */ /* 0x000fe20000000000 */
[----:B------:R-:W-:Y:S01]  /*3880*/  IMAD.HI.U32 R35, R240, R39, RZ ;  /* 0x00000027f0237227 */ /* 0x000fe200078e00ff */
[----:B------:R-:W-:-:S02]  /*3890*/  LOP3.LUT R190, R239, 0x18c, RZ, 0xfc, !PT ;  /* 0x0000018cefbe7812 */ /* 0x000fc400078efcff */
[----:B------:R-:W-:Y:S01]  /*38a0*/  IABS R189, R194 ;  /* 0x000000c200bd7213 */ /* 0x000fe20000000000 */
[C---:B------:R-:W-:Y:S01]  /*38b0*/  IMAD R37, R0.reuse, R37, R43 ;  /* 0x0000002500257224 */ /* 0x040fe200078e022b */
[----:B------:R-:W-:Y:S01]  /*38c0*/  IABS R43, R46 ;  /* 0x0000002e002b7213 */ /* 0x000fe20000000000 */
[--C-:B------:R-:W-:Y:S01]  /*38d0*/  @!P6 IMAD.IADD R33, R33, 0x1, -R0.reuse ;  /* 0x000000012121e824 */ /* 0x100fe200078e0a00 */
[----:B------:R-:W-:Y:S01]  /*38e0*/  ISETP.GT.U32.AND P6, PT, R0, R36, PT ;  /* 0x000000240000720c */ /* 0x000fe20003fc4070 */
[----:B------:R-:W-:Y:S01]  /*38f0*/  IMAD.MOV R35, RZ, RZ, -R35 ;  /* 0x000000ffff237224 */ /* 0x000fe200078e0a23 */
[----:B------:R-:W-:Y:S01]  /*3900*/  IABS R193, R190 ;  /* 0x000000be00c17213 */ /* 0x000fe20000000000 */
[----:B------:R-:W-:Y:S01]  /*3910*/  @!P5 IMAD.IADD R34, R34, 0x1, -R0 ;  /* 0x000000012222d824 */ /* 0x000fe200078e0a00 */
[C---:B------:R-:W-:Y:S01]  /*3920*/  ISETP.GT.U32.AND P5, PT, R0.reuse, R37, PT ;  /* 0x000000250000720c */ /* 0x040fe20003fa4070 */
[C---:B------:R-:W-:Y:S01]  /*3930*/  IMAD R35, R0.reuse, R35, R39 ;  /* 0x0000002300237224 */ /* 0x040fe200078e0227 */
[----:B------:R-:W-:Y:S01]  /*3940*/  IABS R39, R42 ;  /* 0x0000002a00277213 */ /* 0x000fe20000000000 */
[----:B------:R-:W-:Y:S01]  /*3950*/  @!P4 IMAD.MOV R32, RZ, RZ, -R32 ;  /* 0x000000ffff20c224 */ /* 0x000fe200078e0a20 */
[----:B------:R-:W-:Y:S01]  /*3960*/  LOP3.LUT R192, R239, 0x18a, RZ, 0xfc, !PT ;  /* 0x0000018aefc07812 */ /* 0x000fe200078efcff */
[----:B------:R-:W-:Y:S01]  /*3970*/  @!P2 IMAD.MOV R33, RZ, RZ, -R33 ;  /* 0x000000ffff21a224 */ /* 0x000fe200078e0a21 */
[----:B------:R-:W-:Y:S01]  /*3980*/  ISETP.GT.U32.AND P4, PT, R0, R35, PT ;  /* 0x000000230000720c */ /* 0x000fe20003f84070 */
[----:B------:R-:W-:Y:S01]  /*3990*/  IMAD.HI.U32 R38, R240, R39, RZ ;  /* 0x00000027f0267227 */ /* 0x000fe200078e00ff */
[----:B------:R-:W-:-:S02]  /*39a0*/  IABS R191, R192 ;  /* 0x000000c000bf7213 */ /* 0x000fc40000000000 */
[C---:B------:R-:W-:Y:S01]  /*39b0*/  LOP3.LUT R196, R239.reuse, 0x18e, RZ, 0xfc, !PT ;  /* 0x0000018eefc47812 */ /* 0x040fe200078efcff */
[----:B------:R-:W-:Y:S01]  /*39c0*/  @!P6 IMAD.IADD R36, R36, 0x1, -R0 ;  /* 0x000000012424e824 */ /* 0x000fe200078e0a00 */
[C---:B------:R-:W-:Y:S01]  /*39d0*/  LOP3.LUT R197, R239.reuse, 0x190, RZ, 0xfc, !PT ;  /* 0x00000190efc57812 */ /* 0x040fe200078efcff */
[----:B------:R-:W-:Y:S01]  /*39e0*/  IMAD.MOV R38, RZ, RZ, -R38 ;  /* 0x000000ffff267224 */ /* 0x000fe200078e0a26 */
[----:B------:R-:W-:Y:S01]  /*39f0*/  LOP3.LUT R202, R239, 0x19e, RZ, 0xfc, !PT ;  /* 0x0000019eefca7812 */ /* 0x000fe200078efcff */
[----:B------:R-:W-:Y:S01]  /*3a00*/  @!P5 IMAD.IADD R37, R37, 0x1, -R0 ;  /* 0x000000012525d824 */ /* 0x000fe200078e0a00 */
[C---:B------:R-:W-:Y:S01]  /*3a10*/  ISETP.GT.U32.AND P5, PT, R0.reuse, R36, PT ;  /* 0x000000240000720c */ /* 0x040fe20003fa4070 */
[----:B------:R-:W-:Y:S01]  /*3a20*/  IMAD R38, R0, R38, R39 ;  /* 0x0000002600267224 */ /* 0x000fe200078e0227 */
[----:B------:R-:W-:Y:S01]  /*3a30*/  LOP3.LUT R198, R239, 0x1a0, RZ, 0xfc, !PT ;  /* 0x000001a0efc67812 */ /* 0x000fe200078efcff */
[----:B------:R-:W-:Y:S01]  /*3a40*/  IMAD.HI.U32 R39, R240, R41, RZ ;  /* 0x00000029f0277227 */ /* 0x000fe200078e00ff */
[----:B------:R-:W-:-:S02]  /*3a50*/  ISETP.GT.U32.AND P2, PT, R0, R37, PT ;  /* 0x000000250000720c */ /* 0x000fc40003f44070 */
[----:B------:R-:W-:Y:S01]  /*3a60*/  LOP3.LUT R200, R239, 0x1a2, RZ, 0xfc, !PT ;  /* 0x000001a2efc87812 */ /* 0x000fe200078efcff */
[----:B------:R-:W-:Y:S01]  /*3a70*/  IMAD.MOV R39, RZ, RZ, -R39 ;  /* 0x000000ffff277224 */ /* 0x000fe200078e0a27 */
[----:B------:R-:W-:Y:S01]  /*3a80*/  IABS R201, R198 ;  /* 0x000000c600c97213 */ /* 0x000fe20000000000 */
        /* <DEDUP_REMOVED lines=8> */
[----:B------:R-:W-:Y:S01]  /*3b10*/  LOP3.LUT R204, R239, 0x1a4, RZ, 0xfc, !PT ;  /* 0x000001a4efcc7812 */ /* 0x000fe200078efcff */
[--C-:B------:R-:W-:Y:S01]  /*3b20*/  @!P2 IMAD.IADD R37, R37, 0x1, -R0.reuse ;  /* 0x000000012525a824 */ /* 0x100fe200078e0a00 */
[----:B------:R-:W-:Y:S01]  /*3b30*/  ISETP.GE.AND P2, PT, R42, RZ, PT ;  /* 0x000000ff2a00720c */ /* 0x000fe20003f46270 */
[----:B------:R-:W-:Y:S01]  /*3b40*/  IMAD.HI.U32 R42, R240, R47, RZ ;  /* 0x0000002ff02a7227 */ /* 0x000fe200078e00ff */
[C---:B------:R-:W-:Y:S02]  /*3b50*/  LOP3.LUT R206, R239.reuse, 0x1a8, RZ, 0xfc, !PT ;  /* 0x000001a8efce7812 */ /* 0x040fe400078efcff */
[----:B------:R-:W-:Y:S01]  /*3b60*/  LOP3.LUT R205, R239, 0x1aa, RZ, 0xfc, !PT ;  /* 0x000001aaefcd7812 */ /* 0x000fe200078efcff */
[----:B------:R-:W-:Y:S01]  /*3b70*/  @!P4 IMAD.IADD R34, R34, 0x1, -R0 ;  /* 0x000000012222c824 */ /* 0x000fe200078e0a00 */
[----:B------:R-:W-:Y:S01]  /*3b80*/  ISETP.GT.U32.AND P4, PT, R0, R38, PT ;  /* 0x000000260000720c */ /* 0x000fe20003f84070 */
[----:B------:R-:W-:Y:S01]  /*3b90*/  IMAD.MOV R42, RZ, RZ, -R42 ;  /* 0x000000ffff2a7224 */ /* 0x000fe200078e0a2a */
[----:B------:R-:W-:Y:S01]  /*3ba0*/  IABS R207, R205 ;  /* 0x000000cd00cf7213 */ /* 0x000fe20000000000 */
[--C-:B------:R-:W-:Y:S01]  /*3bb0*/  @!P5 IMAD.IADD R39, R39, 0x1, -R0.reuse ;  /* 0x000000012727d824 */ /* 0x100fe200078e0a00 */
[----:B------:R-:W-:Y:S01]  /*3bc0*/  LOP3.LUT R211, R239, 0x1ae, RZ, 0xfc, !PT ;  /* 0x000001aeefd37812 */ /* 0x000fe200078efcff */
[----:B------:R-:W-:Y:S01]  /*3bd0*/  @!P6 IMAD.IADD R35, R35, 0x1, -R0 ;  /* 0x000000012323e824 */ /* 0x000fe200078e0a00 */
[----:B------:R-:W-:Y:S01]  /*3be0*/  ISETP.GE.AND P6, PT, R40, RZ, PT ;  /* 0x000000ff2800720c */ /* 0x000fe20003fc6270 */
[----:B------:R-:W-:Y:S01]  /*3bf0*/  @!P1 IMAD.MOV R34, RZ, RZ, -R34 ;  /* 0x000000ffff229224 */ /* 0x000fe200078e0a22 */
[C---:B------:R-:W-:Y:S01]  /*3c00*/  ISETP.GT.U32.AND P5, PT, R0.reuse, R39, PT ;  /* 0x000000270000720c */ /* 0x040fe20003fa4070 */
[----:B------:R-:W-:Y:S01]  /*3c10*/  IMAD R42, R0, R42, R47 ;  /* 0x0000002a002a7224 */ /* 0x000fe200078e022f */
[C---:B------:R-:W-:Y:S01]  /*3c20*/  LOP3.LUT R212, R239.reuse, 0x1b0, RZ, 0xfc, !PT ;  /* 0x000001b0efd47812 */ /* 0x040fe200078efcff */
[----:B------:R-:W-:Y:S01]  /*3c30*/  IMAD.MOV R41, RZ, RZ, -R41 ;  /* 0x000000ffff297224 */ /* 0x000fe200078e0a29 */
[----:B------:R-:W-:Y:S01]  /*3c40*/  LOP3.LUT R208, R239, 0x1b4, RZ, 0xfc, !PT ;  /* 0x000001b4efd07812 */ /* 0x000fe200078efcff */
[----:B------:R-:W-:Y:S01]  /*3c50*/  @!P4 IMAD.IADD R38, R38, 0x1, -R0 ;  /* 0x000000012626c824 */ /* 0x000fe200078e0a00 */
[----:B------:R-:W-:Y:S01]  /*3c60*/  ISETP.GE.AND P4, PT, R44, RZ, PT ;  /* 0x000000ff2c00720c */ /* 0x000fe20003f86270 */
[----:B------:R-:W-:Y:S01]  /*3c70*/  IMAD R41, R0, R41, R45 ;  /* 0x0000002900297224 */ /* 0x000fe200078e022d */
[----:B------:R-:W-:Y:S01]  /*3c80*/  IABS R45, R50 ;  /* 0x00000032002d7213 */ /* 0x000fe20000000000 */
[----:B------:R-:W-:Y:S01]  /*3c90*/  IMAD.HI.U32 R40, R240, R43, RZ ;  /* 0x0000002bf0287227 */ /* 0x000fe200078e00ff */
[----:B------:R-:W-:-:S02]  /*3ca0*/  ISETP.GT.U32.AND P1, PT, R0, R38, PT ;  /* 0x000000260000720c */ /* 0x000fc40003f24070 */
[----:B------:R-:W-:Y:S01]  /*3cb0*/  LOP3.LUT R210, R239, 0x1b6, RZ, 0xfc, !PT ;  /* 0x000001b6efd27812 */ /* 0x000fe200078efcff */
[----:B------:R-:W-:Y:S01]  /*3cc0*/  @!P5 IMAD.IADD R39, R39, 0x1, -R0 ;  /* 0x000000012727d824 */ /* 0x000fe200078e0a00 */
[C---:B------:R-:W-:Y:S01]  /*3cd0*/  ISETP.GT.U32.AND P5, PT, R0.reuse, R42, PT ;  /* 0x0000002a0000720c */ /* 0x040fe20003fa4070 */
[----:B------:R-:W-:Y:S01]  /*3ce0*/  @!P6 IMAD.MOV R37, RZ, RZ, -R37 ;  /* 0x000000ffff25e224 */ /* 0x000fe200078e0a25 */
[C---:B------:R-:W-:Y:S01]  /*3cf0*/  ISETP.GT.U32.AND P6, PT, R0.reuse, R41, PT ;  /* 0x000000290000720c */ /* 0x040fe20003fc4070 */
[----:B------:R-:W-:Y:S01]  /*3d00*/  IMAD.MOV R40, RZ, RZ, -R40 ;  /* 0x000000ffff287224 */ /* 0x000fe200078e0a28 */
[----:B------:R-:W-:Y:S01]  /*3d10*/  IABS R213, R210 ;  /* 0x000000d200d57213 */ /* 0x000fe20000000000 */
[----:B------:R-:W-:Y:S01]  /*3d20*/  @!P3 IMAD.MOV R35, RZ, RZ, -R35 ;  /* 0x000000ffff23b224 */ /* 0x000fe200078e0a23 */
[C---:B------:R-:W-:Y:S01]  /*3d30*/  LOP3.LUT R214, R239.reuse, 0x1be, RZ, 0xfc, !PT ;  /* 0x000001beefd67812 */ /* 0x040fe200078efcff */
[----:B------:R-:W-:Y:S01]  /*3d40*/  IMAD R40, R0, R40, R43 ;  /* 0x0000002800287224 */ /* 0x000fe200078e022b */
[C---:B------:R-:W-:Y:S01]  /*3d50*/  LOP3.LUT R216, R239.reuse, 0x1bc, RZ, 0xfc, !PT ;  /* 0x000001bcefd87812 */ /* 0x040fe200078efcff */
[----:B------:R-:W-:Y:S01]  /*3d60*/  @!P1 IMAD.IADD R38, R38, 0x1, -R0 ;  /* 0x0000000126269824 */ /* 0x000fe200078e0a00 */
[----:B------:R-:W-:Y:S01]  /*3d70*/  ISETP.GE.AND P1, PT, R48, RZ, PT ;  /* 0x000000ff3000720c */ /* 0x000fe20003f26270 */
[----:B------:R-:W-:Y:S01]  /*3d80*/  IMAD.HI.U32 R43, R240, R45, RZ ;  /* 0x0000002df02b7227 */ /* 0x000fe200078e00ff */
[----:B------:R-:W-:-:S02]  /*3d90*/  LOP3.LUT R48, R239, 0x70, RZ, 0xfc, !PT ;  /* 0x00000070ef307812 */ /* 0x000fc400078efcff */
[----:B------:R-:W-:Y:S01]  /*3da0*/  ISETP.GT.U32.AND P3, PT, R0, R40, PT ;  /* 0x000000280000720c */ /* 0x000fe20003f64070 */
[--C-:B------:R-:W-:Y:S01]  /*3db0*/  @!P5 IMAD.IADD R42, R42, 0x1, -R0.reuse ;  /* 0x000000012a2ad824 */ /* 0x100fe200078e0a00 */
[----:B------:R-:W-:Y:S01]  /*3dc0*/  IABS R47, R48 ;  /* 0x00000030002f7213 */ /* 0x000fe20000000000 */
[----:B------:R-:W-:Y:S01]  /*3dd0*/  @!P6 IMAD.IADD R41, R41, 0x1, -R0 ;  /* 0x000000012929e824 */ /* 0x000fe200078e0a00 */
[C---:B------:R-:W-:Y:S01]  /*3de0*/  LOP3.LUT R222, R239.reuse, 0x1c4, RZ, 0xfc, !PT ;  /* 0x000001c4efde7812 */ /* 0x040fe200078efcff */
[----:B------:R-:W-:Y:S01]  /*3df0*/  @!P2 IMAD.MOV R38, RZ, RZ, -R38 ;  /* 0x000000ffff26a224 */ /* 0x000fe200078e0a26 */
[----:B------:R-:W-:Y:S01]  /*3e00*/  ISETP.GT.U32.AND P5, PT, R0, R42, PT ;  /* 0x0000002a0000720c */ /* 0x000fe20003fa4070 */
[----:B------:R-:W-:Y:S01]  /*3e10*/  IMAD.HI.U32 R44, R240, R47, RZ ;  /* 0x0000002ff02c7227 */ /* 0x000fe200078e00ff */
[----:B------:R-:W-:Y:S02]  /*3e20*/  ISETP.GT.U32.AND P2, PT, R0, R41, PT ;  /* 0x000000290000720c */ /* 0x000fe40003f44070 */
[----:B------:R-:W-:Y:S01]  /*3e30*/  LOP3.LUT R218, R239, 0x1c2, RZ, 0xfc, !PT ;  /* 0x000001c2efda7812 */ /* 0x000fe200078efcff */
[----:B------:R-:W-:Y:S01]  /*3e40*/  IMAD.MOV R44, RZ, RZ, -R44 ;  /* 0x000000ffff2c7224 */ /* 0x000fe200078e0a2c */
[----:B------:R-:W-:Y:S01]  /*3e50*/  IABS R219, R222 ;  /* 0x000000de00db7213 */ /* 0x000fe20000000000 */
[--C-:B------:R-:W-:Y:S01]  /*3e60*/  @!P3 IMAD.IADD R40, R40, 0x1, -R0.reuse ;  /* 0x000000012828b824 */ /* 0x100fe200078e0a00 */
[----:B------:R-:W-:Y:S01]  /*3e70*/  ISETP.GE.AND P3, PT, R49, RZ, PT ;  /* 0x000000ff3100720c */ /* 0x000fe20003f66270 */
[C---:B------:R-:W-:Y:S01]  /*3e80*/  IMAD R44, R0.reuse, R44, R47 ;  /* 0x0000002c002c7224 */ /* 0x040fe200078e022f */
[----:B------:R-:W-:Y:S01]  /*3e90*/  IABS R49, R52 ;  /* 0x0000003400317213 */ /* 0x000fe20000000000 */
[----:B------:R-:W-:Y:S01]  /*3ea0*/  IMAD.MOV R43, RZ, RZ, -R43 ;  /* 0x000000ffff2b7224 */ /* 0x000fe200078e0a2b */
[----:B------:R-:W-:Y:S01]  /*3eb0*/  ISETP.GT.U32.AND P6, PT, R0, R40, PT ;  /* 0x000000280000720c */ /* 0x000fe20003fc4070 */
[----:B------:R-:W-:Y:S01]  /*3ec0*/  @!P5 IMAD.IADD R42, R42, 0x1, -R0 ;  /* 0x000000012a2ad824 */ /* 0x000fe200078e0a00 */
[----:B------:R-:W-:Y:S01]  /*3ed0*/  ISETP.GT.U32.AND P5, PT, R0, R44, PT ;  /* 0x0000002c0000720c */ /* 0x000fe20003fa4070 */
[----:B------:R-:W-:Y:S01]  /*3ee0*/  @!P0 IMAD.MOV R36, RZ, RZ, -R36 ;  /* 0x000000ffff248224 */ /* 0x000fe200078e0a24 */
[----:B------:R-:W-:Y:S01]  /*3ef0*/  ISETP.GE.AND P0, PT, R46, RZ, PT ;  /* 0x000000ff2e00720c */ /* 0x000fe20003f06270 */
[----:B------:R-:W-:Y:S01]  /*3f00*/  @!P2 IMAD.IADD R41, R41, 0x1, -R0 ;  /* 0x000000012929a824 */ /* 0x000fe200078e0a00 */
[----:B------:R-:W-:Y:S01]  /*3f10*/  ISETP.GE.AND P2, PT, R50, RZ, PT ;  /* 0x000000ff3200720c */ /* 0x000fe20003f46270 */
[----:B------:R-:W-:Y:S01]  /*3f20*/  IMAD R43, R0, R43, R45 ;  /* 0x0000002b002b7224 */ /* 0x000fe200078e022d */
[C---:B------:R-:W-:Y:S01]  /*3f30*/  LOP3.LUT R50, R239.reuse, 0x76, RZ, 0xfc, !PT ;  /* 0x00000076ef327812 */ /* 0x040fe200078efcff */
[----:B------:R-:W-:Y:S01]  /*3f40*/  IMAD.HI.U32 R45, R240, R49, RZ ;  /* 0x00000031f02d7227 */ /* 0x000fe200078e00ff */
[----:B------:R-:W-:-:S02]  /*3f50*/  LOP3.LUT R223, R239, 0x1ce, RZ, 0xfc, !PT ;  /* 0x000001ceefdf7812 */ /* 0x000fc400078efcff */
[----:B------:R-:W-:Y:S01]  /*3f60*/  IABS R53, R50 ;  /* 0x0000003200357213 */ /* 0x000fe20000000000 */
[----:B------:R-:W-:Y:S01]  /*3f70*/  IMAD.HI.U32 R46, R240, R51, RZ ;  /* 0x00000033f02e7227 */ /* 0x000fe200078e00ff */
[C---:B------:R-:W-:Y:S02]  /*3f80*/  LOP3.LUT R229, R239.reuse, 0x1d6, RZ, 0xfc, !PT ;  /* 0x000001d6efe57812 */ /* 0x040fe400078efcff */
[C---:B------:R-:W-:Y:S01]  /*3f90*/  LOP3.LUT R231, R239.reuse, 0x1d8, RZ, 0xfc, !PT ;  /* 0x000001d8efe77812 */ /* 0x040fe200078efcff */
[--C-:B------:R-:W-:Y:S01]  /*3fa0*/  @!P5 IMAD.IADD R44, R44, 0x1, -R0.reuse ;  /* 0x000000012c2cd824 */ /* 0x100fe200078e0a00 */
[C---:B------:R-:W-:Y:S01]  /*3fb0*/  LOP3.LUT R233, R239.reuse, 0x1da, RZ, 0xfc, !PT ;  /* 0x000001daefe97812 */ /* 0x040fe200078efcff */
[----:B------:R-:W-:Y:S01]  /*3fc0*/  IMAD.MOV R45, RZ, RZ, -R45 ;  /* 0x000000ffff2d7224 */ /* 0x000fe200078e0a2d */
[----:B------:R-:W-:Y:S01]  /*3fd0*/  LOP3.LUT R235, R239, 0x1dc, RZ, 0xfc, !PT ;  /* 0x000001dcefeb7812 */ /* 0x000fe200078efcff */
[----:B------:R-:W-:Y:S01]  /*3fe0*/  @!P6 IMAD.IADD R40, R40, 0x1, -R0 ;  /* 0x000000012828e824 */ /* 0x000fe200078e0a00 */
[C---:B------:R-:W-:Y:S01]  /*3ff0*/  ISETP.GT.U32.AND P5, PT, R0.reuse, R44, PT ;  /* 0x0000002c0000720c */ /* 0x040fe20003fa4070 */
[----:B------:R-:W-:Y:S01]  /*4000*/  IMAD.MOV R46, RZ, RZ, -R46 ;  /* 0x000000ffff2e7224 */ /* 0x000fe200078e0a2e */
[C---:B------:R-:W-:Y:S01]  /*4010*/  ISETP.GT.U32.AND P6, PT, R0.reuse, R43, PT ;  /* 0x0000002b0000720c */ /* 0x040fe20003fc4070 */
[----:B------:R-:W-:Y:S01]  /*4020*/  IMAD R45, R0, R45, R49 ;  /* 0x0000002d002d7224 */ /* 0x000fe200078e0231 */
[----:B------:R-:W-:Y:S01]  /*4030*/  IABS R49, R55 ;  /* 0x0000003700317213 */ /* 0x000fe20000000000 */
[----:B------:R-:W-:Y:S01]  /*4040*/  IMAD.HI.U32 R47, R240, R53, RZ ;  /* 0x00000035f02f7227 */ /* 0x000fe200078e00ff */
[----:B------:R-:W-:-:S02]  /*4050*/  IABS R230, R233 ;  /* 0x000000e900e67213 */ /* 0x000fc40000000000 */
[----:B------:R-:W-:Y:S01]  /*4060*/  IABS R228, R235 ;  /* 0x000000eb00e47213 */ /* 0x000fe20000000000 */
[C---:B------:R-:W-:Y:S01]  /*4070*/  IMAD R46, R0.reuse, R46, R51 ;  /* 0x0000002e002e7224 */ /* 0x040fe200078e0233 */
[C---:B------:R-:W-:Y:S01]  /*4080*/  LOP3.LUT R232, R239.reuse, 0x1de, RZ, 0xfc, !PT ;  /* 0x000001deefe87812 */ /* 0x040fe200078efcff */
[----:B------:R-:W-:Y:S01]  /*4090*/  @!P0 IMAD.MOV R40, RZ, RZ, -R40 ;  /* 0x000000ffff288224 */ /* 0x000fe200078e0a28 */
[C---:B------:R-:W-:Y:S01]  /*40a0*/  ISETP.GT.U32.AND P0, PT, R0.reuse, R45, PT ;  /* 0x0000002d0000720c */ /* 0x040fe20003f04070 */
[----:B------:R-:W-:Y:S01]  /*40b0*/  IMAD.MOV R47, RZ, RZ, -R47 ;  /* 0x000000ffff2f7224 */ /* 0x000fe200078e0a2f */
[C---:B------:R-:W-:Y:S01]  /*40c0*/  LOP3.LUT R234, R239.reuse, 0x1e0, RZ, 0xfc, !PT ;  /* 0x000001e0efea7812 */ /* 0x040fe200078efcff */
[----:B------:R-:W-:Y:S01]  /*40d0*/  @!P3 IMAD.MOV R42, RZ, RZ, -R42 ;  /* 0x000000ffff2ab224 */ /* 0x000fe200078e0a2a */
[C---:B------:R-:W-:Y:S01]  /*40e0*/  ISETP.GT.U32.AND P3, PT, R0.reuse, R46, PT ;  /* 0x0000002e0000720c */ /* 0x040fe20003f64070 */
[----:B------:R-:W-:Y:S01]  /*40f0*/  IMAD R47, R0, R47, R53 ;  /* 0x0000002f002f7224 */ /* 0x000fe200078e0235 */
[C---:B------:R-:W-:Y:S01]  /*4100*/  LOP3.LUT R236, R239.reuse, 0x1e2, RZ, 0xfc, !PT ;  /* 0x000001e2efec7812 */ /* 0x040fe200078efcff */
[--C-:B------:R-:W-:Y:S01]  /*4110*/  @!P5 IMAD.IADD R44, R44, 0x1, -R0.reuse ;  /* 0x000000012c2cd824 */ /* 0x100fe200078e0a00 */
[----:B------:R-:W-:Y:S01]  /*4120*/  LOP3.LUT R241, R239, 0x1ec, RZ, 0xfc, !PT ;  /* 0x000001eceff17812 */ /* 0x000fe200078efcff */
[--C-:B------:R-:W-:Y:S01]  /*4130*/  @!P6 IMAD.IADD R43, R43, 0x1, -R0.reuse ;  /* 0x000000012b2be824 */ /* 0x100fe200078e0a00 */
[----:B------:R-:W-:Y:S01]  /*4140*/  ISETP.GT.U32.AND P5, PT, R0, R47, PT ;  /* 0x0000002f0000720c */ /* 0x000fe20003fa4070 */
[----:B------:R-:W-:Y:S01]  /*4150*/  @!P4 IMAD.MOV R39, RZ, RZ, -R39 ;  /* 0x000000ffff27c224 */ /* 0x000fe200078e0a27 */
[----:B------:R-:W-:Y:S01]  /*4160*/  ISETP.GE.AND P6, PT, R48, RZ, PT ;  /* 0x000000ff3000720c */ /* 0x000fe20003fc6270 */
[--C-:B------:R-:W-:Y:S01]  /*4170*/  @!P0 IMAD.IADD R45, R45, 0x1, -R0.reuse ;  /* 0x000000012d2d8824 */ /* 0x100fe200078e0a00 */
[----:B------:R-:W-:Y:S01]  /*4180*/  ISETP.GT.U32.AND P4, PT, R0, R43, PT ;  /* 0x0000002b0000720c */ /* 0x000fe20003f84070 */
[----:B------:R-:W-:Y:S01]  /*4190*/  @!P1 IMAD.MOV R41, RZ, RZ, -R41 ;  /* 0x000000ffff299224 */ /* 0x000fe200078e0a29 */
[----:B------:R-:W-:Y:S01]  /*41a0*/  ISETP.GE.AND P1, PT, R52, RZ, PT ;  /* 0x000000ff3400720c */ /* 0x000fe20003f26270 */
[----:B------:R-:W-:Y:S01]  /*41b0*/  @!P3 IMAD.IADD R46, R46, 0x1, -R0 ;  /* 0x000000012e2eb824 */ /* 0x000fe200078e0a00 */
[----:B------:R-:W-:Y:S01]  /*41c0*/  ISETP.GT.U32.AND P3, PT, R0, R45, PT ;  /* 0x0000002d0000720c */ /* 0x000fe20003f64070 */
[----:B------:R-:W-:Y:S01]  /*41d0*/  IMAD.HI.U32 R48, R240, R49, RZ ;  /* 0x00000031f0307227 */ /* 0x000fe200078e00ff */
[----:B------:R-:W-:-:S02]  /*41e0*/  LOP3.LUT R52, R239, 0x7a, RZ, 0xfc, !PT ;  /* 0x0000007aef347812 */ /* 0x000fc400078efcff */
[----:B------:R-:W-:Y:S01]  /*41f0*/  ISETP.GE.AND P0, PT, R50, RZ, PT ;  /* 0x000000ff3200720c */ /* 0x000fe20003f06270 */
[----:B------:R-:W-:Y:S01]  /*4200*/  @!P5 IMAD.IADD R47, R47, 0x1, -R0 ;  /* 0x000000012f2fd824 */ /* 0x000fe200078e0a00 */
[----:B------:R-:W-:Y:S01]  /*4210*/  IABS R51, R52 ;  /* 0x0000003400337213 */ /* 0x000fe20000000000 */
[----:B------:R-:W-:Y:S01]  /*4220*/  IMAD.MOV R48, RZ, RZ, -R48 ;  /* 0x000000ffff307224 */ /* 0x000fe200078e0a30 */
[----:B------:R-:W-:Y:S01]  /*4230*/  IABS R237, R236 ;  /* 0x000000ec00ed7213 */ /* 0x000fe20000000000 */
[----:B------:R-:W-:Y:S01]  /*4240*/  @!P4 IMAD.IADD R43, R43, 0x1, -R0 ;  /* 0x000000012b2bc824 */ /* 0x000fe200078e0a00 */
[C---:B------:R-:W-:Y:S01]  /*4250*/  ISETP.GT.U32.AND P5, PT, R0.reuse, R47, PT ;  /* 0x0000002f0000720c */ /* 0x040fe20003fa4070 */
[----:B------:R-:W-:Y:S01]  /*4260*/  IMAD R48, R0, R48, R49 ;  /* 0x0000003000307224 */ /* 0x000fe200078e0231 */
[----:B------:R-:W-:Y:S01]  /*4270*/  ISETP.GE.AND P4, PT, R54, RZ, PT ;  /* 0x000000ff3600720c */ /* 0x000fe20003f86270 */
[----:B------:R-:W-:Y:S01]  /*4280*/  IMAD.HI.U32 R49, R240, R51, RZ ;  /* 0x00000033f0317227 */ /* 0x000fe200078e00ff */
[----:B------:R-:W-:-:S02]  /*4290*/  LOP3.LUT R54, R239, 0x7c, RZ, 0xfc, !PT ;  /* 0x0000007cef367812 */ /* 0x000fc400078efcff */
[----:B------:R-:W-:Y:S01]  /*42a0*/  LOP3.LUT R242, R239, 0x1ee, RZ, 0xfc, !PT ;  /* 0x000001eeeff27812 */ /* 0x000fe200078efcff */
[--C-:B------:R-:W-:Y:S01]  /*42b0*/  @!P3 IMAD.IADD R45, R45, 0x1, -R0.reuse ;  /* 0x000000012d2db824 */ /* 0x100fe200078e0a00 */
[C---:B------:R-:W-:Y:S01]  /*42c0*/  ISETP.GT.U32.AND P3, PT, R0.reuse, R48, PT ;  /* 0x000000300000720c */ /* 0x040fe20003f64070 */
[----:B------:R-:W-:Y:S01]  /*42d0*/  IMAD.MOV R49, RZ, RZ, -R49 ;  /* 0x000000ffff317224 */ /* 0x000fe200078e0a31 */
[----:B------:R-:W-:Y:S01]  /*42e0*/  IABS R53, R54 ;  /* 0x0000003600357213 */ /* 0x000fe20000000000 */
[----:B------:R-:W-:Y:S01]  /*42f0*/  @!P2 IMAD.MOV R43, RZ, RZ, -R43 ;  /* 0x000000ffff2ba224 */ /* 0x000fe200078e0a2b */
[C---:B------:R-:W-:Y:S01]  /*4300*/  ISETP.GT.U32.AND P2, PT, R0.reuse, R46, PT ;  /* 0x0000002e0000720c */ /* 0x040fe20003f44070 */
[----:B------:R-:W-:Y:S01]  /*4310*/  IMAD R49, R0, R49, R51 ;  /* 0x0000003100317224 */ /* 0x000fe200078e0233 */
[----:B------:R-:W-:Y:S01]  /*4320*/  IABS R51, R57 ;  /* 0x0000003900337213 */ /* 0x000fe20000000000 */
[----:B------:R-:W-:Y:S01]  /*4330*/  @!P5 IMAD.IADD R47, R47, 0x1, -R0 ;  /* 0x000000012f2fd824 */ /* 0x000fe200078e0a00 */
[----:B-1----:R-:W-:Y:S01]  /*4340*/  LOP3.LUT R2, R239, 0x1f2, RZ, 0xfc, !PT ;  /* 0x000001f2ef027812 */ /* 0x002fe200078efcff */
[----:B------:R-:W-:Y:S01]  /*4350*/  IMAD.HI.U32 R50, R240, R53, RZ ;  /* 0x00000035f0327227 */ /* 0x000fe200078e00ff */
[----:B------:R-:W-:-:S02]  /*4360*/  ISETP.GT.U32.AND P5, PT, R0, R49, PT ;  /* 0x000000310000720c */ /* 0x000fc40003fa4070 */
[C---:B--2---:R-:W-:Y:S01]  /*4370*/  LOP3.LUT R251, R239.reuse, 0x1f4, RZ, 0xfc, !PT ;  /* 0x000001f4effb7812 */ /* 0x044fe200078efcff */
[----:B------:R-:W-:Y:S01]  /*4380*/  @!P3 IMAD.IADD R48, R48, 0x1, -R0 ;  /* 0x000000013030b824 */ /* 0x000fe200078e0a00 */
[----:B------:R-:W-:Y:S01]  /*4390*/  ISETP.GE.AND P3, PT, R54, RZ, PT ;  /* 0x000000ff3600720c */ /* 0x000fe20003f66270 */
[----:B------:R-:W-:Y:S01]  /*43a0*/  IMAD.MOV R50, RZ, RZ, -R50 ;  /* 0x000000ffff327224 */ /* 0x000fe200078e0a32 */
[C---:B------:R-:W-:Y:S01]  /*43b0*/  LOP3.LUT R54, R239.reuse, 0x82, RZ, 0xfc, !PT ;  /* 0x00000082ef367812 */ /* 0x040fe200078efcff */
[----:B------:R-:W-:Y:S01]  /*43c0*/  @!P1 IMAD.MOV R45, RZ, RZ, -R45 ;  /* 0x000000ffff2d9224 */ /* 0x000fe200078e0a2d */
[C---:B------:R-:W-:Y:S01]  /*43d0*/  ISETP.GT.U32.AND P1, PT, R0.reuse, R48, PT ;  /* 0x000000300000720c */ /* 0x040fe20003f24070 */
[----:B------:R-:W-:Y:S01]  /*43e0*/  IMAD R50, R0, R50, R53 ;  /* 0x0000003200327224 */ /* 0x000fe200078e0235 */
[C---:B---3--:R-:W-:Y:S01]  /*43f0*/  LOP3.LUT R248, R239.reuse, 0x1f6, RZ, 0xfc, !PT ;  /* 0x000001f6eff87812 */ /* 0x048fe200078efcff */
[----:B------:R-:W-:Y:S01]  /*4400*/  IMAD.MOV.U32 R53, RZ, RZ, R51 ;  /* 0x000000ffff357224 */ /* 0x000fe200078e0033 */
[----:B----4-:R-:W-:Y:S01]  /*4410*/  LOP3.LUT R247, R239, 0x1fa, RZ, 0xfc, !PT ;  /* 0x000001faeff77812 */ /* 0x010fe200078efcff */
[----:B------:R-:W-:Y:S01]  /*4420*/  @!P6 IMAD.MOV R44, RZ, RZ, -R44 ;  /* 0x000000ffff2ce224 */ /* 0x000fe200078e0a2c */
[----:B------:R-:W-:Y:S01]  /*4430*/  ISETP.GE.AND P6, PT, R55, RZ, PT ;  /* 0x000000ff3700720c */ /* 0x000fe20003fc6270 */
[--C-:B------:R-:W-:Y:S01]  /*4440*/  @!P2 IMAD.IADD R46, R46, 0x1, -R0.reuse ;  /* 0x000000012e2ea824 */ /* 0x100fe200078e0a00 */
[----:B------:R-:W-:Y:S01]  /*4450*/  ISETP.GE.AND P2, PT, R52, RZ, PT ;  /* 0x000000ff3400720c */ /* 0x000fe20003f46270 */
[----:B------:R-:W-:Y:S01]  /*4460*/  @!P5 IMAD.IADD R49, R49, 0x1, -R0 ;  /* 0x000000013131d824 */ /* 0x000fe200078e0a00 */
[----:B------:R-:W-:Y:S01]  /*4470*/  IABS R55, R56 ;  /* 0x0000003800377213 */ /* 0x000fe20000000000 */
[----:B------:R-:W-:Y:S01]  /*4480*/  IMAD.HI.U32 R52, R240, R53, RZ ;  /* 0x00000035f0347227 */ /* 0x000fe200078e00ff */
[----:B------:R-:W-:Y:S01]  /*4490*/  LOP3.LUT R252, R239, 0x1fc, RZ, 0xfc, !PT ;  /* 0x000001fceffc7812 */ /* 0x000fe200078efcff */
[----:B------:R1:W-:Y:S01]  /*44a0*/  STL [R1+0x34], R247 ;  /* 0x000034f701007387 */ /* 0x0003e20000100800 */
[C---:B------:R-:W-:Y:S01]  /*44b0*/  ISETP.GT.U32.AND P5, PT, R0.reuse, R49, PT ;  /* 0x000000310000720c */ /* 0x040fe20003fa4070 */
[----:B------:R-:W-:Y:S01]  /*44c0*/  @!P4 IMAD.MOV R46, RZ, RZ, -R46 ;  /* 0x000000ffff2ec224 */ /* 0x000fe200078e0a2e */
[----:B------:R-:W-:Y:S01]  /*44d0*/  ISETP.GT.U32.AND P4, PT, R0, R50, PT ;  /* 0x000000320000720c */ /* 0x000fe20003f84070 */
[----:B------:R-:W-:-:S02]  /*44e0*/  IMAD.MOV R52, RZ, RZ, -R52 ;  /* 0x000000ffff347224 */ /* 0x000fc400078e0a34 */
[----:B------:R-:W-:-:S04]  /*44f0*/  IMAD.HI.U32 R51, R240, R55, RZ ;  /* 0x00000037f0337227 */ /* 0x000fc800078e00ff */
[----:B------:R-:W-:Y:S01]  /*4500*/  @!P1 IMAD.IADD R48, R48, 0x1, -R0 ;  /* 0x0000000130309824 */ /* 0x000fe200078e0a00 */
[----:B------:R-:W-:Y:S01]  /*4510*/  ISETP.GE.AND P1, PT, R57, RZ, PT ;  /* 0x000000ff3900720c */ /* 0x000fe20003f26270 */
[C---:B------:R-:W-:Y:S01]  /*4520*/  IMAD R52, R0.reuse, R52, R53 ;  /* 0x0000003400347224 */ /* 0x040fe200078e0235 */
[----:B------:R-:W-:Y:S01]  /*4530*/  IABS R57, R54 ;  /* 0x0000003600397213 */ /* 0x000fe20000000000 */
[----:B------:R-:W-:Y:S02]  /*4540*/  IMAD.MOV R51, RZ, RZ, -R51 ;  /* 0x000000ffff337224 */ /* 0x000fe400078e0a33 */
[----:B------:R-:W-:Y:S01]  /*4550*/  @!P6 IMAD.MOV R48, RZ, RZ, -R48 ;  /* 0x000000ffff30e224 */ /* 0x000fe200078e0a30 */
[C---:B------:R-:W-:Y:S01]  /*4560*/  ISETP.GT.U32.AND P6, PT, R0.reuse, R52, PT ;  /* 0x000000340000720c */ /* 0x040fe20003fc4070 */
[----:B------:R-:W-:Y:S01]  /*4570*/  IMAD R51, R0, R51, R55 ;  /* 0x0000003300337224 */ /* 0x000fe200078e0237 */
[----:B------:R-:W-:Y:S01]  /*4580*/  LOP3.LUT R55, R239, 0x84, RZ, 0xfc, !PT ;  /* 0x00000084ef377812 */ /* 0x000fe200078efcff */
[----:B------:R-:W-:-:S02]  /*4590*/  @!P4 IMAD.IADD R50, R50, 0x1, -R0 ;  /* 0x000000013232c824 */ /* 0x000fc400078e0a00 */
[--C-:B------:R-:W-:Y:S01]  /*45a0*/  @!P5 IMAD.IADD R49, R49, 0x1, -R0.reuse ;  /* 0x000000013131d824 */ /* 0x100fe200078e0a00 */
[C---:B------:R-:W-:Y:S01]  /*45b0*/  ISETP.GT.U32.AND P5, PT, R0.reuse, R51, PT ;  /* 0x000000330000720c */ /* 0x040fe20003fa4070 */
[----:B------:R-:W-:Y:S01]  /*45c0*/  @!P0 IMAD.MOV R47, RZ, RZ, -R47 ;  /* 0x000000ffff2f8224 */ /* 0x000fe200078e0a2f */
[----:B------:R-:W-:Y:S01]  /*45d0*/  ISETP.GT.U32.AND P4, PT, R0, R50, PT ;  /* 0x000000320000720c */ /* 0x000fe20003f84070 */
[----:B------:R-:W-:Y:S01]  /*45e0*/  IMAD.HI.U32 R53, R240, R57, RZ ;  /* 0x00000039f0357227 */ /* 0x000fe200078e00ff */
[----:B------:R-:W-:Y:S02]  /*45f0*/  ISETP.GE.AND P0, PT, R56, RZ, PT ;  /* 0x000000ff3800720c */ /* 0x000fe40003f06270 */
[----:B------:R-:W-:Y:S01]  /*4600*/  LOP3.LUT R56, R239, 0x86, RZ, 0xfc, !PT ;  /* 0x00000086ef387812 */ /* 0x000fe200078efcff */
[--C-:B------:R-:W-:Y:S01]  /*4610*/  @!P6 IMAD.IADD R52, R52, 0x1, -R0.reuse ;  /* 0x000000013434e824 */ /* 0x100fe200078e0a00 */
[----:B------:R-:W-:Y:S01]  /*4620*/  IABS R59, R55 ;  /* 0x00000037003b7213 */ /* 0x000fe20000000000 */
[----:B------:R-:W-:Y:S01]  /*4630*/  IMAD.MOV R53, RZ, RZ, -R53 ;  /* 0x000000ffff357224 */ /* 0x000fe200078e0a35 */
[----:B------:R-:W-:Y:S01]  /*4640*/  IABS R61, R56 ;  /* 0x00000038003d7213 */ /* 0x000fe20000000000 */
[----:B------:R-:W-:Y:S01]  /*4650*/  @!P2 IMAD.MOV R49, RZ, RZ, -R49 ;  /* 0x000000ffff31a224 */ /* 0x000fe200078e0a31 */
[----:B------:R-:W-:Y:S01]  /*4660*/  ISETP.GT.U32.AND P6, PT, R0, R52, PT ;  /* 0x000000340000720c */ /* 0x000fe20003fc4070 */
[--C-:B------:R-:W-:Y:S01]  /*4670*/  @!P5 IMAD.IADD R51, R51, 0x1, -R0.reuse ;  /* 0x000000013333d824 */ /* 0x100fe200078e0a00 */
[----:B------:R-:W-:Y:S01]  /*4680*/  ISETP.GE.AND P2, PT, R54, RZ, PT ;  /* 0x000000ff3600720c */ /* 0x000fe20003f46270 */
[----:B------:R-:W-:Y:S01]  /*4690*/  @!P4 IMAD.IADD R50, R50, 0x1, -R0 ;  /* 0x000000013232c824 */ /* 0x000fe200078e0a00 */
[----:B------:R-:W-:Y:S01]  /*46a0*/  ISETP.GE.AND P4, PT, R55, RZ, PT ;  /* 0x000000ff3700720c */ /* 0x000fe20003f86270 */
[----:B------:R-:W-:Y:S01]  /*46b0*/  IMAD.HI.U32 R55, R240, R61, RZ ;  /* 0x0000003df0377227 */ /* 0x000fe200078e00ff */
[----:B------:R-:W-:-:S03]  /*46c0*/  ISETP.GT.U32.AND P5, PT, R0, R51, PT ;  /* 0x000000330000720c */ /* 0x000fc60003fa4070 */
[----:B------:R-:W-:Y:S02]  /*46d0*/  IMAD.MOV R55, RZ, RZ, -R55 ;  /* 0x000000ffff377224 */ /* 0x000fe400078e0a37 */
[C---:B------:R-:W-:Y:S02]  /*46e0*/  IMAD R53, R0.reuse, R53, R57 ;  /* 0x0000003500357224 */ /* 0x040fe400078e0239 */
[----:B------:R-:W-:Y:S01]  /*46f0*/  IMAD R55, R0, R55, R61 ;  /* 0x0000003700377224 */ /* 0x000fe200078e023d */
[----:B------:R-:W-:Y:S01]  /*4700*/  IABS R61, R60 ;  /* 0x0000003c003d7213 */ /* 0x000fe20000000000 */
[----:B------:R-:W-:Y:S02]  /*4710*/  @!P6 IMAD.IADD R52, R52, 0x1, -R0 ;  /* 0x000000013434e824 */ /* 0x000fe400078e0a00 */
[----:B------:R-:W-:-:S04]  /*4720*/  IMAD.HI.U32 R54, R240, R59, RZ ;  /* 0x0000003bf0367227 */ /* 0x000fc800078e00ff */
[----:B------:R-:W-:Y:S01]  /*4730*/  @!P1 IMAD.MOV R52, RZ, RZ, -R52 ;  /* 0x000000ffff349224 */ /* 0x000fe200078e0a34 */
[C---:B------:R-:W-:Y:S01]  /*4740*/  ISETP.GT.U32.AND P1, PT, R0.reuse, R55, PT ;  /* 0x000000370000720c */ /* 0x040fe20003f24070 */
[----:B------:R-:W-:Y:S01]  /*4750*/  @!P5 IMAD.IADD R51, R51, 0x1, -R0 ;  /* 0x000000013333d824 */ /* 0x000fe200078e0a00 */
[----:B------:R-:W-:Y:S01]  /*4760*/  ISETP.GT.U32.AND P5, PT, R0, R53, PT ;  /* 0x000000350000720c */ /* 0x000fe20003fa4070 */
[----:B------:R-:W-:Y:S01]  /*4770*/  @!P3 IMAD.MOV R50, RZ, RZ, -R50 ;  /* 0x000000ffff32b224 */ /* 0x000fe200078e0a32 */
[----:B------:R-:W-:Y:S01]  /*4780*/  ISETP.GE.AND P3, PT, R56, RZ, PT ;  /* 0x000000ff3800720c */ /* 0x000fe20003f66270 */
[----:B------:R-:W-:Y:S01]  /*4790*/  IMAD.MOV R54, RZ, RZ, -R54 ;  /* 0x000000ffff367224 */ /* 0x000fe200078e0a36 */
[----:B------:R-:W-:Y:S01]  /*47a0*/  LOP3.LUT R56, R239, 0x88, RZ, 0xfc, !PT ;  /* 0x00000088ef387812 */ /* 0x000fe200078efcff */
[----:B------:R-:W-:Y:S02]  /*47b0*/  @!P0 IMAD.MOV R51, RZ, RZ, -R51 ;  /* 0x000000ffff338224 */ /* 0x000fe400078e0a33 */
[----:B------:R-:W-:Y:S01]  /*47c0*/  IMAD R54, R0, R54, R59 ;  /* 0x0000003600367224 */ /* 0x000fe200078e023b */
[----:B------:R-:W-:Y:S01]  /*47d0*/  IABS R59, R56 ;  /* 0x00000038003b7213 */ /* 0x000fe20000000000 */
[----:B------:R-:W-:Y:S01]  /*47e0*/  IMAD.HI.U32 R57, R240, R61, RZ ;  /* 0x0000003df0397227 */ /* 0x000fe200078e00ff */
[----:B------:R-:W-:-:S02]  /*47f0*/  ISETP.GE.AND P6, PT, R56, RZ, PT ;  /* 0x000000ff3800720c */ /* 0x000fc40003fc6270 */
[----:B------:R-:W-:Y:S01]  /*4800*/  ISETP.GT.U32.AND P0, PT, R0, R54, PT ;  /* 0x000000360000720c */ /* 0x000fe20003f04070 */
[--C-:B------:R-:W-:Y:S02]  /*4810*/  @!P1 IMAD.IADD R55, R55, 0x1, -R0.reuse ;  /* 0x0000000137379824 */ /* 0x100fe400078e0a00 */
[----:B------:R-:W-:Y:S02]  /*4820*/  @!P5 IMAD.IADD R53, R53, 0x1, -R0 ;  /* 0x000000013535d824 */ /* 0x000fe400078e0a00 */
[----:B------:R-:W-:Y:S01]  /*4830*/  IMAD.HI.U32 R56, R240, R59, RZ ;  /* 0x0000003bf0387227 */ /* 0x000fe200078e00ff */
[C---:B------:R-:W-:Y:S02]  /*4840*/  ISETP.GT.U32.AND P1, PT, R0.reuse, R55, PT ;  /* 0x000000370000720c */ /* 0x040fe40003f24070 */
[----:B------:R-:W-:Y:S01]  /*4850*/  ISETP.GT.U32.AND P5, PT, R0, R53, PT ;  /* 0x000000350000720c */ /* 0x000fe20003fa4070 */
[----:B------:R-:W-:Y:S02]  /*4860*/  IMAD.MOV R56, RZ, RZ, -R56 ;  /* 0x000000ffff387224 */ /* 0x000fe400078e0a38 */
[----:B------:R-:W-:-:S02]  /*4870*/  IMAD.MOV R57, RZ, RZ, -R57 ;  /* 0x000000ffff397224 */ /* 0x000fc400078e0a39 */
[----:B------:R-:W-:Y:S02]  /*4880*/  IMAD R56, R0, R56, R59 ;  /* 0x0000003800387224 */ /* 0x000fe400078e023b */
[----:B------:R-:W-:-:S04]  /*4890*/  IMAD.HI.U32 R59, R240, R65, RZ ;  /* 0x00000041f03b7227 */ /* 0x000fc800078e00ff */
[--C-:B------:R-:W-:Y:S02]  /*48a0*/  @!P0 IMAD.IADD R54, R54, 0x1, -R0.reuse ;  /* 0x0000000136368824 */ /* 0x100fe400078e0a00 */
[----:B------:R-:W-:Y:S02]  /*48b0*/  IMAD.MOV R59, RZ, RZ, -R59 ;  /* 0x000000ffff3b7224 */ /* 0x000fe400078e0a3b */
[--C-:B------:R-:W-:Y:S01]  /*48c0*/  @!P1 IMAD.IADD R55, R55, 0x1, -R0.reuse ;  /* 0x0000000137379824 */ /* 0x100fe200078e0a00 */
[C---:B------:R-:W-:Y:S01]  /*48d0*/  ISETP.GT.U32.AND P0, PT, R0.reuse, R54, PT ;  /* 0x000000360000720c */ /* 0x040fe20003f04070 */
[C---:B------:R-:W-:Y:S01]  /*48e0*/  IMAD R59, R0.reuse, R59, R65 ;  /* 0x0000003b003b7224 */ /* 0x040fe200078e0241 */
[----:B------:R-:W-:Y:S01]  /*48f0*/  ISETP.GT.U32.AND P1, PT, R0, R58, PT ;  /* 0x0000003a0000720c */ /* 0x000fe20003f24070 */
[----:B------:R-:W-:Y:S01]  /*4900*/  @!P5 IMAD.IADD R53, R53, 0x1, -R0 ;  /* 0x000000013535d824 */ /* 0x000fe200078e0a00 */
[----:B------:R-:W-:Y:S01]  /*4910*/  ISETP.GE.AND P5, PT, R60, RZ, PT ;  /* 0x000000ff3c00720c */ /* 0x000fe20003fa6270 */
[C---:B------:R-:W-:Y:S01]  /*4920*/  IMAD R57, R0.reuse, R57, R61 ;  /* 0x0000003900397224 */ /* 0x040fe200078e023d */
[----:B------:R-:W-:Y:S01]  /*4930*/  IABS R61, R66 ;  /* 0x00000042003d7213 */ /* 0x000fe20000000000 */
[----:B------:R-:W-:Y:S01]  /*4940*/  @!P3 IMAD.MOV R55, RZ, RZ, -R55 ;  /* 0x000000ffff37b224 */ /* 0x000fe200078e0a37 */
[C---:B------:R-:W-:Y:S01]  /*4950*/  ISETP.GT.U32.AND P3, PT, R0.reuse, R59, PT ;  /* 0x0000003b0000720c */ /* 0x040fe20003f64070 */
[----:B------:R-:W-:Y:S01]  /*4960*/  @!P2 IMAD.MOV R53, RZ, RZ, -R53 ;  /* 0x000000ffff35a224 */ /* 0x000fe200078e0a35 */
[----:B------:R-:W-:Y:S01]  /*4970*/  ISETP.GT.U32.AND P2, PT, R0, R57, PT ;  /* 0x000000390000720c */ /* 0x000fe20003f44070 */
[----:B------:R-:W-:Y:S01]  /*4980*/  IMAD.HI.U32 R60, R240, R61, RZ ;  /* 0x0000003df03c7227 */ /* 0x000fe200078e00ff */
[----:B------:R-:W-:-:S03]  /*4990*/  IABS R65, R68 ;  /* 0x0000004400417213 */ /* 0x000fc60000000000 */
[----:B------:R-:W-:Y:S01]  /*49a0*/  @!P0 IMAD.IADD R54, R54, 0x1, -R0 ;  /* 0x0000000136368824 */ /* 0x000fe200078e0a00 */
[----:B------:R-:W-:Y:S01]  /*49b0*/  ISETP.GT.U32.AND P0, PT, R0, R56, PT ;  /* 0x000000380000720c */ /* 0x000fe20003f04070 */
[----:B------:R-:W-:Y:S02]  /*49c0*/  IMAD.MOV R60, RZ, RZ, -R60 ;  /* 0x000000ffff3c7224 */ /* 0x000fe400078e0a3c */
[--C-:B------:R-:W-:Y:S02]  /*49d0*/  @!P1 IMAD.IADD R58, R58, 0x1, -R0.reuse ;  /* 0x000000013a3a9824 */ /* 0x100fe400078e0a00 */
[--C-:B------:R-:W-:Y:S02]  /*49e0*/  @!P3 IMAD.IADD R59, R59, 0x1, -R0.reuse ;  /* 0x000000013b3bb824 */ /* 0x100fe400078e0a00 */
[----:B------:R-:W-:Y:S01]  /*49f0*/  @!P2 IMAD.IADD R57, R57, 0x1, -R0 ;  /* 0x000000013939a824 */ /* 0x000fe200078e0a00 */
[C---:B------:R-:W-:Y:S01]  /*4a00*/  ISETP.GT.U32.AND P1, PT, R0.reuse, R58, PT ;  /* 0x0000003a0000720c */ /* 0x040fe20003f24070 */
[C---:B------:R-:W-:Y:S01]  /*4a10*/  IMAD R60, R0.reuse, R60, R61 ;  /* 0x0000003c003c7224 */ /* 0x040fe200078e023d */
[----:B------:R-:W-:Y:S01]  /*4a20*/  ISETP.GT.U32.AND P3, PT, R0, R59, PT ;  /* 0x0000003b0000720c */ /* 0x000fe20003f64070 */
[----:B------:R-:W-:Y:S01]  /*4a30*/  IMAD.HI.U32 R61, R240, R63, RZ ;  /* 0x0000003ff03d7227 */ /* 0x000fe200078e00ff */
[----:B------:R-:W-:-:S03]  /*4a40*/  ISETP.GT.U32.AND P2, PT, R0, R57, PT ;  /* 0x000000390000720c */ /* 0x000fc60003f44070 */
[----:B------:R-:W-:Y:S02]  /*4a50*/  @!P0 IMAD.IADD R56, R56, 0x1, -R0 ;  /* 0x0000000138388824 */ /* 0x000fe400078e0a00 */
[----:B------:R-:W-:Y:S02]  /*4a60*/  IMAD.MOV R61, RZ, RZ, -R61 ;  /* 0x000000ffff3d7224 */ /* 0x000fe400078e0a3d */
[----:B------:R-:W-:Y:S01]  /*4a70*/  @!P4 IMAD.MOV R54, RZ, RZ, -R54 ;  /* 0x000000ffff36c224 */ /* 0x000fe200078e0a36 */
[C---:B------:R-:W-:Y:S01]  /*4a80*/  ISETP.GT.U32.AND P0, PT, R0.reuse, R56, PT ;  /* 0x000000380000720c */ /* 0x040fe20003f04070 */
[----:B------:R-:W-:Y:S01]  /*4a90*/  IMAD R61, R0, R61, R63 ;  /* 0x0000003d003d7224 */ /* 0x000fe200078e023f */
[----:B------:R-:W-:Y:S01]  /*4aa0*/  ISETP.GE.AND P4, PT, R62, RZ, PT ;  /* 0x000000ff3e00720c */ /* 0x000fe20003f86270 */
[--C-:B------:R-:W-:Y:S01]  /*4ab0*/  @!P3 IMAD.IADD R59, R59, 0x1, -R0.reuse ;  /* 0x000000013b3bb824 */ /* 0x100fe200078e0a00 */
[----:B------:R-:W-:Y:S01]  /*4ac0*/  LOP3.LUT R63, R239, 0x96, RZ, 0xfc, !PT ;  /* 0x00000096ef3f7812 */ /* 0x000fe200078efcff */
[----:B------:R-:W-:Y:S01]  /*4ad0*/  @!P2 IMAD.IADD R57, R57, 0x1, -R0 ;  /* 0x000000013939a824 */ /* 0x000fe200078e0a00 */
[----:B------:R-:W-:Y:S01]  /*4ae0*/  ISETP.GT.U32.AND P3, PT, R0, R61, PT ;  /* 0x0000003d0000720c */ /* 0x000fe20003f64070 */
[----:B------:R-:W-:Y:S01]  /*4af0*/  IMAD.HI.U32 R62, R240, R65, RZ ;  /* 0x00000041f03e7227 */ /* 0x000fe200078e00ff */
[----:B------:R-:W-:-:S03]  /*4b00*/  ISETP.GT.U32.AND P2, PT, R0, R60, PT ;  /* 0x0000003c0000720c */ /* 0x000fc60003f44070 */
[----:B------:R-:W-:Y:S02]  /*4b10*/  IMAD.MOV R62, RZ, RZ, -R62 ;  /* 0x000000ffff3e7224 */ /* 0x000fe400078e0a3e */
[--C-:B------:R-:W-:Y:S01]  /*4b20*/  @!P0 IMAD.IADD R56, R56, 0x1, -R0.reuse ;  /* 0x0000000138388824 */ /* 0x100fe200078e0a00 */
[----:B------:R-:W-:Y:S01]  /*4b30*/  ISETP.GE.AND P0, PT, R64, RZ, PT ;  /* 0x000000ff4000720c */ /* 0x000fe20003f06270 */
[--C-:B------:R-:W-:Y:S01]  /*4b40*/  @!P1 IMAD.IADD R58, R58, 0x1, -R0.reuse ;  /* 0x000000013a3a9824 */ /* 0x100fe200078e0a00 */
[----:B------:R-:W-:Y:S01]  /*4b50*/  LOP3.LUT R64, R239, 0x98, RZ, 0xfc, !PT ;  /* 0x00000098ef407812 */ /* 0x000fe200078efcff */
[----:B------:R-:W-:Y:S01]  /*4b60*/  IMAD R62, R0, R62, R65 ;  /* 0x0000003e003e7224 */ /* 0x000fe200078e0241 */
[----:B------:R-:W-:Y:S01]  /*4b70*/  IABS R65, R63 ;  /* 0x0000003f00417213 */ /* 0x000fe20000000000 */
[--C-:B------:R-:W-:Y:S01]  /*4b80*/  @!P3 IMAD.IADD R61, R61, 0x1, -R0.reuse ;  /* 0x000000013d3db824 */ /* 0x100fe200078e0a00 */
[----:B------:R-:W-:Y:S01]  /*4b90*/  ISETP.GE.AND P1, PT, R68, RZ, PT ;  /* 0x000000ff4400720c */ /* 0x000fe20003f26270 */
[----:B------:R-:W-:Y:S01]  /*4ba0*/  @!P2 IMAD.IADD R60, R60, 0x1, -R0 ;  /* 0x000000013c3ca824 */ /* 0x000fe200078e0a00 */
[----:B------:R-:W-:Y:S01]  /*4bb0*/  LOP3.LUT R68, R239, 0x9a, RZ, 0xfc, !PT ;  /* 0x0000009aef447812 */ /* 0x000fe200078efcff */
[----:B------:R-:W-:Y:S01]  /*4bc0*/  @!P5 IMAD.MOV R57, RZ, RZ, -R57 ;  /* 0x000000ffff39d224 */ /* 0x000fe200078e0a39 */
[----:B------:R-:W-:Y:S01]  /*4bd0*/  ISETP.GE.AND P5, PT, R67, RZ, PT ;  /* 0x000000ff4300720c */ /* 0x000fe20003fa6270 */
[----:B------:R-:W-:Y:S01]  /*4be0*/  @!P4 IMAD.MOV R58, RZ, RZ, -R58 ;  /* 0x000000ffff3ac224 */ /* 0x000fe200078e0a3a */
[----:B------:R-:W-:Y:S01]  /*4bf0*/  ISETP.GE.AND P4, PT, R63, RZ, PT ;  /* 0x000000ff3f00720c */ /* 0x000fe20003f86270 */
[----:B------:R-:W-:Y:S01]  /*4c00*/  IMAD.HI.U32 R63, R240, R65, RZ ;  /* 0x00000041f03f7227 */ /* 0x000fe200078e00ff */
[----:B------:R-:W-:-:S02]  /*4c10*/  ISETP.GT.U32.AND P3, PT, R0, R61, PT ;  /* 0x0000003d0000720c */ /* 0x000fc40003f64070 */
[----:B------:R-:W-:Y:S01]  /*4c20*/  ISETP.GT.U32.AND P2, PT, R0, R60, PT ;  /* 0x0000003c0000720c */ /* 0x000fe20003f44070 */
[----:B------:R-:W-:Y:S01]  /*4c30*/  @!P6 IMAD.MOV R56, RZ, RZ, -R56 ;  /* 0x000000ffff38e224 */ /* 0x000fe200078e0a38 */
[----:B------:R-:W-:Y:S01]  /*4c40*/  IABS R67, R64 ;  /* 0x0000004000437213 */ /* 0x000fe20000000000 */
[----:B------:R-:W-:Y:S01]  /*4c50*/  @!P0 IMAD.MOV R59, RZ, RZ, -R59 ;  /* 0x000000ffff3b8224 */ /* 0x000fe200078e0a3b */
[----:B------:R-:W-:Y:S01]  /*4c60*/  ISETP.GE.AND P6, PT, R66, RZ, PT ;  /* 0x000000ff4200720c */ /* 0x000fe20003fc6270 */
[----:B------:R-:W-:Y:S01]  /*4c70*/  IMAD.MOV R63, RZ, RZ, -R63 ;  /* 0x000000ffff3f7224 */ /* 0x000fe200078e0a3f */
[----:B------:R-:W-:Y:S01]  /*4c80*/  ISETP.GE.AND P0, PT, R64, RZ, PT ;  /* 0x000000ff4000720c */ /* 0x000fe20003f06270 */
[----:B------:R-:W-:Y:S01]  /*4c90*/  IMAD.HI.U32 R64, R240, R67, RZ ;  /* 0x00000043f0407227 */ /* 0x000fe200078e00ff */
[----:B------:R-:W-:-:S03]  /*4ca0*/  IABS R69, R68 ;  /* 0x0000004400457213 */ /* 0x000fc60000000000 */
[C---:B------:R-:W-:Y:S02]  /*4cb0*/  IMAD R63, R0.reuse, R63, R65 ;  /* 0x0000003f003f7224 */ /* 0x040fe400078e0241 */
[----:B------:R-:W-:Y:S02]  /*4cc0*/  IMAD.MOV R64, RZ, RZ, -R64 ;  /* 0x000000ffff407224 */ /* 0x000fe400078e0a40 */
[--C-:B------:R-:W-:Y:S01]  /*4cd0*/  @!P3 IMAD.IADD R61, R61, 0x1, -R0.reuse ;  /* 0x000000013d3db824 */ /* 0x100fe200078e0a00 */
[----:B------:R-:W-:Y:S01]  /*4ce0*/  ISETP.GT.U32.AND P3, PT, R0, R63, PT ;  /* 0x0000003f0000720c */ /* 0x000fe20003f64070 */
[----:B------:R-:W-:Y:S01]  /*4cf0*/  @!P2 IMAD.IADD R60, R60, 0x1, -R0 ;  /* 0x000000013c3ca824 */ /* 0x000fe200078e0a00 */
[C---:B------:R-:W-:Y:S01]  /*4d00*/  ISETP.GT.U32.AND P2, PT, R0.reuse, R62, PT ;  /* 0x0000003e0000720c */ /* 0x040fe20003f44070 */
[----:B------:R-:W-:Y:S02]  /*4d10*/  IMAD R64, R0, R64, R67 ;  /* 0x0000004000407224 */ /* 0x000fe400078e0243 */
[----:B------:R-:W-:-:S02]  /*4d20*/  @!P6 IMAD.MOV R60, RZ, RZ, -R60 ;  /* 0x000000ffff3ce224 */ /* 0x000fc400078e0a3c */
[----:B------:R-:W-:Y:S01]  /*4d30*/  IMAD.HI.U32 R65, R240, R69, RZ ;  /* 0x00000045f0417227 */ /* 0x000fe200078e00ff */
[----:B------:R-:W-:-:S03]  /*4d40*/  ISETP.GT.U32.AND P6, PT, R0, R64, PT ;  /* 0x000000400000720c */ /* 0x000fc60003fc4070 */
[----:B------:R-:W-:-:S04]  /*4d50*/  IMAD.HI.U32 R66, R240, R71, RZ ;  /* 0x00000047f0427227 */ /* 0x000fc800078e00ff */
[----:B------:R-:W-:Y:S02]  /*4d60*/  @!P3 IMAD.IADD R63, R63, 0x1, -R0 ;  /* 0x000000013f3fb824 */ /* 0x000fe400078e0a00 */
[----:B------:R-:W-:Y:S02]  /*4d70*/  IMAD.MOV R65, RZ, RZ, -R65 ;  /* 0x000000ffff417224 */ /* 0x000fe400078e0a41 */
[----:B------:R-:W-:Y:S01]  /*4d80*/  IMAD.MOV R66, RZ, RZ, -R66 ;  /* 0x000000ffff427224 */ /* 0x000fe200078e0a42 */
[----:B------:R-:W-:Y:S01]  /*4d90*/  ISETP.GT.U32.AND P3, PT, R0, R63, PT ;  /* 0x0000003f0000720c */ /* 0x000fe20003f64070 */
[--C-:B------:R-:W-:Y:S02]  /*4da0*/  @!P6 IMAD.IADD R64, R64, 0x1, -R0.reuse ;  /* 0x000000014040e824 */ /* 0x100fe400078e0a00 */
[C---:B------:R-:W-:Y:S02]  /*4db0*/  IMAD R65, R0.reuse, R65, R69 ;  /* 0x0000004100417224 */ /* 0x040fe400078e0245 */
[C---:B------:R-:W-:Y:S01]  /*4dc0*/  IMAD R66, R0.reuse, R66, R71 ;  /* 0x0000004200427224 */ /* 0x040fe200078e0247 */
[----:B------:R-:W-:Y:S01]  /*4dd0*/  ISETP.GT.U32.AND P6, PT, R0, R64, PT ;  /* 0x000000400000720c */ /* 0x000fe20003fc4070 */
[----:B------:R-:W-:Y:S01]  /*4de0*/  @!P5 IMAD.MOV R61, RZ, RZ, -R61 ;  /* 0x000000ffff3dd224 */ /* 0x000fe200078e0a3d */
[----:B------:R-:W-:Y:S01]  /*4df0*/  IABS R71, R72 ;  /* 0x0000004800477213 */ /* 0x000fe20000000000 */
[----:B------:R-:W-:Y:S01]  /*4e00*/  @!P2 IMAD.IADD R62, R62, 0x1, -R0 ;  /* 0x000000013e3ea824 */ /* 0x000fe200078e0a00 */
[----:B------:R-:W-:Y:S01]  /*4e10*/  ISETP.GE.AND P5, PT, R68, RZ, PT ;  /* 0x000000ff4400720c */ /* 0x000fe20003fa6270 */
[----:B------:R-:W-:-:S03]  /*4e20*/  IMAD.HI.U32 R68, R240, R73, RZ ;  /* 0x00000049f0447227 */ /* 0x000fc600078e00ff */
[C---:B------:R-:W-:Y:S01]  /*4e30*/  ISETP.GT.U32.AND P2, PT, R0.reuse, R62, PT ;  /* 0x0000003e0000720c */ /* 0x040fe20003f44070 */
[----:B------:R-:W-:Y:S01]  /*4e40*/  @!P3 IMAD.IADD R63, R63, 0x1, -R0 ;  /* 0x000000013f3fb824 */ /* 0x000fe200078e0a00 */
[----:B------:R-:W-:Y:S01]  /*4e50*/  ISETP.GT.U32.AND P3, PT, R0, R65, PT ;  /* 0x000000410000720c */ /* 0x000fe20003f64070 */
[----:B------:R-:W-:-:S04]  /*4e60*/  IMAD.HI.U32 R67, R240, R71, RZ ;  /* 0x00000047f0437227 */ /* 0x000fc800078e00ff */
[----:B------:R-:W-:Y:S01]  /*4e70*/  @!P6 IMAD.IADD R64, R64, 0x1, -R0 ;  /* 0x000000014040e824 */ /* 0x000fe200078e0a00 */
[C---:B------:R-:W-:Y:S01]  /*4e80*/  ISETP.GT.U32.AND P6, PT, R0.reuse, R66, PT ;  /* 0x000000420000720c */ /* 0x040fe20003fc4070 */
[----:B------:R-:W-:Y:S02]  /*4e90*/  IMAD.MOV R67, RZ, RZ, -R67 ;  /* 0x000000ffff437224 */ /* 0x000fe400078e0a43 */
[----:B------:R-:W-:Y:S02]  /*4ea0*/  IMAD.MOV R68, RZ, RZ, -R68 ;  /* 0x000000ffff447224 */ /* 0x000fe400078e0a44 */
[C---:B------:R-:W-:Y:S02]  /*4eb0*/  IMAD R67, R0.reuse, R67, R71 ;  /* 0x0000004300437224 */ /* 0x040fe400078e0247 */
[----:B------:R-:W-:Y:S02]  /*4ec0*/  @!P3 IMAD.IADD R65, R65, 0x1, -R0 ;  /* 0x000000014141b824 */ /* 0x000fe400078e0a00 */
[C---:B------:R-:W-:Y:S01]  /*4ed0*/  IMAD R68, R0.reuse, R68, R73 ;  /* 0x0000004400447224 */ /* 0x040fe200078e0249 */
[----:B------:R-:W-:Y:S01]  /*4ee0*/  ISETP.GT.U32.AND P3, PT, R0, R67, PT ;  /* 0x000000430000720c */ /* 0x000fe20003f64070 */
[----:B------:R-:W-:-:S04]  /*4ef0*/  IMAD.HI.U32 R69, R240, R75, RZ ;  /* 0x0000004bf0457227 */ /* 0x000fc800078e00ff */
[----:B------:R-:W-:Y:S01]  /*4f00*/  @!P6 IMAD.IADD R66, R66, 0x1, -R0 ;  /* 0x000000014242e824 */ /* 0x000fe200078e0a00 */
[C---:B------:R-:W-:Y:S01]  /*4f10*/  ISETP.GT.U32.AND P6, PT, R0.reuse, R68, PT ;  /* 0x000000440000720c */ /* 0x040fe20003fc4070 */
[----:B------:R-:W-:Y:S02]  /*4f20*/  IMAD.MOV R69, RZ, RZ, -R69 ;  /* 0x000000ffff457224 */ /* 0x000fe400078e0a45 */
[----:B------:R-:W-:Y:S02]  /*4f30*/  @!P0 IMAD.MOV R64, RZ, RZ, -R64 ;  /* 0x000000ffff408224 */ /* 0x000fe400078e0a40 */
[C---:B------:R-:W-:Y:S01]  /*4f40*/  IMAD R69, R0.reuse, R69, R75 ;  /* 0x0000004500457224 */ /* 0x040fe200078e024b */
[----:B------:R-:W-:Y:S01]  /*4f50*/  IABS R75, R81 ;  /* 0x00000051004b7213 */ /* 0x000fe20000000000 */
[--C-:B------:R-:W-:Y:S01]  /*4f60*/  @!P3 IMAD.IADD R67, R67, 0x1, -R0.reuse ;  /* 0x000000014343b824 */ /* 0x100fe200078e0a00 */
[----:B------:R-:W-:Y:S01]  /*4f70*/  ISETP.GT.U32.AND P3, PT, R0, R65, PT ;  /* 0x000000410000720c */ /* 0x000fe20003f64070 */
[----:B------:R-:W-:Y:S01]  /*4f80*/  @!P2 IMAD.IADD R62, R62, 0x1, -R0 ;  /* 0x000000013e3ea824 */ /* 0x000fe200078e0a00 */
[----:B------:R-:W-:Y:S01]  /*4f90*/  ISETP.GT.U32.AND P0, PT, R0, R69, PT ;  /* 0x000000450000720c */ /* 0x000fe20003f04070 */
[----:B------:R-:W-:Y:S01]  /*4fa0*/  IMAD.HI.U32 R71, R240, R79, RZ ;  /* 0x0000004ff0477227 */ /* 0x000fe200078e00ff */
[----:B------:R-:W-:-:S03]  /*4fb0*/  ISETP.GE.AND P2, PT, R70, RZ, PT ;  /* 0x000000ff4600720c */ /* 0x000fc60003f46270 */
[----:B------:R-:W-:Y:S01]  /*4fc0*/  @!P6 IMAD.IADD R68, R68, 0x1, -R0 ;  /* 0x000000014444e824 */ /* 0x000fe200078e0a00 */
[----:B------:R-:W-:Y:S01]  /*4fd0*/  ISETP.GT.U32.AND P6, PT, R0, R67, PT ;  /* 0x000000430000720c */ /* 0x000fe20003fc4070 */
[----:B------:R-:W-:-:S04]  /*4fe0*/  IMAD.HI.U32 R70, R240, R77, RZ ;  /* 0x0000004df0467227 */ /* 0x000fc800078e00ff */
[----:B------:R-:W-:Y:S01]  /*4ff0*/  @!P1 IMAD.MOV R62, RZ, RZ, -R62 ;  /* 0x000000ffff3e9224 */ /* 0x000fe200078e0a3e */
[C---:B------:R-:W-:Y:S01]  /*5000*/  ISETP.GT.U32.AND P1, PT, R0.reuse, R66, PT ;  /* 0x000000420000720c */ /* 0x040fe20003f24070 */
[----:B------:R-:W-:Y:S02]  /*5010*/  IMAD.MOV R70, RZ, RZ, -R70 ;  /* 0x000000ffff467224 */ /* 0x000fe400078e0a46 */
[----:B------:R-:W-:Y:S02]  /*5020*/  IMAD.MOV R71, RZ, RZ, -R71 ;  /* 0x000000ffff477224 */ /* 0x000fe400078e0a47 */
[----:B------:R-:W-:Y:S01]  /*5030*/  @!P4 IMAD.MOV R63, RZ, RZ, -R63 ;  /* 0x000000ffff3fc224 */ /* 0x000fe200078e0a3f */
[C---:B------:R-:W-:Y:S01]  /*5040*/  ISETP.GT.U32.AND P4, PT, R0.reuse, R68, PT ;  /* 0x000000440000720c */ /* 0x040fe20003f84070 */
[----:B------:R-:W-:Y:S01]  /*5050*/  IMAD R70, R0, R70, R77 ;  /* 0x0000004600467224 */ /* 0x000fe200078e024d */
[----:B------:R-:W-:Y:S01]  /*5060*/  IABS R77, R82 ;  /* 0x00000052004d7213 */ /* 0x000fe20000000000 */
[----:B------:R-:W-:-:S02]  /*5070*/  @!P3 IMAD.IADD R65, R65, 0x1, -R0 ;  /* 0x000000014141b824 */ /* 0x000fc400078e0a00 */
[--C-:B------:R-:W-:Y:S01]  /*5080*/  @!P0 IMAD.IADD R69, R69, 0x1, -R0.reuse ;  /* 0x0000000145458824 */ /* 0x100fe200078e0a00 */
[C---:B------:R-:W-:Y:S01]  /*5090*/  ISETP.GT.U32.AND P3, PT, R0.reuse, R70, PT ;  /* 0x000000460000720c */ /* 0x040fe20003f64070 */
[----:B------:R-:W-:Y:S01]  /*50a0*/  IMAD R71, R0, R71, R79 ;  /* 0x0000004700477224 */ /* 0x000fe200078e024f */
[----:B------:R-:W-:Y:S01]  /*50b0*/  ISETP.GE.AND P0, PT, R76, RZ, PT ;  /* 0x000000ff4c00720c */ /* 0x000fe20003f06270 */
[----:B------:R-:W-:Y:S01]  /*50c0*/  @!P5 IMAD.MOV R65, RZ, RZ, -R65 ;  /* 0x000000ffff41d224 */ /* 0x000fe200078e0a41 */
[C---:B------:R-:W-:Y:S01]  /*50d0*/  ISETP.GT.U32.AND P5, PT, R0.reuse, R69, PT ;  /* 0x000000450000720c */ /* 0x040fe20003fa4070 */
[----:B------:R-:W-:Y:S01]  /*50e0*/  @!P6 IMAD.IADD R67, R67, 0x1, -R0 ;  /* 0x000000014343e824 */ /* 0x000fe200078e0a00 */
[----:B------:R-:W-:Y:S01]  /*50f0*/  ISETP.GT.U32.AND P6, PT, R0, R71, PT ;  /* 0x000000470000720c */ /* 0x000fe20003fc4070 */
[----:B------:R-:W-:Y:S01]  /*5100*/  IMAD.HI.U32 R73, R240, R77, RZ ;  /* 0x0000004df0497227 */ /* 0x000fe200078e00ff */
[----:B------:R-:W-:-:S03]  /*5110*/  LOP3.LUT R76, R239, 0xae, RZ, 0xfc, !PT ;  /* 0x000000aeef4c7812 */ /* 0x000fc600078efcff */
[----:B------:R-:W-:Y:S01]  /*5120*/  @!P1 IMAD.IADD R66, R66, 0x1, -R0 ;  /* 0x0000000142429824 */ /* 0x000fe200078e0a00 */
[----:B------:R-:W-:Y:S01]  /*5130*/  ISETP.GE.AND P1, PT, R72, RZ, PT ;  /* 0x000000ff4800720c */ /* 0x000fe20003f26270 */
[----:B------:R-:W-:Y:S01]  /*5140*/  IMAD.HI.U32 R72, R240, R75, RZ ;  /* 0x0000004bf0487227 */ /* 0x000fe200078e00ff */
[----:B------:R-:W-:-:S03]  /*5150*/  IABS R79, R76 ;  /* 0x0000004c004f7213 */ /* 0x000fc60000000000 */
[----:B------:R-:W-:Y:S02]  /*5160*/  IMAD.MOV R73, RZ, RZ, -R73 ;  /* 0x000000ffff497224 */ /* 0x000fe400078e0a49 */
[----:B------:R-:W-:Y:S01]  /*5170*/  @!P4 IMAD.IADD R68, R68, 0x1, -R0 ;  /* 0x000000014444c824 */ /* 0x000fe200078e0a00 */
[----:B------:R-:W-:Y:S01]  /*5180*/  ISETP.GE.AND P4, PT, R74, RZ, PT ;  /* 0x000000ff4a00720c */ /* 0x000fe20003f86270 */
[----:B------:R-:W-:Y:S02]  /*5190*/  IMAD.MOV R72, RZ, RZ, -R72 ;  /* 0x000000ffff487224 */ /* 0x000fe400078e0a48 */
[C---:B------:R-:W-:Y:S02]  /*51a0*/  IMAD R73, R0.reuse, R73, R77 ;  /* 0x0000004900497224 */ /* 0x040fe400078e024d */
[C---:B------:R-:W-:Y:S01]  /*51b0*/  IMAD R72, R0.reuse, R72, R75 ;  /* 0x0000004800487224 */ /* 0x040fe200078e024b */
[----:B------:R-:W-:Y:S01]  /*51c0*/  LOP3.LUT R75, R239, 0xac, RZ, 0xfc, !PT ;  /* 0x000000acef4b7812 */ /* 0x000fe200078efcff */
[--C-:B------:R-:W-:Y:S01]  /*51d0*/  @!P5 IMAD.IADD R69, R69, 0x1, -R0.reuse ;  /* 0x000000014545d824 */ /* 0x100fe200078e0a00 */
[C---:B------:R-:W-:Y:S01]  /*51e0*/  ISETP.GT.U32.AND P5, PT, R0.reuse, R73, PT ;  /* 0x000000490000720c */ /* 0x040fe20003fa4070 */
[----:B------:R-:W-:Y:S01]  /*51f0*/  @!P6 IMAD.IADD R71, R71, 0x1, -R0 ;  /* 0x000000014747e824 */ /* 0x000fe200078e0a00 */
[----:B------:R-:W-:Y:S01]  /*5200*/  IABS R77, R75 ;  /* 0x0000004b004d7213 */ /* 0x000fe20000000000 */
[----:B------:R-:W-:Y:S01]  /*5210*/  @!P1 IMAD.MOV R67, RZ, RZ, -R67 ;  /* 0x000000ffff439224 */ /* 0x000fe200078e0a43 */
[C---:B------:R-:W-:Y:S01]  /*5220*/  ISETP.GT.U32.AND P1, PT, R0.reuse, R72, PT ;  /* 0x000000480000720c */ /* 0x040fe20003f24070 */
[----:B------:R-:W-:Y:S01]  /*5230*/  @!P4 IMAD.MOV R68, RZ, RZ, -R68 ;  /* 0x000000ffff44c224 */ /* 0x000fe200078e0a44 */
[----:B------:R-:W-:Y:S01]  /*5240*/  ISETP.GT.U32.AND P6, PT, R0, R71, PT ;  /* 0x000000470000720c */ /* 0x000fe20003fc4070 */
[----:B------:R-:W-:Y:S01]  /*5250*/  @!P3 IMAD.IADD R70, R70, 0x1, -R0 ;  /* 0x000000014646b824 */ /* 0x000fe200078e0a00 */
[----:B------:R-:W-:Y:S01]  /*5260*/  ISETP.GE.AND P4, PT, R80, RZ, PT ;  /* 0x000000ff5000720c */ /* 0x000fe20003f86270 */
[----:B------:R-:W-:Y:S01]  /*5270*/  IMAD.HI.U32 R74, R240, R77, RZ ;  /* 0x0000004df04a7227 */ /* 0x000fe200078e00ff */
[----:B------:R-:W-:-:S02]  /*5280*/  ISETP.GE.AND P3, PT, R78, RZ, PT ;  /* 0x000000ff4e00720c */ /* 0x000fc40003f66270 */
[----:B------:R-:W-:Y:S01]  /*5290*/  LOP3.LUT R80, R239, 0xb4, RZ, 0xfc, !PT ;  /* 0x000000b4ef507812 */ /* 0x000fe200078efcff */
[----:B------:R-:W-:Y:S01]  /*52a0*/  @!P2 IMAD.MOV R66, RZ, RZ, -R66 ;  /* 0x000000ffff42a224 */ /* 0x000fe200078e0a42 */
[----:B------:R-:W-:Y:S01]  /*52b0*/  ISETP.GT.U32.AND P2, PT, R0, R70, PT ;  /* 0x000000460000720c */ /* 0x000fe20003f44070 */
[----:B------:R-:W-:Y:S01]  /*52c0*/  @!P5 IMAD.IADD R73, R73, 0x1, -R0 ;  /* 0x000000014949d824 */ /* 0x000fe200078e0a00 */
[----:B------:R-:W-:Y:S01]  /*52d0*/  IABS R83, R80 ;  /* 0x0000005000537213 */ /* 0x000fe20000000000 */
[----:B------:R-:W-:Y:S02]  /*52e0*/  IMAD.MOV R74, RZ, RZ, -R74 ;  /* 0x000000ffff4a7224 */ /* 0x000fe400078e0a4a */
[--C-:B------:R-:W-:Y:S01]  /*52f0*/  @!P1 IMAD.IADD R72, R72, 0x1, -R0.reuse ;  /* 0x0000000148489824 */ /* 0x100fe200078e0a00 */
[----:B------:R-:W-:Y:S01]  /*5300*/  ISETP.GE.AND P1, PT, R75, RZ, PT ;  /* 0x000000ff4b00720c */ /* 0x000fe20003f26270 */
[----:B------:R-:W-:Y:S01]  /*5310*/  @!P6 IMAD.IADD R71, R71, 0x1, -R0 ;  /* 0x000000014747e824 */ /* 0x000fe200078e0a00 */
[C---:B------:R-:W-:Y:S01]  /*5320*/  ISETP.GT.U32.AND P5, PT, R0.reuse, R73, PT ;  /* 0x000000490000720c */ /* 0x040fe20003fa4070 */
[----:B------:R-:W-:Y:S01]  /*5330*/  IMAD R74, R0, R74, R77 ;  /* 0x0000004a004a7224 */ /* 0x000fe200078e024d */
[----:B------:R-:W-:Y:S01]  /*5340*/  LOP3.LUT R77, R239, 0xb2, RZ, 0xfc, !PT ;  /* 0x000000b2ef4d7812 */ /* 0x000fe200078efcff */
[----:B------:R-:W-:Y:S01]  /*5350*/  IMAD.HI.U32 R75, R240, R79, RZ ;  /* 0x0000004ff04b7227 */ /* 0x000fe200078e00ff */
[----:B------:R-:W-:-:S03]  /*5360*/  ISETP.GE.AND P6, PT, R82, RZ, PT ;  /* 0x000000ff5200720c */ /* 0x000fc60003fc6270 */
[----:B------:R-:W-:Y:S01]  /*5370*/  @!P4 IMAD.MOV R71, RZ, RZ, -R71 ;  /* 0x000000ffff47c224 */ /* 0x000fe200078e0a47 */
[C---:B------:R-:W-:Y:S01]  /*5380*/  ISETP.GT.U32.AND P4, PT, R0.reuse, R74, PT ;  /* 0x0000004a0000720c */ /* 0x040fe20003f84070 */
[----:B------:R-:W-:Y:S02]  /*5390*/  IMAD.MOV R75, RZ, RZ, -R75 ;  /* 0x000000ffff4b7224 */ /* 0x000fe400078e0a4b */
[----:B------:R-:W-:Y:S01]  /*53a0*/  @!P0 IMAD.MOV R69, RZ, RZ, -R69 ;  /* 0x000000ffff458224 */ /* 0x000fe200078e0a45 */
[----:B------:R-:W-:Y:S01]  /*53b0*/  ISETP.GT.U32.AND P0, PT, R0, R72, PT ;  /* 0x000000480000720c */ /* 0x000fe20003f04070 */
[----:B------:R-:W-:Y:S01]  /*53c0*/  @!P2 IMAD.IADD R70, R70, 0x1, -R0 ;  /* 0x000000014646a824 */ /* 0x000fe200078e0a00 */
[----:B------:R-:W-:Y:S01]  /*53d0*/  ISETP.GE.AND P2, PT, R81, RZ, PT ;  /* 0x000000ff5100720c */ /* 0x000fe20003f46270 */
[----:B------:R-:W-:Y:S01]  /*53e0*/  IMAD R75, R0, R75, R79 ;  /* 0x0000004b004b7224 */ /* 0x000fe200078e024f */
[----:B------:R-:W-:Y:S01]  /*53f0*/  IABS R81, R77 ;  /* 0x0000004d00517213 */ /* 0x000fe20000000000 */
[----:B------:R-:W-:Y:S01]  /*5400*/  @!P3 IMAD.MOV R70, RZ, RZ, -R70 ;  /* 0x000000ffff46b224 */ /* 0x000fe200078e0a46 */
[----:B------:R-:W-:Y:S01]  /*5410*/  ISETP.GE.AND P3, PT, R76, RZ, PT ;  /* 0x000000ff4c00720c */ /* 0x000fe20003f66270 */
[--C-:B------:R-:W-:Y:S01]  /*5420*/  @!P5 IMAD.IADD R73, R73, 0x1, -R0.reuse ;  /* 0x000000014949d824 */ /* 0x100fe200078e0a00 */
[----:B------:R-:W-:Y:S01]  /*5430*/  ISETP.GT.U32.AND P5, PT, R0, R75, PT ;  /* 0x0000004b0000720c */ /* 0x000fe20003fa4070 */
[----:B------:R-:W-:Y:S01]  /*5440*/  @!P4 IMAD.IADD R74, R74, 0x1, -R0 ;  /* 0x000000014a4ac824 */ /* 0x000fe200078e0a00 */
[----:B------:R-:W-:Y:S01]  /*5450*/  LOP3.LUT R76, R239, 0xb0, RZ, 0xfc, !PT ;  /* 0x000000b0ef4c7812 */ /* 0x000fe200078efcff */
[----:B------:R-:W-:-:S03]  /*5460*/  IMAD.HI.U32 R78, R240, R83, RZ ;  /* 0x00000053f04e7227 */ /* 0x000fc600078e00ff */
[----:B------:R-:W-:Y:S01]  /*5470*/  IABS R79, R76 ;  /* 0x0000004c004f7213 */ /* 0x000fe20000000000 */
[----:B------:R-:W-:Y:S01]  /*5480*/  @!P0 IMAD.IADD R72, R72, 0x1, -R0 ;  /* 0x0000000148488824 */ /* 0x000fe200078e0a00 */
[----:B------:R-:W-:Y:S01]  /*5490*/  ISETP.GE.AND P0, PT, R76, RZ, PT ;  /* 0x000000ff4c00720c */ /* 0x000fe20003f06270 */
[----:B------:R-:W-:Y:S01]  /*54a0*/  IMAD.MOV R78, RZ, RZ, -R78 ;  /* 0x000000ffff4e7224 */ /* 0x000fe200078e0a4e */
[----:B------:R-:W-:Y:S01]  /*54b0*/  ISETP.GT.U32.AND P4, PT, R0, R74, PT ;  /* 0x0000004a0000720c */ /* 0x000fe20003f84070 */
[----:B------:R-:W-:-:S04]  /*54c0*/  IMAD.HI.U32 R76, R240, R79, RZ ;  /* 0x0000004ff04c7227 */ /* 0x000fc800078e00ff */
[----:B------:R-:W-:Y:S02]  /*54d0*/  @!P5 IMAD.IADD R75, R75, 0x1, -R0 ;  /* 0x000000014b4bd824 */ /* 0x000fe400078e0a00 */
[----:B------:R-:W-:Y:S02]  /*54e0*/  IMAD.MOV R76, RZ, RZ, -R76 ;  /* 0x000000ffff4c7224 */ /* 0x000fe400078e0a4c */
[----:B------:R-:W-:Y:S01]  /*54f0*/  @!P2 IMAD.MOV R72, RZ, RZ, -R72 ;  /* 0x000000ffff48a224 */ /* 0x000fe200078e0a48 */
[----:B------:R-:W-:Y:S01]  /*5500*/  ISETP.GE.AND P2, PT, R77, RZ, PT ;  /* 0x000000ff4d00720c */ /* 0x000fe20003f46270 */
[C---:B------:R-:W-:Y:S01]  /*5510*/  IMAD R76, R0.reuse, R76, R79 ;  /* 0x0000004c004c7224 */ /* 0x040fe200078e024f */
[----:B------:R-:W-:Y:S01]  /*5520*/  ISETP.GT.U32.AND P5, PT, R0, R75, PT ;  /* 0x0000004b0000720c */ /* 0x000fe20003fa4070 */
[----:B------:R-:W-:-:S04]  /*5530*/  IMAD.HI.U32 R77, R240, R81, RZ ;  /* 0x00000051f04d7227 */ /* 0x000fc800078e00ff */
[----:B------:R-:W-:Y:S01]  /*5540*/  @!P4 IMAD.IADD R74, R74, 0x1, -R0 ;  /* 0x000000014a4ac824 */ /* 0x000fe200078e0a00 */
[C---:B------:R-:W-:Y:S01]  /*5550*/  ISETP.GT.U32.AND P4, PT, R0.reuse, R76, PT ;  /* 0x0000004c0000720c */ /* 0x040fe20003f84070 */
[----:B------:R-:W-:Y:S01]  /*5560*/  IMAD R78, R0, R78, R83 ;  /* 0x0000004e004e7224 */ /* 0x000fe200078e0253 */
[----:B------:R-:W-:Y:S01]  /*5570*/  IABS R83, R84 ;  /* 0x0000005400537213 */ /* 0x000fe20000000000 */
[----:B------:R-:W-:Y:S02]  /*5580*/  IMAD.MOV R77, RZ, RZ, -R77 ;  /* 0x000000ffff4d7224 */ /* 0x000fe400078e0a4d */
[----:B------:R-:W-:Y:S01]  /*5590*/  @!P6 IMAD.MOV R73, RZ, RZ, -R73 ;  /* 0x000000ffff49e224 */ /* 0x000fe200078e0a49 */
[----:B------:R-:W-:Y:S01]  /*55a0*/  ISETP.GE.AND P6, PT, R80, RZ, PT ;  /* 0x000000ff5000720c */ /* 0x000fe20003fc6270 */
[----:B------:R-:W-:Y:S01]  /*55b0*/  @!P1 IMAD.MOV R74, RZ, RZ, -R74 ;  /* 0x000000ffff4a9224 */ /* 0x000fe200078e0a4a */
[C---:B------:R-:W-:Y:S01]  /*55c0*/  ISETP.GT.U32.AND P1, PT, R0.reuse, R78, PT ;  /* 0x0000004e0000720c */ /* 0x040fe20003f24070 */
[----:B------:R-:W-:Y:S01]  /*55d0*/  IMAD R77, R0, R77, R81 ;  /* 0x0000004d004d7224 */ /* 0x000fe200078e0251 */
[----:B------:R-:W-:Y:S01]  /*55e0*/  LOP3.LUT R80, R239, 0xb6, RZ, 0xfc, !PT ;  /* 0x000000b6ef507812 */ /* 0x000fe200078efcff */
[----:B------:R-:W-:-:S02]  /*55f0*/  @!P5 IMAD.IADD R75, R75, 0x1, -R0 ;  /* 0x000000014b4bd824 */ /* 0x000fc400078e0a00 */
[----:B------:R-:W-:Y:S01]  /*5600*/  @!P4 IMAD.IADD R76, R76, 0x1, -R0 ;  /* 0x000000014c4cc824 */ /* 0x000fe200078e0a00 */
[----:B------:R-:W-:Y:S01]  /*5610*/  IABS R81, R80 ;  /* 0x0000005000517213 */ /* 0x000fe20000000000 */
[----:B------:R-:W-:Y:S01]  /*5620*/  @!P3 IMAD.MOV R75, RZ, RZ, -R75 ;  /* 0x000000ffff4bb224 */ /* 0x000fe200078e0a4b */
[----:B------:R-:W-:Y:S01]  /*5630*/  ISETP.GT.U32.AND P5, PT, R0, R77, PT ;  /* 0x0000004d0000720c */ /* 0x000fe20003fa4070 */
[----:B------:R-:W-:Y:S01]  /*5640*/  IMAD.HI.U32 R82, R240, R87, RZ ;  /* 0x00000057f0527227 */ /* 0x000fe200078e00ff */
[----:B------:R-:W-:Y:S02]  /*5650*/  ISETP.GT.U32.AND P4, PT, R0, R76, PT ;  /* 0x0000004c0000720c */ /* 0x000fe40003f84070 */
[----:B------:R-:W-:Y:S01]  /*5660*/  ISETP.GE.AND P3, PT, R80, RZ, PT ;  /* 0x000000ff5000720c */ /* 0x000fe20003f66270 */
[----:B------:R-:W-:-:S04]  /*5670*/  IMAD.HI.U32 R79, R240, R81, RZ ;  /* 0x00000051f04f7227 */ /* 0x000fc800078e00ff */
[--C-:B------:R-:W-:Y:S02]  /*5680*/  @!P1 IMAD.IADD R78, R78, 0x1, -R0.reuse ;  /* 0x000000014e4e9824 */ /* 0x100fe400078e0a00 */
[----:B------:R-:W-:Y:S02]  /*5690*/  IMAD.MOV R79, RZ, RZ, -R79 ;  /* 0x000000ffff4f7224 */ /* 0x000fe400078e0a4f */
[----:B------:R-:W-:Y:S01]  /*56a0*/  @!P5 IMAD.IADD R77, R77, 0x1, -R0 ;  /* 0x000000014d4dd824 */ /* 0x000fe200078e0a00 */
[C---:B------:R-:W-:Y:S01]  /*56b0*/  ISETP.GT.U32.AND P1, PT, R0.reuse, R78, PT ;  /* 0x0000004e0000720c */ /* 0x040fe20003f24070 */
[----:B------:R-:W-:Y:S02]  /*56c0*/  IMAD R79, R0, R79, R81 ;  /* 0x0000004f004f7224 */ /* 0x000fe400078e0251 */
[----:B------:R-:W-:Y:S01]  /*56d0*/  IMAD.HI.U32 R81, R240, R85, RZ ;  /* 0x00000055f0517227 */ /* 0x000fe200078e00ff */
[----:B------:R-:W-:-:S03]  /*56e0*/  ISETP.GT.U32.AND P5, PT, R0, R77, PT ;  /* 0x0000004d0000720c */ /* 0x000fc60003fa4070 */
[----:B------:R-:W-:-:S04]  /*56f0*/  IMAD.HI.U32 R80, R240, R83, RZ ;  /* 0x00000053f0507227 */ /* 0x000fc800078e00ff */
[----:B------:R-:W-:Y:S02]  /*5700*/  IMAD.MOV R81, RZ, RZ, -R81 ;  /* 0x000000ffff517224 */ /* 0x000fe400078e0a51 */
[----:B------:R-:W-:Y:S01]  /*5710*/  @!P4 IMAD.IADD R76, R76, 0x1, -R0 ;  /* 0x000000014c4cc824 */ /* 0x000fe200078e0a00 */
[C---:B------:R-:W-:Y:S01]  /*5720*/  ISETP.GT.U32.AND P4, PT, R0.reuse, R79, PT ;  /* 0x0000004f0000720c */ /* 0x040fe20003f84070 */
[----:B------:R-:W-:Y:S02]  /*5730*/  IMAD.MOV R80, RZ, RZ, -R80 ;  /* 0x000000ffff507224 */ /* 0x000fe400078e0a50 */
[----:B------:R-:W-:Y:S02]  /*5740*/  IMAD.MOV R82, RZ, RZ, -R82 ;  /* 0x000000ffff527224 */ /* 0x000fe400078e0a52 */
[C---:B------:R-:W-:Y:S02]  /*5750*/  IMAD R81, R0.reuse, R81, R85 ;  /* 0x0000005100517224 */ /* 0x040fe400078e0255 */
[----:B------:R-:W-:-:S02]  /*5760*/  IMAD R80, R0, R80, R83 ;  /* 0x0000005000507224 */ /* 0x000fc400078e0253 */
[----:B------:R-:W-:Y:S02]  /*5770*/  IMAD R82, R0, R82, R87 ;  /* 0x0000005200527224 */ /* 0x000fe400078e0257 */
[----:B------:R-:W-:Y:S01]  /*5780*/  @!P1 IMAD.IADD R78, R78, 0x1, -R0 ;  /* 0x000000014e4e9824 */ /* 0x000fe200078e0a00 */
[C---:B------:R-:W-:Y:S01]  /*5790*/  ISETP.GT.U32.AND P1, PT, R0.reuse, R81, PT ;  /* 0x000000510000720c */ /* 0x040fe20003f24070 */
[----:B------:R-:W-:Y:S01]  /*57a0*/  @!P0 IMAD.MOV R76, RZ, RZ, -R76 ;  /* 0x000000ffff4c8224 */ /* 0x000fe200078e0a4c */
[C---:B------:R-:W-:Y:S01]  /*57b0*/  ISETP.GT.U32.AND P0, PT, R0.reuse, R80, PT ;  /* 0x000000500000720c */ /* 0x040fe20003f04070 */
[----:B------:R-:W-:Y:S01]  /*57c0*/  @!P6 IMAD.MOV R78, RZ, RZ, -R78 ;  /* 0x000000ffff4ee224 */ /* 0x000fe200078e0a4e */
[----:B------:R-:W-:Y:S01]  /*57d0*/  ISETP.GT.U32.AND P6, PT, R0, R82, PT ;  /* 0x000000520000720c */ /* 0x000fe20003fc4070 */
[--C-:B------:R-:W-:Y:S01]  /*57e0*/  @!P5 IMAD.IADD R77, R77, 0x1, -R0.reuse ;  /* 0x000000014d4dd824 */ /* 0x100fe200078e0a00 */
[----:B------:R-:W-:Y:S01]  /*57f0*/  ISETP.GE.AND P5, PT, R84, RZ, PT ;  /* 0x000000ff5400720c */ /* 0x000fe20003fa6270 */
[--C-:B------:R-:W-:Y:S01]  /*5800*/  @!P4 IMAD.IADD R79, R79, 0x1, -R0.reuse ;  /* 0x000000014f4fc824 */ /* 0x100fe200078e0a00 */
[C---:B------:R-:W-:Y:S01]  /*5810*/  LOP3.LUT R84, R239.reuse, 0xbe, RZ, 0xfc, !PT ;  /* 0x000000beef547812 */ /* 0x040fe200078efcff */
[----:B------:R-:W-:Y:S01]  /*5820*/  @!P2 IMAD.MOV R77, RZ, RZ, -R77 ;  /* 0x000000ffff4da224 */ /* 0x000fe200078e0a4d */
[----:B------:R-:W-:Y:S01]  /*5830*/  ISETP.GE.AND P2, PT, R86, RZ, PT ;  /* 0x000000ff5600720c */ /* 0x000fe20003f46270 */
[C---:B------:R-:W-:Y:S01]  /*5840*/  IMAD R144, R0.reuse, R144, R149 ;  /* 0x0000009000907224 */ /* 0x040fe200078e0295 */
[----:B------:R-:W-:Y:S01]  /*5850*/  LOP3.LUT R86, R239, 0xc0, RZ, 0xfc, !PT ;  /* 0x000000c0ef567812 */ /* 0x000fe200078efcff */
[--C-:B------:R-:W-:Y:S01]  /*5860*/  @!P1 IMAD.IADD R81, R81, 0x1, -R0.reuse ;  /* 0x0000000151519824 */ /* 0x100fe200078e0a00 */
[----:B------:R-:W-:Y:S01]  /*5870*/  ISETP.GT.U32.AND P4, PT, R0, R79, PT ;  /* 0x0000004f0000720c */ /* 0x000fe20003f84070 */
[--C-:B------:R-:W-:Y:S01]  /*5880*/  @!P0 IMAD.IADD R80, R80, 0x1, -R0.reuse ;  /* 0x0000000150508824 */ /* 0x100fe200078e0a00 */
[----:B------:R-:W-:Y:S01]  /*5890*/  IABS R87, R86 ;  /* 0x0000005600577213 */ /* 0x000fe20000000000 */
[----:B------:R-:W-:Y:S01]  /*58a0*/  @!P6 IMAD.IADD R82, R82, 0x1, -R0 ;  /* 0x000000015252e824 */ /* 0x000fe200078e0a00 */
[----:B------:R-:W-:Y:S01]  /*58b0*/  IABS R85, R84 ;  /* 0x0000005400557213 */ /* 0x000fe20000000000 */
[----:B------:R-:W-:Y:S01]  /*58c0*/  IMAD.HI.U32 R186, R240, R193, RZ ;  /* 0x000000c1f0ba7227 */ /* 0x000fe200078e00ff */
[----:B------:R-:W-:-:S02]  /*58d0*/  ISETP.GE.AND P0, PT, R84, RZ, PT ;  /* 0x000000ff5400720c */ /* 0x000fc40003f06270 */
[----:B------:R-:W-:Y:S01]  /*58e0*/  ISETP.GT.U32.AND P6, PT, R0, R81, PT ;  /* 0x000000510000720c */ /* 0x000fe20003fc4070 */
[----:B------:R-:W-:Y:S01]  /*58f0*/  IMAD.HI.U32 R84, R240, R87, RZ ;  /* 0x00000057f0547227 */ /* 0x000fe200078e00ff */
[----:B------:R-:W-:Y:S02]  /*5900*/  ISETP.GT.U32.AND P1, PT, R0, R80, PT ;  /* 0x000000500000720c */ /* 0x000fe40003f24070 */
[----:B------:R-:W-:Y:S01]  /*5910*/  IABS R149, R154 ;  /* 0x0000009a00957213 */ /* 0x000fe20000000000 */
[----:B------:R-:W-:Y:S02]  /*5920*/  IMAD.MOV R84, RZ, RZ, -R84 ;  /* 0x000000ffff547224 */ /* 0x000fe400078e0a54 */
[--C-:B------:R-:W-:Y:S01]  /*5930*/  @!P4 IMAD.IADD R79, R79, 0x1, -R0.reuse ;  /* 0x000000014f4fc824 */ /* 0x100fe200078e0a00 */
[----:B------:R-:W-:Y:S01]  /*5940*/  ISETP.GE.AND P4, PT, R88, RZ, PT ;  /* 0x000000ff5800720c */ /* 0x000fe20003f86270 */
[C---:B------:R-:W-:Y:S01]  /*5950*/  IMAD R84, R0.reuse, R84, R87 ;  /* 0x0000005400547224 */ /* 0x040fe200078e0257 */
[----:B------:R-:W-:Y:S01]  /*5960*/  LOP3.LUT R88, R239, 0xc2, RZ, 0xfc, !PT ;  /* 0x000000c2ef587812 */ /* 0x000fe200078efcff */
[----:B------:R-:W-:Y:S01]  /*5970*/  @!P3 IMAD.MOV R79, RZ, RZ, -R79 ;  /* 0x000000ffff4fb224 */ /* 0x000fe200078e0a4f */
[C---:B------:R-:W-:Y:S01]  /*5980*/  ISETP.GT.U32.AND P3, PT, R0.reuse, R82, PT ;  /* 0x000000520000720c */ /* 0x040fe20003f64070 */
[----:B------:R-:W-:Y:S01]  /*5990*/  @!P6 IMAD.IADD R81, R81, 0x1, -R0 ;  /* 0x000000015151e824 */ /* 0x000fe200078e0a00 */
[----:B------:R-:W-:Y:S01]  /*59a0*/  ISETP.GT.U32.AND P6, PT, R0, R84, PT ;  /* 0x000000540000720c */ /* 0x000fe20003fc4070 */
[----:B------:R-:W-:Y:S01]  /*59b0*/  IMAD.HI.U32 R83, R240, R85, RZ ;  /* 0x00000055f0537227 */ /* 0x000fe200078e00ff */
[----:B------:R-:W-:-:S03]  /*59c0*/  IABS R89, R88 ;  /* 0x0000005800597213 */ /* 0x000fc60000000000 */
[----:B------:R-:W-:Y:S02]  /*59d0*/  IMAD.MOV R83, RZ, RZ, -R83 ;  /* 0x000000ffff537224 */ /* 0x000fe400078e0a53 */
[----:B------:R-:W-:-:S04]  /*59e0*/  IMAD.HI.U32 R87, R240, R93, RZ ;  /* 0x0000005df0577227 */ /* 0x000fc800078e00ff */
[----:B------:R-:W-:Y:S02]  /*59f0*/  IMAD R83, R0, R83, R85 ;  /* 0x0000005300537224 */ /* 0x000fe400078e0255 */
[----:B------:R-:W-:-:S04]  /*5a00*/  IMAD.HI.U32 R85, R240, R89, RZ ;  /* 0x00000059f0557227 */ /* 0x000fc800078e00ff */
[--C-:B------:R-:W-:Y:S01]  /*5a10*/  @!P3 IMAD.IADD R82, R82, 0x1, -R0.reuse ;  /* 0x000000015252b824 */ /* 0x100fe200078e0a00 */
[----:B------:R-:W-:Y:S01]  /*5a20*/  ISETP.GE.AND P3, PT, R86, RZ, PT ;  /* 0x000000ff5600720c */ /* 0x000fe20003f66270 */
[----:B------:R-:W-:Y:S02]  /*5a30*/  @!P6 IMAD.IADD R84, R84, 0x1, -R0 ;  /* 0x000000015454e824 */ /* 0x000fe400078e0a00 */
[----:B------:R-:W-:-:S03]  /*5a40*/  IMAD.HI.U32 R86, R240, R91, RZ ;  /* 0x0000005bf0567227 */ /* 0x000fc600078e00ff */
[C---:B------:R-:W-:Y:S01]  /*5a50*/  ISETP.GT.U32.AND P6, PT, R0.reuse, R84, PT ;  /* 0x000000540000720c */ /* 0x040fe20003fc4070 */
[----:B------:R-:W-:Y:S02]  /*5a60*/  IMAD.MOV R85, RZ, RZ, -R85 ;  /* 0x000000ffff557224 */ /* 0x000fe400078e0a55 */
[----:B------:R-:W-:Y:S02]  /*5a70*/  IMAD.MOV R86, RZ, RZ, -R86 ;  /* 0x000000ffff567224 */ /* 0x000fe400078e0a56 */
[C---:B------:R-:W-:Y:S02]  /*5a80*/  IMAD R85, R0.reuse, R85, R89 ;  /* 0x0000005500557224 */ /* 0x040fe400078e0259 */
[----:B------:R-:W-:Y:S02]  /*5a90*/  IMAD.MOV R87, RZ, RZ, -R87 ;  /* 0x000000ffff577224 */ /* 0x000fe400078e0a57 */
[C---:B------:R-:W-:Y:S01]  /*5aa0*/  IMAD R86, R0.reuse, R86, R91 ;  /* 0x0000005600567224 */ /* 0x040fe200078e025b */
[----:B------:R-:W-:Y:S01]  /*5ab0*/  IABS R91, R94 ;  /* 0x0000005e005b7213 */ /* 0x000fe20000000000 */
[----:B------:R-:W-:Y:S01]  /*5ac0*/  @!P2 IMAD.MOV R81, RZ, RZ, -R81 ;  /* 0x000000ffff51a224 */ /* 0x000fe200078e0a51 */
[----:B------:R-:W-:Y:S01]  /*5ad0*/  ISETP.GT.U32.AND P2, PT, R0, R85, PT ;  /* 0x000000550000720c */ /* 0x000fe20003f44070 */
[----:B------:R-:W-:Y:S01]  /*5ae0*/  @!P1 IMAD.IADD R80, R80, 0x1, -R0 ;  /* 0x0000000150509824 */ /* 0x000fe200078e0a00 */
[C---:B------:R-:W-:Y:S01]  /*5af0*/  ISETP.GT.U32.AND P1, PT, R0.reuse, R83, PT ;  /* 0x000000530000720c */ /* 0x040fe20003f24070 */
[C---:B------:R-:W-:Y:S01]  /*5b00*/  IMAD R87, R0.reuse, R87, R93 ;  /* 0x0000005700577224 */ /* 0x040fe200078e025d */
[----:B------:R-:W-:Y:S01]  /*5b10*/  IABS R93, R96 ;  /* 0x00000060005d7213 */ /* 0x000fe20000000000 */
[----:B------:R-:W-:Y:S01]  /*5b20*/  @!P4 IMAD.MOV R82, RZ, RZ, -R82 ;  /* 0x000000ffff52c224 */ /* 0x000fe200078e0a52 */
[----:B------:R-:W-:Y:S01]  /*5b30*/  ISETP.GT.U32.AND P4, PT, R0, R86, PT ;  /* 0x000000560000720c */ /* 0x000fe20003f84070 */
[----:B------:R-:W-:Y:S01]  /*5b40*/  @!P6 IMAD.IADD R84, R84, 0x1, -R0 ;  /* 0x000000015454e824 */ /* 0x000fe200078e0a00 */
[----:B------:R-:W-:Y:S01]  /*5b50*/  ISETP.GT.U32.AND P6, PT, R0, R87, PT ;  /* 0x000000570000720c */ /* 0x000fe20003fc4070 */
[----:B------:R-:W-:-:S04]  /*5b60*/  IMAD.HI.U32 R89, R240, R93, RZ ;  /* 0x0000005df0597227 */ /* 0x000fc800078e00ff */
[--C-:B------:R-:W-:Y:S01]  /*5b70*/  @!P2 IMAD.IADD R85, R85, 0x1, -R0.reuse ;  /* 0x000000015555a824 */ /* 0x100fe200078e0a00 */
[----:B------:R-:W-:Y:S01]  /*5b80*/  ISETP.GE.AND P2, PT, R92, RZ, PT ;  /* 0x000000ff5c00720c */ /* 0x000fe20003f46270 */
[----:B------:R-:W-:Y:S01]  /*5b90*/  @!P1 IMAD.IADD R83, R83, 0x1, -R0 ;  /* 0x0000000153539824 */ /* 0x000fe200078e0a00 */
[----:B------:R-:W-:Y:S01]  /*5ba0*/  ISETP.GE.AND P1, PT, R88, RZ, PT ;  /* 0x000000ff5800720c */ /* 0x000fe20003f26270 */
[----:B------:R-:W-:Y:S01]  /*5bb0*/  IMAD.HI.U32 R88, R240, R91, RZ ;  /* 0x0000005bf0587227 */ /* 0x000fe200078e00ff */
[----:B------:R-:W-:-:S03]  /*5bc0*/  IABS R92, R99 ;  /* 0x00000063005c7213 */ /* 0x000fc60000000000 */
[--C-:B------:R-:W-:Y:S01]  /*5bd0*/  @!P4 IMAD.IADD R86, R86, 0x1, -R0.reuse ;  /* 0x000000015656c824 */ /* 0x100fe200078e0a00 */
[C---:B------:R-:W-:Y:S01]  /*5be0*/  ISETP.GT.U32.AND P4, PT, R0.reuse, R85, PT ;  /* 0x000000550000720c */ /* 0x040fe20003f84070 */
[----:B------:R-:W-:Y:S02]  /*5bf0*/  @!P6 IMAD.IADD R87, R87, 0x1, -R0 ;  /* 0x000000015757e824 */ /* 0x000fe400078e0a00 */
[----:B------:R-:W-:Y:S01]  /*5c00*/  IMAD.MOV R88, RZ, RZ, -R88 ;  /* 0x000000ffff587224 */ /* 0x000fe200078e0a58 */
[C---:B------:R-:W-:Y:S01]  /*5c10*/  ISETP.GT.U32.AND P6, PT, R0.reuse, R86, PT ;  /* 0x000000560000720c */ /* 0x040fe20003fc4070 */
[----:B------:R-:W-:Y:S02]  /*5c20*/  IMAD.MOV R89, RZ, RZ, -R89 ;  /* 0x000000ffff597224 */ /* 0x000fe400078e0a59 */
[C---:B------:R-:W-:Y:S02]  /*5c30*/  IMAD R88, R0.reuse, R88, R91 ;  /* 0x0000005800587224 */ /* 0x040fe400078e025b */
[----:B------:R-:W-:Y:S01]  /*5c40*/  @!P5 IMAD.MOV R80, RZ, RZ, -R80 ;  /* 0x000000ffff50d224 */ /* 0x000fe200078e0a50 */
[C---:B------:R-:W-:Y:S01]  /*5c50*/  ISETP.GT.U32.AND P5, PT, R0.reuse, R83, PT ;  /* 0x000000530000720c */ /* 0x040fe20003fa4070 */
[C---:B------:R-:W-:Y:S01]  /*5c60*/  IMAD R89, R0.reuse, R89, R93 ;  /* 0x0000005900597224 */ /* 0x040fe200078e025d */
[----:B------:R-:W-:Y:S01]  /*5c70*/  IABS R93, R98 ;  /* 0x00000062005d7213 */ /* 0x000fe20000000000 */
[----:B------:R-:W-:Y:S01]  /*5c80*/  @!P4 IMAD.IADD R85, R85, 0x1, -R0 ;  /* 0x000000015555c824 */ /* 0x000fe200078e0a00 */
[----:B------:R-:W-:Y:S01]  /*5c90*/  ISETP.GT.U32.AND P4, PT, R0, R88, PT ;  /* 0x000000580000720c */ /* 0x000fe20003f84070 */
[----:B------:R-:W-:-:S02]  /*5ca0*/  @!P3 IMAD.MOV R84, RZ, RZ, -R84 ;  /* 0x000000ffff54b224 */ /* 0x000fc400078e0a54 */
[----:B------:R-:W-:Y:S01]  /*5cb0*/  @!P6 IMAD.IADD R86, R86, 0x1, -R0 ;  /* 0x000000015656e824 */ /* 0x000fe200078e0a00 */
[----:B------:R-:W-:Y:S01]  /*5cc0*/  ISETP.GT.U32.AND P6, PT, R0, R89, PT ;  /* 0x000000590000720c */ /* 0x000fe20003fc4070 */
[----:B------:R-:W-:-:S04]  /*5cd0*/  IMAD.HI.U32 R91, R240, R93, RZ ;  /* 0x0000005df05b7227 */ /* 0x000fc800078e00ff */
[----:B------:R-:W-:Y:S01]  /*5ce0*/  @!P5 IMAD.IADD R83, R83, 0x1, -R0 ;  /* 0x000000015353d824 */ /* 0x000fe200078e0a00 */
[----:B------:R-:W-:Y:S01]  /*5cf0*/  ISETP.GE.AND P5, PT, R90, RZ, PT ;  /* 0x000000ff5a00720c */ /* 0x000fe20003fa6270 */
[----:B------:R-:W-:-:S04]  /*5d00*/  IMAD.HI.U32 R90, R240, R95, RZ ;  /* 0x0000005ff05a7227 */ /* 0x000fc800078e00ff */
[--C-:B------:R-:W-:Y:S01]  /*5d10*/  @!P4 IMAD.IADD R88, R88, 0x1, -R0.reuse ;  /* 0x000000015858c824 */ /* 0x100fe200078e0a00 */
[----:B------:R-:W-:Y:S01]  /*5d20*/  ISETP.GE.AND P4, PT, R96, RZ, PT ;  /* 0x000000ff6000720c */ /* 0x000fe20003f86270 */
[----:B------:R-:W-:Y:S01]  /*5d30*/  @!P6 IMAD.IADD R89, R89, 0x1, -R0 ;  /* 0x000000015959e824 */ /* 0x000fe200078e0a00 */
[----:B------:R-:W-:Y:S01]  /*5d40*/  LOP3.LUT R96, R239, 0xd4, RZ, 0xfc, !PT ;  /* 0x000000d4ef607812 */ /* 0x000fe200078efcff */
[----:B------:R-:W-:Y:S01]  /*5d50*/  @!P0 IMAD.MOV R83, RZ, RZ, -R83 ;  /* 0x000000ffff538224 */ /* 0x000fe200078e0a53 */
[C---:B------:R-:W-:Y:S01]  /*5d60*/  ISETP.GT.U32.AND P6, PT, R0.reuse, R88, PT ;  /* 0x000000580000720c */ /* 0x040fe20003fc4070 */
[----:B------:R-:W-:Y:S01]  /*5d70*/  IMAD.MOV R90, RZ, RZ, -R90 ;  /* 0x000000ffff5a7224 */ /* 0x000fe200078e0a5a */
[C---:B------:R-:W-:Y:S01]  /*5d80*/  ISETP.GT.U32.AND P0, PT, R0.reuse, R87, PT ;  /* 0x000000570000720c */ /* 0x040fe20003f04070 */
[----:B------:R-:W-:Y:S02]  /*5d90*/  IMAD.MOV R91, RZ, RZ, -R91 ;  /* 0x000000ffff5b7224 */ /* 0x000fe400078e0a5b */
[----:B------:R-:W-:-:S02]  /*5da0*/  IMAD R90, R0, R90, R95 ;  /* 0x0000005a005a7224 */ /* 0x000fc400078e025f */
[----:B------:R-:W-:Y:S01]  /*5db0*/  @!P1 IMAD.MOV R85, RZ, RZ, -R85 ;  /* 0x000000ffff559224 */ /* 0x000fe200078e0a55 */
[C---:B------:R-:W-:Y:S01]  /*5dc0*/  ISETP.GT.U32.AND P1, PT, R0.reuse, R89, PT ;  /* 0x000000590000720c */ /* 0x040fe20003f24070 */
[C---:B------:R-:W-:Y:S01]  /*5dd0*/  IMAD R91, R0.reuse, R91, R93 ;  /* 0x0000005b005b7224 */ /* 0x040fe200078e025d */
[----:B------:R-:W-:Y:S01]  /*5de0*/  ISETP.GT.U32.AND P3, PT, R0, R90, PT ;  /* 0x0000005a0000720c */ /* 0x000fe20003f64070 */
[----:B------:R-:W-:Y:S02]  /*5df0*/  IMAD.MOV.U32 R95, RZ, RZ, R92 ;  /* 0x000000ffff5f7224 */ /* 0x000fe400078e005c */
[--C-:B------:R-:W-:Y:S01]  /*5e00*/  @!P6 IMAD.IADD R88, R88, 0x1, -R0.reuse ;  /* 0x000000015858e824 */ /* 0x100fe200078e0a00 */
[----:B------:R-:W-:Y:S01]  /*5e10*/  ISETP.GT.U32.AND P6, PT, R0, R91, PT ;  /* 0x0000005b0000720c */ /* 0x000fe20003fc4070 */
[----:B------:R-:W-:Y:S01]  /*5e20*/  @!P0 IMAD.IADD R87, R87, 0x1, -R0 ;  /* 0x0000000157578824 */ /* 0x000fe200078e0a00 */
[----:B------:R-:W-:Y:S01]  /*5e30*/  ISETP.GE.AND P0, PT, R94, RZ, PT ;  /* 0x000000ff5e00720c */ /* 0x000fe20003f06270 */
[----:B------:R-:W-:Y:S01]  /*5e40*/  IMAD.HI.U32 R92, R240, R95, RZ ;  /* 0x0000005ff05c7227 */ /* 0x000fe200078e00ff */
[----:B------:R-:W-:-:S03]  /*5e50*/  LOP3.LUT R94, R239, 0xd2, RZ, 0xfc, !PT ;  /* 0x000000d2ef5e7812 */ /* 0x000fc600078efcff */
[----:B------:R-:W-:Y:S01]  /*5e60*/  IMAD.MOV R92, RZ, RZ, -R92 ;  /* 0x000000ffff5c7224 */ /* 0x000fe200078e0a5c */
[----:B------:R-:W-:Y:S01]  /*5e70*/  IABS R93, R94 ;  /* 0x0000005e005d7213 */ /* 0x000fe20000000000 */
[--C-:B------:R-:W-:Y:S01]  /*5e80*/  @!P1 IMAD.IADD R89, R89, 0x1, -R0.reuse ;  /* 0x0000000159599824 */ /* 0x100fe200078e0a00 */
[----:B------:R-:W-:Y:S01]  /*5e90*/  ISETP.GE.AND P1, PT, R99, RZ, PT ;  /* 0x000000ff6300720c */ /* 0x000fe20003f26270 */
[--C-:B------:R-:W-:Y:S01]  /*5ea0*/  @!P3 IMAD.IADD R90, R90, 0x1, -R0.reuse ;  /* 0x000000015a5ab824 */ /* 0x100fe200078e0a00 */
[----:B------:R-:W-:Y:S01]  /*5eb0*/  ISETP.GE.AND P3, PT, R94, RZ, PT ;  /* 0x000000ff5e00720c */ /* 0x000fe20003f66270 */
[C---:B------:R-:W-:Y:S02]  /*5ec0*/  IMAD R92, R0.reuse, R92, R95 ;  /* 0x0000005c005c7224 */ /* 0x040fe400078e025f */
[----:B------:R-:W-:Y:S02]  /*5ed0*/  IMAD.MOV.U32 R95, RZ, RZ, R93 ;  /* 0x000000ffff5f7224 */ /* 0x000fe400078e005d */
[----:B------:R-:W-:Y:S01]  /*5ee0*/  @!P6 IMAD.IADD R91, R91, 0x1, -R0 ;  /* 0x000000015b5be824 */ /* 0x000fe200078e0a00 */
[C---:B------:R-:W-:Y:S01]  /*5ef0*/  ISETP.GT.U32.AND P6, PT, R0.reuse, R90, PT ;  /* 0x0000005a0000720c */ /* 0x040fe20003fc4070 */
[----:B------:R-:W-:Y:S01]  /*5f00*/  @!P4 IMAD.MOV R89, RZ, RZ, -R89 ;  /* 0x000000ffff59c224 */ /* 0x000fe200078e0a59 */
[----:B------:R-:W-:Y:S01]  /*5f10*/  ISETP.GT.U32.AND P4, PT, R0, R92, PT ;  /* 0x0000005c0000720c */ /* 0x000fe20003f84070 */
[----:B------:R-:W-:-:S04]  /*5f20*/  IMAD.HI.U32 R93, R240, R95, RZ ;  /* 0x0000005ff05d7227 */ /* 0x000fc800078e00ff */
[----:B------:R-:W-:Y:S01]  /*5f30*/  @!P5 IMAD.MOV R86, RZ, RZ, -R86 ;  /* 0x000000ffff56d224 */ /* 0x000fe200078e0a56 */
[----:B------:R-:W-:Y:S01]  /*5f40*/  ISETP.GE.AND P5, PT, R97, RZ, PT ;  /* 0x000000ff6100720c */ /* 0x000fe20003fa6270 */
[----:B------:R-:W-:Y:S01]  /*5f50*/  IMAD.MOV R93, RZ, RZ, -R93 ;  /* 0x000000ffff5d7224 */ /* 0x000fe200078e0a5d */
[----:B------:R-:W-:Y:S01]  /*5f60*/  IABS R97, R96 ;  /* 0x0000006000617213 */ /* 0x000fe20000000000 */
[----:B------:R-:W-:Y:S01]  /*5f70*/  @!P2 IMAD.MOV R87, RZ, RZ, -R87 ;  /* 0x000000ffff57a224 */ /* 0x000fe200078e0a57 */
[----:B------:R-:W-:Y:S01]  /*5f80*/  ISETP.GE.AND P2, PT, R98, RZ, PT ;  /* 0x000000ff6200720c */ /* 0x000fe20003f46270 */
[----:B------:R-:W-:Y:S01]  /*5f90*/  @!P0 IMAD.MOV R88, RZ, RZ, -R88 ;  /* 0x000000ffff588224 */ /* 0x000fe200078e0a58 */
[----:B------:R-:W-:Y:S01]  /*5fa0*/  LOP3.LUT R98, R239, 0xd6, RZ, 0xfc, !PT ;  /* 0x000000d6ef627812 */ /* 0x000fe200078efcff */
[C---:B------:R-:W-:Y:S01]  /*5fb0*/  IMAD R93, R0.reuse, R93, R95 ;  /* 0x0000005d005d7224 */ /* 0x040fe200078e025f */
[----:B------:R-:W-:Y:S01]  /*5fc0*/  ISETP.GT.U32.AND P0, PT, R0, R91, PT ;  /* 0x0000005b0000720c */ /* 0x000fe20003f04070 */
[--C-:B------:R-:W-:Y:S01]  /*5fd0*/  @!P6 IMAD.IADD R90, R90, 0x1, -R0.reuse ;  /* 0x000000015a5ae824 */ /* 0x100fe200078e0a00 */
[----:B------:R-:W-:Y:S01]  /*5fe0*/  IABS R99, R98 ;  /* 0x0000006200637213 */ /* 0x000fe20000000000 */
[----:B------:R-:W-:Y:S01]  /*5ff0*/  @!P4 IMAD.IADD R92, R92, 0x1, -R0 ;  /* 0x000000015c5cc824 */ /* 0x000fe200078e0a00 */
[----:B------:R-:W-:Y:S01]  /*6000*/  ISETP.GT.U32.AND P6, PT, R0, R93, PT ;  /* 0x0000005d0000720c */ /* 0x000fe20003fc4070 */
[----:B------:R-:W-:Y:S01]  /*6010*/  IMAD.HI.U32 R94, R240, R97, RZ ;  /* 0x00000061f05e7227 */ /* 0x000fe200078e00ff */
[----:B------:R-:W-:-:S03]  /*6020*/  ISETP.GE.AND P4, PT, R98, RZ, PT ;  /* 0x000000ff6200720c */ /* 0x000fc60003f86270 */
[----:B------:R-:W-:Y:S01]  /*6030*/  @!P5 IMAD.MOV R90, RZ, RZ, -R90 ;  /* 0x000000ffff5ad224 */ /* 0x000fe200078e0a5a */
[----:B------:R-:W-:Y:S01]  /*6040*/  ISETP.GT.U32.AND P5, PT, R0, R92, PT ;  /* 0x0000005c0000720c */ /* 0x000fe20003fa4070 */
[----:B------:R-:W-:-:S04]  /*6050*/  IMAD.HI.U32 R95, R240, R99, RZ ;  /* 0x00000063f05f7227 */ /* 0x000fc800078e00ff */
[----:B------:R-:W-:Y:S02]  /*6060*/  IMAD.MOV R94, RZ, RZ, -R94 ;  /* 0x000000ffff5e7224 */ /* 0x000fe400078e0a5e */
[--C-:B------:R-:W-:Y:S01]  /*6070*/  @!P0 IMAD.IADD R91, R91, 0x1, -R0.reuse ;  /* 0x000000015b5b8824 */ /* 0x100fe200078e0a00 */
[----:B------:R-:W-:Y:S01]  /*6080*/  ISETP.GE.AND P0, PT, R96, RZ, PT ;  /* 0x000000ff6000720c */ /* 0x000fe20003f06270 */
[----:B------:R-:W-:Y:S02]  /*6090*/  IMAD.MOV R95, RZ, RZ, -R95 ;  /* 0x000000ffff5f7224 */ /* 0x000fe400078e0a5f */
[C---:B------:R-:W-:Y:S02]  /*60a0*/  IMAD R94, R0.reuse, R94, R97 ;  /* 0x0000005e005e7224 */ /* 0x040fe400078e0261 */
[----:B------:R-:W-:Y:S01]  /*60b0*/  IMAD R95, R0, R95, R99 ;  /* 0x0000005f005f7224 */ /* 0x000fe200078e0263 */
[----:B------:R-:W-:Y:S01]  /*60c0*/  IABS R99, R102 ;  /* 0x0000006600637213 */ /* 0x000fe20000000000 */
[----:B------:R-:W-:-:S02]  /*60d0*/  @!P6 IMAD.IADD R93, R93, 0x1, -R0 ;  /* 0x000000015d5de824 */ /* 0x000fc400078e0a00 */
[----:B------:R-:W-:Y:S01]  /*60e0*/  @!P2 IMAD.MOV R91, RZ, RZ, -R91 ;  /* 0x000000ffff5ba224 */ /* 0x000fe200078e0a5b */
[----:B------:R-:W-:Y:S01]  /*60f0*/  ISETP.GT.U32.AND P2, PT, R0, R94, PT ;  /* 0x0000005e0000720c */ /* 0x000fe20003f44070 */
[----:B------:R-:W-:Y:S01]  /*6100*/  @!P5 IMAD.IADD R92, R92, 0x1, -R0 ;  /* 0x000000015c5cd824 */ /* 0x000fe200078e0a00 */
[----:B------:R-:W-:Y:S01]  /*6110*/  ISETP.GT.U32.AND P6, PT, R0, R93, PT ;  /* 0x0000005d0000720c */ /* 0x000fe20003fc4070 */
[----:B------:R-:W-:Y:S01]  /*6120*/  IMAD.HI.U32 R96, R240, R101, RZ ;  /* 0x00000065f0607227 */ /* 0x000fe200078e00ff */
[----:B------:R-:W-:-:S03]  /*6130*/  ISETP.GT.U32.AND P5, PT, R0, R95, PT ;  /* 0x0000005f0000720c */ /* 0x000fc60003fa4070 */
[----:B------:R-:W-:Y:S02]  /*6140*/  IMAD.MOV R96, RZ, RZ, -R96 ;  /* 0x000000ffff607224 */ /* 0x000fe400078e0a60 */
[----:B------:R-:W-:-:S04]  /*6150*/  IMAD.HI.U32 R97, R240, R99, RZ ;  /* 0x00000063f0617227 */ /* 0x000fc800078e00ff */
[----:B------:R-:W-:Y:S01]  /*6160*/  IMAD R96, R0, R96, R101 ;  /* 0x0000006000607224 */ /* 0x000fe200078e0265 */
[----:B------:R-:W-:Y:S01]  /*6170*/  IABS R101, R104 ;  /* 0x0000006800657213 */ /* 0x000fe20000000000 */
[--C-:B------:R-:W-:Y:S01]  /*6180*/  @!P2 IMAD.IADD R94, R94, 0x1, -R0.reuse ;  /* 0x000000015e5ea824 */ /* 0x100fe200078e0a00 */
[----:B------:R-:W-:Y:S01]  /*6190*/  ISETP.GE.AND P2, PT, R100, RZ, PT ;  /* 0x000000ff6400720c */ /* 0x000fe20003f46270 */
[--C-:B------:R-:W-:Y:S01]  /*61a0*/  @!P6 IMAD.IADD R93, R93, 0x1, -R0.reuse ;  /* 0x000000015d5de824 */ /* 0x100fe200078e0a00 */
[C---:B------:R-:W-:Y:S01]  /*61b0*/  ISETP.GT.U32.AND P6, PT, R0.reuse, R96, PT ;  /* 0x000000600000720c */ /* 0x040fe20003fc4070 */
[----:B------:R-:W-:Y:S01]  /*61c0*/  @!P5 IMAD.IADD R95, R95, 0x1, -R0 ;  /* 0x000000015f5fd824 */ /* 0x000fe200078e0a00 */
[----:B------:R-:W-:Y:S01]  /*61d0*/  ISETP.GT.U32.AND P5, PT, R0, R94, PT ;  /* 0x0000005e0000720c */ /* 0x000fe20003fa4070 */
[----:B------:R-:W-:Y:S02]  /*61e0*/  IMAD.MOV R97, RZ, RZ, -R97 ;  /* 0x000000ffff617224 */ /* 0x000fe400078e0a61 */
[----:B------:R-:W-:-:S04]  /*61f0*/  IMAD.HI.U32 R98, R240, R101, RZ ;  /* 0x00000065f0627227 */ /* 0x000fc800078e00ff */
[----:B------:R-:W-:Y:S02]  /*6200*/  IMAD R97, R0, R97, R99 ;  /* 0x0000006100617224 */ /* 0x000fe400078e0263 */
[----:B------:R-:W-:Y:S02]  /*6210*/  IMAD.MOV R98, RZ, RZ, -R98 ;  /* 0x000000ffff627224 */ /* 0x000fe400078e0a62 */
[--C-:B------:R-:W-:Y:S01]  /*6220*/  @!P6 IMAD.IADD R96, R96, 0x1, -R0.reuse ;  /* 0x000000016060e824 */ /* 0x100fe200078e0a00 */
[----:B------:R-:W-:Y:S01]  /*6230*/  ISETP.GT.U32.AND P6, PT, R0, R95, PT ;  /* 0x0000005f0000720c */ /* 0x000fe20003fc4070 */
[----:B------:R-:W-:Y:S01]  /*6240*/  @!P5 IMAD.IADD R94, R94, 0x1, -R0 ;  /* 0x000000015e5ed824 */ /* 0x000fe200078e0a00 */
[----:B------:R-:W-:Y:S01]  /*6250*/  ISETP.GT.U32.AND P5, PT, R0, R97, PT ;  /* 0x000000610000720c */ /* 0x000fe20003fa4070 */
[----:B------:R-:W-:-:S04]  /*6260*/  IMAD.HI.U32 R100, R240, R105, RZ ;  /* 0x00000069f0647227 */ /* 0x000fc800078e00ff */
[C---:B------:R-:W-:Y:S01]  /*6270*/  IMAD R98, R0.reuse, R98, R101 ;  /* 0x0000006200627224 */ /* 0x040fe200078e0265 */
[----:B------:R-:W-:Y:S01]  /*6280*/  IABS R101, R108 ;  /* 0x0000006c00657213 */ /* 0x000fe20000000000 */
[----:B------:R-:W-:Y:S02]  /*6290*/  IMAD.MOV R100, RZ, RZ, -R100 ;  /* 0x000000ffff647224 */ /* 0x000fe400078e0a64 */
[----:B------:R-:W-:Y:S01]  /*62a0*/  @!P1 IMAD.MOV R92, RZ, RZ, -R92 ;  /* 0x000000ffff5c9224 */ /* 0x000fe200078e0a5c */
[C---:B------:R-:W-:Y:S01]  /*62b0*/  ISETP.GT.U32.AND P1, PT, R0.reuse, R96, PT ;  /* 0x000000600000720c */ /* 0x040fe20003f24070 */
[--C-:B------:R-:W-:Y:S01]  /*62c0*/  @!P6 IMAD.IADD R95, R95, 0x1, -R0.reuse ;  /* 0x000000015f5fe824 */ /* 0x100fe200078e0a00 */
[C---:B------:R-:W-:Y:S01]  /*62d0*/  ISETP.GT.U32.AND P6, PT, R0.reuse, R98, PT ;  /* 0x000000620000720c */ /* 0x040fe20003fc4070 */
[----:B------:R-:W-:Y:S02]  /*62e0*/  IMAD R100, R0, R100, R105 ;  /* 0x0000006400647224 */ /* 0x000fe400078e0269 */
[----:B------:R-:W-:-:S02]  /*62f0*/  @!P5 IMAD.IADD R97, R97, 0x1, -R0 ;  /* 0x000000016161d824 */ /* 0x000fc400078e0a00 */
[----:B------:R-:W-:Y:S02]  /*6300*/  @!P0 IMAD.MOV R94, RZ, RZ, -R94 ;  /* 0x000000ffff5e8224 */ /* 0x000fe400078e0a5e */
[----:B------:R-:W-:Y:S01]  /*6310*/  @!P4 IMAD.MOV R95, RZ, RZ, -R95 ;  /* 0x000000ffff5fc224 */ /* 0x000fe200078e0a5f */
[----:B------:R-:W-:Y:S01]  /*6320*/  ISETP.GT.U32.AND P0, PT, R0, R97, PT ;  /* 0x000000610000720c */ /* 0x000fe20003f04070 */
[----:B------:R-:W-:Y:S01]  /*6330*/  IMAD.HI.U32 R99, R240, R103, RZ ;  /* 0x00000067f0637227 */ /* 0x000fe200078e00ff */
[----:B------:R-:W-:-:S03]  /*6340*/  ISETP.GT.U32.AND P4, PT, R0, R100, PT ;  /* 0x000000640000720c */ /* 0x000fc60003f84070 */
[----:B------:R-:W-:Y:S01]  /*6350*/  @!P3 IMAD.MOV R93, RZ, RZ, -R93 ;  /* 0x000000ffff5db224 */ /* 0x000fe200078e0a5d */
[----:B------:R-:W-:Y:S01]  /*6360*/  ISETP.GE.AND P3, PT, R102, RZ, PT ;  /* 0x000000ff6600720c */ /* 0x000fe20003f66270 */
[----:B------:R-:W-:Y:S02]  /*6370*/  IMAD.MOV R99, RZ, RZ, -R99 ;  /* 0x000000ffff637224 */ /* 0x000fe400078e0a63 */
[--C-:B------:R-:W-:Y:S01]  /*6380*/  @!P1 IMAD.IADD R96, R96, 0x1, -R0.reuse ;  /* 0x0000000160609824 */ /* 0x100fe200078e0a00 */
[----:B------:R-:W-:Y:S01]  /*6390*/  ISETP.GE.AND P1, PT, R104, RZ, PT ;  /* 0x000000ff6800720c */ /* 0x000fe20003f26270 */
[--C-:B------:R-:W-:Y:S01]  /*63a0*/  @!P6 IMAD.IADD R98, R98, 0x1, -R0.reuse ;  /* 0x000000016262e824 */ /* 0x100fe200078e0a00 */
[----:B------:R-:W-:Y:S01]  /*63b0*/  LOP3.LUT R104, R239, 0xe4, RZ, 0xfc, !PT ;  /* 0x000000e4ef687812 */ /* 0x000fe200078efcff */
[C---:B------:R-:W-:Y:S02]  /*63c0*/  IMAD R99, R0.reuse, R99, R103 ;  /* 0x0000006300637224 */ /* 0x040fe400078e0267 */
[----:B------:R-:W-:Y:S01]  /*63d0*/  IMAD.MOV.U32 R103, RZ, RZ, R101 ;  /* 0x000000ffff677224 */ /* 0x000fe200078e0065 */
[----:B------:R-:W-:Y:S01]  /*63e0*/  IABS R105, R104 ;  /* 0x0000006800697213 */ /* 0x000fe20000000000 */
[--C-:B------:R-:W-:Y:S01]  /*63f0*/  @!P0 IMAD.IADD R97, R97, 0x1, -R0.reuse ;  /* 0x0000000161618824 */ /* 0x100fe200078e0a00 */
[----:B------:R-:W-:Y:S01]  /*6400*/  ISETP.GT.U32.AND P6, PT, R0, R98, PT ;  /* 0x000000620000720c */ /* 0x000fe20003fc4070 */
[----:B------:R-:W-:Y:S01]  /*6410*/  @!P4 IMAD.IADD R100, R100, 0x1, -R0 ;  /* 0x000000016464c824 */ /* 0x000fe200078e0a00 */
[----:B------:R-:W-:Y:S01]  /*6420*/  ISETP.GT.U32.AND P5, PT, R0, R99, PT ;  /* 0x000000630000720c */ /* 0x000fe20003fa4070 */
[----:B------:R-:W-:Y:S01]  /*6430*/  IMAD.HI.U32 R101, R240, R103, RZ ;  /* 0x00000067f0657227 */ /* 0x000fe200078e00ff */
[----:B------:R-:W-:-:S02]  /*6440*/  ISETP.GE.AND P0, PT, R107, RZ, PT ;  /* 0x000000ff6b00720c */ /* 0x000fc40003f06270 */
[----:B------:R-:W-:Y:S01]  /*6450*/  ISETP.GE.AND P4, PT, R108, RZ, PT ;  /* 0x000000ff6c00720c */ /* 0x000fe20003f86270 */
[----:B------:R-:W-:Y:S01]  /*6460*/  @!P3 IMAD.MOV R97, RZ, RZ, -R97 ;  /* 0x000000ffff61b224 */ /* 0x000fe200078e0a61 */
[----:B------:R-:W-:Y:S01]  /*6470*/  ISETP.GT.U32.AND P3, PT, R0, R100, PT ;  /* 0x000000640000720c */ /* 0x000fe20003f64070 */
[----:B------:R-:W-:Y:S02]  /*6480*/  IMAD.MOV R101, RZ, RZ, -R101 ;  /* 0x000000ffff657224 */ /* 0x000fe400078e0a65 */
[----:B------:R-:W-:-:S04]  /*6490*/  IMAD.HI.U32 R102, R240, R105, RZ ;  /* 0x00000069f0667227 */ /* 0x000fc800078e00ff */
[----:B------:R-:W-:Y:S01]  /*64a0*/  IMAD R101, R0, R101, R103 ;  /* 0x0000006500657224 */ /* 0x000fe200078e0267 */
[C---:B------:R-:W-:Y:S01]  /*64b0*/  LOP3.LUT R103, R239.reuse, 0xe6, RZ, 0xfc, !PT ;  /* 0x000000e6ef677812 */ /* 0x040fe200078efcff */
[----:B------:R-:W-:Y:S02]  /*64c0*/  IMAD.MOV R102, RZ, RZ, -R102 ;  /* 0x000000ffff667224 */ /* 0x000fe400078e0a66 */
[--C-:B------:R-:W-:Y:S01]  /*64d0*/  @!P6 IMAD.IADD R98, R98, 0x1, -R0.reuse ;  /* 0x000000016262e824 */ /* 0x100fe200078e0a00 */
[C---:B------:R-:W-:Y:S01]  /*64e0*/  ISETP.GT.U32.AND P6, PT, R0.reuse, R101, PT ;  /* 0x000000650000720c */ /* 0x040fe20003fc4070 */
[----:B------:R-:W-:Y:S01]  /*64f0*/  IMAD R102, R0, R102, R105 ;  /* 0x0000006600667224 */ /* 0x000fe200078e0269 */
[----:B------:R-:W-:Y:S01]  /*6500*/  LOP3.LUT R105, R239, 0xea, RZ, 0xfc, !PT ;  /* 0x000000eaef697812 */ /* 0x000fe200078efcff */
[--C-:B------:R-:W-:Y:S01]  /*6510*/  @!P3 IMAD.IADD R100, R100, 0x1, -R0.reuse ;  /* 0x000000016464b824 */ /* 0x100fe200078e0a00 */
[----:B------:R-:W-:Y:S01]  /*6520*/  IABS R107, R103 ;  /* 0x00000067006b7213 */ /* 0x000fe20000000000 */
[----:B------:R-:W-:Y:S01]  /*6530*/  @!P5 IMAD.IADD R99, R99, 0x1, -R0 ;  /* 0x000000016363d824 */ /* 0x000fe200078e0a00 */
[----:B------:R-:W-:Y:S01]  /*6540*/  ISETP.GT.U32.AND P3, PT, R0, R102, PT ;  /* 0x000000660000720c */ /* 0x000fe20003f64070 */
[----:B------:R-:W-:Y:S01]  /*6550*/  @!P1 IMAD.MOV R98, RZ, RZ, -R98 ;  /* 0x000000ffff629224 */ /* 0x000fe200078e0a62 */
[----:B------:R-:W-:Y:S01]  /*6560*/  ISETP.GE.AND P1, PT, R103, RZ, PT ;  /* 0x000000ff6700720c */ /* 0x000fe20003f26270 */
[----:B------:R-:W-:Y:S01]  /*6570*/  IMAD.HI.U32 R103, R240, R107, RZ ;  /* 0x0000006bf0677227 */ /* 0x000fe200078e00ff */
[----:B------:R-:W-:-:S02]  /*6580*/  ISETP.GT.U32.AND P5, PT, R0, R99, PT ;  /* 0x000000630000720c */ /* 0x000fc40003fa4070 */
[----:B------:R-:W-:Y:S01]  /*6590*/  IABS R111, R105 ;  /* 0x00000069006f7213 */ /* 0x000fe20000000000 */
[----:B------:R-:W-:Y:S02]  /*65a0*/  @!P6 IMAD.IADD R101, R101, 0x1, -R0 ;  /* 0x000000016565e824 */ /* 0x000fe400078e0a00 */
[----:B------:R-:W-:Y:S01]  /*65b0*/  @!P2 IMAD.MOV R96, RZ, RZ, -R96 ;  /* 0x000000ffff60a224 */ /* 0x000fe200078e0a60 */
[----:B------:R-:W-:Y:S01]  /*65c0*/  ISETP.GE.AND P2, PT, R106, RZ, PT ;  /* 0x000000ff6a00720c */ /* 0x000fe20003f46270 */
[----:B------:R-:W-:Y:S01]  /*65d0*/  @!P0 IMAD.MOV R100, RZ, RZ, -R100 ;  /* 0x000000ffff648224 */ /* 0x000fe200078e0a64 */
[----:B------:R-:W-:Y:S01]  /*65e0*/  ISETP.GT.U32.AND P6, PT, R0, R101, PT ;  /* 0x000000650000720c */ /* 0x000fe20003fc4070 */
[--C-:B------:R-:W-:Y:S01]  /*65f0*/  @!P3 IMAD.IADD R102, R102, 0x1, -R0.reuse ;  /* 0x000000016666b824 */ /* 0x100fe200078e0a00 */
[----:B------:R-:W-:Y:S01]  /*6600*/  ISETP.GE.AND P0, PT, R105, RZ, PT ;  /* 0x000000ff6900720c */ /* 0x000fe20003f06270 */
[----:B------:R-:W-:Y:S01]  /*6610*/  IMAD.MOV R103, RZ, RZ, -R103 ;  /* 0x000000ffff677224 */ /* 0x000fe200078e0a67 */
[----:B------:R-:W-:Y:S01]  /*6620*/  LOP3.LUT R106, R239, 0xec, RZ, 0xfc, !PT ;  /* 0x000000ecef6a7812 */ /* 0x000fe200078efcff */
[----:B------:R-:W-:Y:S01]  /*6630*/  @!P5 IMAD.IADD R99, R99, 0x1, -R0 ;  /* 0x000000016363d824 */ /* 0x000fe200078e0a00 */
[----:B------:R-:W-:Y:S01]  /*6640*/  ISETP.GT.U32.AND P3, PT, R0, R102, PT ;  /* 0x000000660000720c */ /* 0x000fe20003f64070 */
[----:B------:R-:W-:Y:S01]  /*6650*/  IMAD.HI.U32 R105, R240, R111, RZ ;  /* 0x0000006ff0697227 */ /* 0x000fe200078e00ff */
[----:B------:R-:W-:-:S02]  /*6660*/  ISETP.GE.AND P5, PT, R104, RZ, PT ;  /* 0x000000ff6800720c */ /* 0x000fc40003fa6270 */
[----:B------:R-:W-:Y:S01]  /*6670*/  LOP3.LUT R104, R239, 0xe8, RZ, 0xfc, !PT ;  /* 0x000000e8ef687812 */ /* 0x000fe200078efcff */
[----:B------:R-:W-:Y:S01]  /*6680*/  IMAD R103, R0, R103, R107 ;  /* 0x0000006700677224 */ /* 0x000fe200078e026b */
[----:B------:R-:W-:Y:S01]  /*6690*/  IABS R113, R106 ;  /* 0x0000006a00717213 */ /* 0x000fe20000000000 */
[--C-:B------:R-:W-:Y:S01]  /*66a0*/  @!P6 IMAD.IADD R101, R101, 0x1, -R0.reuse ;  /* 0x000000016565e824 */ /* 0x100fe200078e0a00 */
[----:B------:R-:W-:Y:S01]  /*66b0*/  IABS R109, R104 ;  /* 0x00000068006d7213 */ /* 0x000fe20000000000 */
[----:B------:R-:W-:Y:S01]  /*66c0*/  IMAD.MOV R105, RZ, RZ, -R105 ;  /* 0x000000ffff697224 */ /* 0x000fe200078e0a69 */
[----:B------:R-:W-:Y:S01]  /*66d0*/  ISETP.GE.AND P6, PT, R106, RZ, PT ;  /* 0x000000ff6a00720c */ /* 0x000fe20003fc6270 */
[----:B------:R-:W-:Y:S01]  /*66e0*/  @!P4 IMAD.MOV R101, RZ, RZ, -R101 ;  /* 0x000000ffff65c224 */ /* 0x000fe200078e0a65 */
[----:B------:R-:W-:Y:S01]  /*66f0*/  ISETP.GT.U32.AND P4, PT, R0, R103, PT ;  /* 0x000000670000720c */ /* 0x000fe20003f84070 */
[----:B------:R-:W-:Y:S02]  /*6700*/  @!P3 IMAD.IADD R102, R102, 0x1, -R0 ;  /* 0x000000016666b824 */ /* 0x000fe400078e0a00 */
[----:B------:R-:W-:Y:S01]  /*6710*/  IMAD R105, R0, R105, R111 ;  /* 0x0000006900697224 */ /* 0x000fe200078e026f */
[----:B------:R-:W-:Y:S01]  /*6720*/  IABS R111, R114 ;  /* 0x00000072006f7213 */ /* 0x000fe20000000000 */
[----:B------:R-:W-:Y:S01]  /*6730*/  @!P2 IMAD.MOV R99, RZ, RZ, -R99 ;  /* 0x000000ffff63a224 */ /* 0x000fe200078e0a63 */
[----:B------:R-:W-:Y:S01]  /*6740*/  ISETP.GE.AND P2, PT, R104, RZ, PT ;  /* 0x000000ff6800720c */ /* 0x000fe20003f46270 */
[----:B------:R-:W-:Y:S01]  /*6750*/  @!P5 IMAD.MOV R102, RZ, RZ, -R102 ;  /* 0x000000ffff66d224 */ /* 0x000fe200078e0a66 */
[----:B------:R-:W-:Y:S01]  /*6760*/  ISETP.GT.U32.AND P5, PT, R0, R105, PT ;  /* 0x000000690000720c */ /* 0x000fe20003fa4070 */
[----:B------:R-:W-:-:S04]  /*6770*/  IMAD.HI.U32 R104, R240, R109, RZ ;  /* 0x0000006df0687227 */ /* 0x000fc800078e00ff */
[----:B------:R-:W-:Y:S02]  /*6780*/  IMAD.MOV R104, RZ, RZ, -R104 ;  /* 0x000000ffff687224 */ /* 0x000fe400078e0a68 */
[--C-:B------:R-:W-:Y:S02]  /*6790*/  @!P4 IMAD.IADD R103, R103, 0x1, -R0.reuse ;  /* 0x000000016767c824 */ /* 0x100fe400078e0a00 */
[----:B------:R-:W-:Y:S01]  /*67a0*/  IMAD R104, R0, R104, R109 ;  /* 0x0000006800687224 */ /* 0x000fe200078e026d */
[----:B------:R-:W-:Y:S01]  /*67b0*/  IABS R109, R112 ;  /* 0x00000070006d7213 */ /* 0x000fe20000000000 */
[----:B------:R-:W-:Y:S01]  /*67c0*/  IMAD.HI.U32 R106, R240, R113, RZ ;  /* 0x00000071f06a7227 */ /* 0x000fe200078e00ff */
[C---:B------:R-:W-:Y:S02]  /*67d0*/  ISETP.GT.U32.AND P4, PT, R0.reuse, R103, PT ;  /* 0x000000670000720c */ /* 0x040fe40003f84070 */
[----:B------:R-:W-:Y:S01]  /*67e0*/  ISETP.GT.U32.AND P3, PT, R0, R104, PT ;  /* 0x000000680000720c */ /* 0x000fe20003f64070 */
[----:B------:R-:W-:-:S02]  /*67f0*/  @!P5 IMAD.IADD R105, R105, 0x1, -R0 ;  /* 0x000000016969d824 */ /* 0x000fc400078e0a00 */
[----:B------:R-:W-:Y:S02]  /*6800*/  IMAD.MOV R106, RZ, RZ, -R106 ;  /* 0x000000ffff6a7224 */ /* 0x000fe400078e0a6a */
[----:B------:R-:W-:Y:S01]  /*6810*/  IMAD.HI.U32 R108, R240, R111, RZ ;  /* 0x0000006ff06c7227 */ /* 0x000fe200078e00ff */
[----:B------:R-:W-:-:S03]  /*6820*/  ISETP.GT.U32.AND P5, PT, R0, R105, PT ;  /* 0x000000690000720c */ /* 0x000fc60003fa4070 */
[----:B------:R-:W-:Y:S01]  /*6830*/  IMAD R106, R0, R106, R113 ;  /* 0x0000006a006a7224 */ /* 0x000fe200078e0271 */
[----:B------:R-:W-:Y:S01]  /*6840*/  IABS R113, R117 ;  /* 0x0000007500717213 */ /* 0x000fe20000000000 */
[----:B------:R-:W-:Y:S02]  /*6850*/  IMAD.MOV R108, RZ, RZ, -R108 ;  /* 0x000000ffff6c7224 */ /* 0x000fe400078e0a6c */
[--C-:B------:R-:W-:Y:S02]  /*6860*/  @!P3 IMAD.IADD R104, R104, 0x1, -R0.reuse ;  /* 0x000000016868b824 */ /* 0x100fe400078e0a00 */
[--C-:B------:R-:W-:Y:S01]  /*6870*/  @!P4 IMAD.IADD R103, R103, 0x1, -R0.reuse ;  /* 0x000000016767c824 */ /* 0x100fe200078e0a00 */
[C---:B------:R-:W-:Y:S01]  /*6880*/  ISETP.GT.U32.AND P4, PT, R0.reuse, R106, PT ;  /* 0x0000006a0000720c */ /* 0x040fe20003f84070 */
[C---:B------:R-:W-:Y:S01]  /*6890*/  IMAD R108, R0.reuse, R108, R111 ;  /* 0x0000006c006c7224 */ /* 0x040fe200078e026f */
[----:B------:R-:W-:Y:S01]  /*68a0*/  ISETP.GT.U32.AND P3, PT, R0, R104, PT ;  /* 0x000000680000720c */ /* 0x000fe20003f64070 */
[----:B------:R-:W-:-:S02]  /*68b0*/  @!P5 IMAD.IADD R105, R105, 0x1, -R0 ;  /* 0x000000016969d824 */ /* 0x000fc400078e0a00 */
[----:B------:R-:W-:Y:S01]  /*68c0*/  IMAD.HI.U32 R107, R240, R109, RZ ;  /* 0x0000006df06b7227 */ /* 0x000fe200078e00ff */
[----:B------:R-:W-:-:S03]  /*68d0*/  ISETP.GT.U32.AND P5, PT, R0, R108, PT ;  /* 0x0000006c0000720c */ /* 0x000fc60003fa4070 */
[----:B------:R-:W-:Y:S02]  /*68e0*/  IMAD.MOV R107, RZ, RZ, -R107 ;  /* 0x000000ffff6b7224 */ /* 0x000fe400078e0a6b */
[----:B------:R-:W-:Y:S02]  /*68f0*/  IMAD.MOV.U32 R111, RZ, RZ, R110 ;  /* 0x000000ffff6f7224 */ /* 0x000fe400078e006e */
[----:B------:R-:W-:Y:S02]  /*6900*/  IMAD R107, R0, R107, R109 ;  /* 0x0000006b006b7224 */ /* 0x000fe400078e026d */
[----:B------:R-:W-:Y:S01]  /*6910*/  @!P4 IMAD.IADD R106, R106, 0x1, -R0 ;  /* 0x000000016a6ac824 */ /* 0x000fe200078e0a00 */
[----:B------:R-:W-:Y:S01]  /*6920*/  ISETP.GE.AND P4, PT, R112, RZ, PT ;  /* 0x000000ff7000720c */ /* 0x000fe20003f86270 */
[----:B------:R-:W-:-:S04]  /*6930*/  IMAD.HI.U32 R109, R240, R111, RZ ;  /* 0x0000006ff06d7227 */ /* 0x000fc800078e00ff */
[--C-:B------:R-:W-:Y:S01]  /*6940*/  @!P3 IMAD.IADD R104, R104, 0x1, -R0.reuse ;  /* 0x000000016868b824 */ /* 0x100fe200078e0a00 */
[C---:B------:R-:W-:Y:S01]  /*6950*/  ISETP.GT.U32.AND P3, PT, R0.reuse, R107, PT ;  /* 0x0000006b0000720c */ /* 0x040fe20003f64070 */
[----:B------:R-:W-:Y:S01]  /*6960*/  @!P1 IMAD.MOV R103, RZ, RZ, -R103 ;  /* 0x000000ffff679224 */ /* 0x000fe200078e0a67 */
[----:B------:R-:W-:Y:S01]  /*6970*/  ISETP.GT.U32.AND P1, PT, R0, R106, PT ;  /* 0x0000006a0000720c */ /* 0x000fe20003f24070 */
[----:B------:R-:W-:Y:S02]  /*6980*/  @!P5 IMAD.IADD R108, R108, 0x1, -R0 ;  /* 0x000000016c6cd824 */ /* 0x000fe400078e0a00 */
[----:B------:R-:W-:Y:S02]  /*6990*/  IMAD.MOV R109, RZ, RZ, -R109 ;  /* 0x000000ffff6d7224 */ /* 0x000fe400078e0a6d */
[----:B------:R-:W-:Y:S01]  /*69a0*/  IMAD.HI.U32 R110, R240, R113, RZ ;  /* 0x00000071f06e7227 */ /* 0x000fe200078e00ff */
[----:B------:R-:W-:-:S03]  /*69b0*/  ISETP.GT.U32.AND P5, PT, R0, R108, PT ;  /* 0x0000006c0000720c */ /* 0x000fc60003fa4070 */
[----:B------:R-:W-:Y:S02]  /*69c0*/  IMAD R109, R0, R109, R111 ;  /* 0x0000006d006d7224 */ /* 0x000fe400078e026f */
[----:B------:R-:W-:-:S04]  /*69d0*/  IMAD.HI.U32 R111, R240, R115, RZ ;  /* 0x00000073f06f7227 */ /* 0x000fc800078e00ff */
[----:B------:R-:W-:Y:S02]  /*69e0*/  IMAD.MOV R110, RZ, RZ, -R110 ;  /* 0x000000ffff6e7224 */ /* 0x000fe400078e0a6e */
[----:B------:R-:W-:Y:S02]  /*69f0*/  IMAD.MOV R111, RZ, RZ, -R111 ;  /* 0x000000ffff6f7224 */ /* 0x000fe400078e0a6f */
[--C-:B------:R-:W-:Y:S01]  /*6a00*/  @!P3 IMAD.IADD R107, R107, 0x1, -R0.reuse ;  /* 0x000000016b6bb824 */ /* 0x100fe200078e0a00 */
[----:B------:R-:W-:Y:S01]  /*6a10*/  ISETP.GE.AND P3, PT, R114, RZ, PT ;  /* 0x000000ff7200720c */ /* 0x000fe20003f66270 */
[----:B------:R-:W-:Y:S01]  /*6a20*/  IMAD R110, R0, R110, R113 ;  /* 0x0000006e006e7224 */ /* 0x000fe200078e0271 */
[C---:B------:R-:W-:Y:S01]  /*6a30*/  LOP3.LUT R114, R239.reuse, 0xf8, RZ, 0xfc, !PT ;  /* 0x000000f8ef727812 */ /* 0x040fe200078efcff */
[----:B------:R-:W-:Y:S01]  /*6a40*/  @!P1 IMAD.IADD R106, R106, 0x1, -R0 ;  /* 0x000000016a6a9824 */ /* 0x000fe200078e0a00 */
[C---:B------:R-:W-:Y:S01]  /*6a50*/  ISETP.GT.U32.AND P1, PT, R0.reuse, R109, PT ;  /* 0x0000006d0000720c */ /* 0x040fe20003f24070 */
[C---:B------:R-:W-:Y:S01]  /*6a60*/  IMAD R111, R0.reuse, R111, R115 ;  /* 0x0000006f006f7224 */ /* 0x040fe200078e0273 */
[----:B------:R-:W-:Y:S01]  /*6a70*/  IABS R115, R114 ;  /* 0x0000007200737213 */ /* 0x000fe20000000000 */
[----:B------:R-:W-:Y:S01]  /*6a80*/  @!P2 IMAD.MOV R104, RZ, RZ, -R104 ;  /* 0x000000ffff68a224 */ /* 0x000fe200078e0a68 */
[C---:B------:R-:W-:Y:S01]  /*6a90*/  ISETP.GT.U32.AND P2, PT, R0.reuse, R107, PT ;  /* 0x0000006b0000720c */ /* 0x040fe20003f44070 */
[----:B------:R-:W-:Y:S01]  /*6aa0*/  @!P6 IMAD.MOV R106, RZ, RZ, -R106 ;  /* 0x000000ffff6ae224 */ /* 0x000fe200078e0a6a */
[----:B------:R-:W-:Y:S01]  /*6ab0*/  ISETP.GT.U32.AND P6, PT, R0, R110, PT ;  /* 0x0000006e0000720c */ /* 0x000fe20003fc4070 */
[----:B------:R-:W-:Y:S01]  /*6ac0*/  @!P5 IMAD.IADD R108, R108, 0x1, -R0 ;  /* 0x000000016c6cd824 */ /* 0x000fe200078e0a00 */
[----:B------:R-:W-:Y:S01]  /*6ad0*/  ISETP.GT.U32.AND P5, PT, R0, R111, PT ;  /* 0x0000006f0000720c */ /* 0x000fe20003fa4070 */
[----:B------:R-:W-:Y:S01]  /*6ae0*/  @!P0 IMAD.MOV R105, RZ, RZ, -R105 ;  /* 0x000000ffff698224 */ /* 0x000fe200078e0a69 */
[----:B------:R-:W-:Y:S01]  /*6af0*/  ISETP.GE.AND P0, PT, R116, RZ, PT ;  /* 0x000000ff7400720c */ /* 0x000fe20003f06270 */
[----:B------:R-:W-:Y:S01]  /*6b00*/  IMAD.HI.U32 R112, R240, R115, RZ ;  /* 0x00000073f0707227 */ /* 0x000fe200078e00ff */
[----:B------:R-:W-:-:S03]  /*6b10*/  LOP3.LUT R116, R239, 0xfa, RZ, 0xfc, !PT ;  /* 0x000000faef747812 */ /* 0x000fc600078efcff */
[--C-:B------:R-:W-:Y:S01]  /*6b20*/  @!P1 IMAD.IADD R109, R109, 0x1, -R0.reuse ;  /* 0x000000016d6d9824 */ /* 0x100fe200078e0a00 */
[----:B------:R-:W-:Y:S01]  /*6b30*/  ISETP.GE.AND P1, PT, R118, RZ, PT ;  /* 0x000000ff7600720c */ /* 0x000fe20003f26270 */
[--C-:B------:R-:W-:Y:S01]  /*6b40*/  @!P2 IMAD.IADD R107, R107, 0x1, -R0.reuse ;  /* 0x000000016b6ba824 */ /* 0x100fe200078e0a00 */
[----:B------:R-:W-:Y:S01]  /*6b50*/  ISETP.GE.AND P2, PT, R117, RZ, PT ;  /* 0x000000ff7500720c */ /* 0x000fe20003f46270 */
[--C-:B------:R-:W-:Y:S01]  /*6b60*/  @!P6 IMAD.IADD R110, R110, 0x1, -R0.reuse ;  /* 0x000000016e6ee824 */ /* 0x100fe200078e0a00 */
[----:B------:R-:W-:Y:S01]  /*6b70*/  IABS R117, R116 ;  /* 0x0000007400757213 */ /* 0x000fe20000000000 */
[----:B------:R-:W-:Y:S01]  /*6b80*/  @!P5 IMAD.IADD R111, R111, 0x1, -R0 ;  /* 0x000000016f6fd824 */ /* 0x000fe200078e0a00 */
[C---:B------:R-:W-:Y:S01]  /*6b90*/  ISETP.GT.U32.AND P6, PT, R0.reuse, R109, PT ;  /* 0x0000006d0000720c */ /* 0x040fe20003fc4070 */
[----:B------:R-:W-:Y:S01]  /*6ba0*/  @!P4 IMAD.MOV R107, RZ, RZ, -R107 ;  /* 0x000000ffff6bc224 */ /* 0x000fe200078e0a6b */
[C---:B------:R-:W-:Y:S01]  /*6bb0*/  ISETP.GT.U32.AND P5, PT, R0.reuse, R110, PT ;  /* 0x0000006e0000720c */ /* 0x040fe20003fa4070 */
[----:B------:R-:W-:Y:S01]  /*6bc0*/  IMAD.MOV R112, RZ, RZ, -R112 ;  /* 0x000000ffff707224 */ /* 0x000fe200078e0a70 */
[----:B------:R-:W-:Y:S01]  /*6bd0*/  ISETP.GT.U32.AND P4, PT, R0, R111, PT ;  /* 0x0000006f0000720c */ /* 0x000fe20003f84070 */
[----:B------:R-:W-:Y:S01]  /*6be0*/  IMAD.HI.U32 R113, R240, R117, RZ ;  /* 0x00000075f0717227 */ /* 0x000fe200078e00ff */
[----:B------:R-:W-:-:S03]  /*6bf0*/  LOP3.LUT R118, R239, 0xfc, RZ, 0xfc, !PT ;  /* 0x000000fcef767812 */ /* 0x000fc600078efcff */
[C---:B------:R-:W-:Y:S01]  /*6c00*/  IMAD R112, R0.reuse, R112, R115 ;  /* 0x0000007000707224 */ /* 0x040fe200078e0273 */
[----:B------:R-:W-:Y:S01]  /*6c10*/  IABS R119, R118 ;  /* 0x0000007600777213 */ /* 0x000fe20000000000 */
[----:B------:R-:W-:Y:S02]  /*6c20*/  IMAD.MOV R113, RZ, RZ, -R113 ;  /* 0x000000ffff717224 */ /* 0x000fe400078e0a71 */
[--C-:B------:R-:W-:Y:S01]  /*6c30*/  @!P6 IMAD.IADD R109, R109, 0x1, -R0.reuse ;  /* 0x000000016d6de824 */ /* 0x100fe200078e0a00 */
[C---:B------:R-:W-:Y:S01]  /*6c40*/  ISETP.GT.U32.AND P6, PT, R0.reuse, R112, PT ;  /* 0x000000700000720c */ /* 0x040fe20003fc4070 */
[----:B------:R-:W-:Y:S02]  /*6c50*/  IMAD R113, R0, R113, R117 ;  /* 0x0000007100717224 */ /* 0x000fe400078e0275 */
[--C-:B------:R-:W-:Y:S02]  /*6c60*/  @!P4 IMAD.IADD R111, R111, 0x1, -R0.reuse ;  /* 0x000000016f6fc824 */ /* 0x100fe400078e0a00 */
[----:B------:R-:W-:Y:S01]  /*6c70*/  @!P5 IMAD.IADD R110, R110, 0x1, -R0 ;  /* 0x000000016e6ed824 */ /* 0x000fe200078e0a00 */
[----:B------:R-:W-:Y:S01]  /*6c80*/  ISETP.GT.U32.AND P4, PT, R0, R113, PT ;  /* 0x000000710000720c */ /* 0x000fe20003f84070 */
[----:B------:R-:W-:Y:S01]  /*6c90*/  IMAD.HI.U32 R115, R240, R121, RZ ;  /* 0x00000079f0737227 */ /* 0x000fe200078e00ff */
[----:B------:R-:W-:-:S03]  /*6ca0*/  ISETP.GE.AND P5, PT, R114, RZ, PT ;  /* 0x000000ff7200720c */ /* 0x000fc60003fa6270 */
[----:B------:R-:W-:-:S04]  /*6cb0*/  IMAD.HI.U32 R114, R240, R119, RZ ;  /* 0x00000077f0727227 */ /* 0x000fc800078e00ff */
[----:B------:R-:W-:Y:S02]  /*6cc0*/  IMAD.MOV R114, RZ, RZ, -R114 ;  /* 0x000000ffff727224 */ /* 0x000fe400078e0a72 */
[--C-:B------:R-:W-:Y:S01]  /*6cd0*/  @!P6 IMAD.IADD R112, R112, 0x1, -R0.reuse ;  /* 0x000000017070e824 */ /* 0x100fe200078e0a00 */
[----:B------:R-:W-:Y:S01]  /*6ce0*/  ISETP.GE.AND P6, PT, R116, RZ, PT ;  /* 0x000000ff7400720c */ /* 0x000fe20003fc6270 */
[----:B------:R-:W-:Y:S02]  /*6cf0*/  IMAD.MOV R115, RZ, RZ, -R115 ;  /* 0x000000ffff737224 */ /* 0x000fe400078e0a73 */
[C---:B------:R-:W-:Y:S01]  /*6d00*/  IMAD R114, R0.reuse, R114, R119 ;  /* 0x0000007200727224 */ /* 0x040fe200078e0277 */
[----:B------:R-:W-:Y:S01]  /*6d10*/  IABS R119, R122 ;  /* 0x0000007a00777213 */ /* 0x000fe20000000000 */
[----:B------:R-:W-:Y:S01]  /*6d20*/  @!P4 IMAD.IADD R113, R113, 0x1, -R0 ;  /* 0x000000017171c824 */ /* 0x000fe200078e0a00 */
[C---:B------:R-:W-:Y:S01]  /*6d30*/  ISETP.GT.U32.AND P4, PT, R0.reuse, R112, PT ;  /* 0x000000700000720c */ /* 0x040fe20003f84070 */
[C---:B------:R-:W-:Y:S01]  /*6d40*/  IMAD R115, R0.reuse, R115, R121 ;  /* 0x0000007300737224 */ /* 0x040fe200078e0279 */
[----:B------:R-:W-:Y:S01]  /*6d50*/  IABS R121, R124 ;  /* 0x0000007c00797213 */ /* 0x000fe20000000000 */
[----:B------:R-:W-:Y:S01]  /*6d60*/  @!P0 IMAD.MOV R109, RZ, RZ, -R109 ;  /* 0x000000ffff6d8224 */ /* 0x000fe200078e0a6d */
[----:B------:R-:W-:Y:S01]  /*6d70*/  ISETP.GT.U32.AND P0, PT, R0, R113, PT ;  /* 0x000000710000720c */ /* 0x000fe20003f04070 */
[----:B------:R-:W-:-:S04]  /*6d80*/  IMAD.HI.U32 R116, R240, R119, RZ ;  /* 0x00000077f0747227 */ /* 0x000fc800078e00ff */
[----:B------:R-:W-:Y:S01]  /*6d90*/  @!P2 IMAD.MOV R110, RZ, RZ, -R110 ;  /* 0x000000ffff6ea224 */ /* 0x000fe200078e0a6e */
[----:B------:R-:W-:Y:S01]  /*6da0*/  ISETP.GT.U32.AND P2, PT, R0, R115, PT ;  /* 0x000000730000720c */ /* 0x000fe20003f44070 */
[----:B------:R-:W-:-:S04]  /*6db0*/  IMAD.HI.U32 R117, R240, R121, RZ ;  /* 0x00000079f0757227 */ /* 0x000fc800078e00ff */
[----:B------:R-:W-:Y:S02]  /*6dc0*/  IMAD.MOV R116, RZ, RZ, -R116 ;  /* 0x000000ffff747224 */ /* 0x000fe400078e0a74 */
[----:B------:R-:W-:Y:S01]  /*6dd0*/  @!P3 IMAD.MOV R108, RZ, RZ, -R108 ;  /* 0x000000ffff6cb224 */ /* 0x000fe200078e0a6c */
[----:B------:R-:W-:Y:S01]  /*6de0*/  ISETP.GT.U32.AND P3, PT, R0, R114, PT ;  /* 0x000000720000720c */ /* 0x000fe20003f64070 */
[--C-:B------:R-:W-:Y:S01]  /*6df0*/  @!P4 IMAD.IADD R112, R112, 0x1, -R0.reuse ;  /* 0x000000017070c824 */ /* 0x100fe200078e0a00 */
[----:B------:R-:W-:Y:S01]  /*6e00*/  ISETP.GE.AND P4, PT, R120, RZ, PT ;  /* 0x000000ff7800720c */ /* 0x000fe20003f86270 */
[----:B------:R-:W-:Y:S02]  /*6e10*/  IMAD.MOV R117, RZ, RZ, -R117 ;  /* 0x000000ffff757224 */ /* 0x000fe400078e0a75 */
[----:B------:R-:W-:Y:S01]  /*6e20*/  IMAD R116, R0, R116, R119 ;  /* 0x0000007400747224 */ /* 0x000fe200078e0277 */
[----:B------:R-:W-:Y:S01]  /*6e30*/  LOP3.LUT R119, R239, 0x104, RZ, 0xfc, !PT ;  /* 0x00000104ef777812 */ /* 0x000fe200078efcff */
[----:B------:R-:W-:Y:S01]  /*6e40*/  @!P0 IMAD.IADD R113, R113, 0x1, -R0 ;  /* 0x0000000171718824 */ /* 0x000fe200078e0a00 */
[----:B------:R-:W-:Y:S01]  /*6e50*/  ISETP.GE.AND P0, PT, R122, RZ, PT ;  /* 0x000000ff7a00720c */ /* 0x000fe20003f06270 */
[C---:B------:R-:W-:Y:S01]  /*6e60*/  IMAD R117, R0.reuse, R117, R121 ;  /* 0x0000007500757224 */ /* 0x040fe200078e0279 */
[----:B------:R-:W-:Y:S01]  /*6e70*/  LOP3.LUT R122, R239, 0x106, RZ, 0xfc, !PT ;  /* 0x00000106ef7a7812 */ /* 0x000fe200078efcff */
[----:B------:R-:W-:Y:S01]  /*6e80*/  @!P5 IMAD.MOV R112, RZ, RZ, -R112 ;  /* 0x000000ffff70d224 */ /* 0x000fe200078e0a70 */
[C---:B------:R-:W-:Y:S01]  /*6e90*/  ISETP.GT.U32.AND P5, PT, R0.reuse, R116, PT ;  /* 0x000000740000720c */ /* 0x040fe20003fa4070 */
[--C-:B------:R-:W-:Y:S01]  /*6ea0*/  @!P2 IMAD.IADD R115, R115, 0x1, -R0.reuse ;  /* 0x000000017373a824 */ /* 0x100fe200078e0a00 */
[----:B------:R-:W-:Y:S01]  /*6eb0*/  IABS R121, R119 ;  /* 0x0000007700797213 */ /* 0x000fe20000000000 */
[----:B------:R-:W-:Y:S01]  /*6ec0*/  @!P6 IMAD.MOV R113, RZ, RZ, -R113 ;  /* 0x000000ffff71e224 */ /* 0x000fe200078e0a71 */
[----:B------:R-:W-:Y:S01]  /*6ed0*/  ISETP.GT.U32.AND P6, PT, R0, R117, PT ;  /* 0x000000750000720c */ /* 0x000fe20003fc4070 */
        /* <DEDUP_REMOVED lines=8> */
[----:B------:R-:W-:Y:S02]  /*6f60*/  IMAD.MOV R118, RZ, RZ, -R118 ;  /* 0x000000ffff767224 */ /* 0x000fe400078e0a76 */
[--C-:B------:R-:W-:Y:S01]  /*6f70*/  @!P6 IMAD.IADD R117, R117, 0x1, -R0.reuse ;  /* 0x000000017575e824 */ /* 0x100fe200078e0a00 */
[----:B------:R-:W-:Y:S01]  /*6f80*/  ISETP.GT.U32.AND P5, PT, R0, R116, PT ;  /* 0x000000740000720c */ /* 0x000fe20003fa4070 */
[----:B------:R-:W-:Y:S01]  /*6f90*/  @!P2 IMAD.IADD R115, R115, 0x1, -R0 ;  /* 0x000000017373a824 */ /* 0x000fe200078e0a00 */
[----:B------:R-:W-:Y:S01]  /*6fa0*/  ISETP.GE.AND P2, PT, R119, RZ, PT ;  /* 0x000000ff7700720c */ /* 0x000fe20003f46270 */
[----:B------:R-:W-:Y:S01]  /*6fb0*/  IMAD.HI.U32 R119, R240, R123, RZ ;  /* 0x0000007bf0777227 */ /* 0x000fe200078e00ff */
[----:B------:R-:W-:-:S03]  /*6fc0*/  ISETP.GT.U32.AND P6, PT, R0, R117, PT ;  /* 0x000000750000720c */ /* 0x000fc60003fc4070 */
[--C-:B------:R-:W-:Y:S01]  /*6fd0*/  @!P3 IMAD.IADD R114, R114, 0x1, -R0.reuse ;  /* 0x000000017272b824 */ /* 0x100fe200078e0a00 */
[----:B------:R-:W-:Y:S01]  /*6fe0*/  ISETP.GE.AND P3, PT, R124, RZ, PT ;  /* 0x000000ff7c00720c */ /* 0x000fe20003f66270 */
[----:B------:R-:W-:Y:S01]  /*6ff0*/  IMAD.MOV R119, RZ, RZ, -R119 ;  /* 0x000000ffff777224 */ /* 0x000fe200078e0a77 */
[----:B------:R-:W-:Y:S01]  /*7000*/  LOP3.LUT R124, R239, 0x108, RZ, 0xfc, !PT ;  /* 0x00000108ef7c7812 */ /* 0x000fe200078efcff */
[C---:B------:R-:W-:Y:S02]  /*7010*/  IMAD R118, R0.reuse, R118, R121 ;  /* 0x0000007600767224 */ /* 0x040fe400078e0279 */
[----:B------:R-:W-:Y:S01]  /*7020*/  IMAD R119, R0, R119, R123 ;  /* 0x0000007700777224 */ /* 0x000fe200078e027b */
[----:B------:R-:W-:Y:S01]  /*7030*/  IABS R120, R124 ;  /* 0x0000007c00787213 */ /* 0x000fe20000000000 */
[--C-:B------:R-:W-:Y:S01]  /*7040*/  @!P5 IMAD.IADD R116, R116, 0x1, -R0.reuse ;  /* 0x000000017474d824 */ /* 0x100fe200078e0a00 */
[C---:B------:R-:W-:Y:S01]  /*7050*/  ISETP.GT.U32.AND P5, PT, R0.reuse, R118, PT ;  /* 0x000000760000720c */ /* 0x040fe20003fa4070 */
[----:B------:R-:W-:Y:S01]  /*7060*/  @!P6 IMAD.IADD R117, R117, 0x1, -R0 ;  /* 0x000000017575e824 */ /* 0x000fe200078e0a00 */
[----:B------:R-:W-:Y:S01]  /*7070*/  ISETP.GT.U32.AND P6, PT, R0, R119, PT ;  /* 0x000000770000720c */ /* 0x000fe20003fc4070 */
[----:B------:R-:W-:Y:S01]  /*7080*/  IMAD.MOV.U32 R121, RZ, RZ, R120 ;  /* 0x000000ffff797224 */ /* 0x000fe200078e0078 */
[----:B------:R-:W-:Y:S01]  /*7090*/  IABS R123, R126 ;  /* 0x0000007e007b7213 */ /* 0x000fe20000000000 */
[----:B------:R-:W-:Y:S01]  /*70a0*/  @!P1 IMAD.MOV R114, RZ, RZ, -R114 ;  /* 0x000000ffff729224 */ /* 0x000fe200078e0a72 */
[----:B------:R-:W-:Y:S01]  /*70b0*/  ISETP.GE.AND P1, PT, R122, RZ, PT ;  /* 0x000000ff7a00720c */ /* 0x000fe20003f26270 */
[----:B------:R-:W-:-:S04]  /*70c0*/  IMAD.HI.U32 R120, R240, R121, RZ ;  /* 0x00000079f0787227 */ /* 0x000fc800078e00ff */
[----:B------:R-:W-:Y:S02]  /*70d0*/  IMAD.MOV R120, RZ, RZ, -R120 ;  /* 0x000000ffff787224 */ /* 0x000fe400078e0a78 */
[--C-:B------:R-:W-:Y:S02]  /*70e0*/  @!P5 IMAD.IADD R118, R118, 0x1, -R0.reuse ;  /* 0x000000017676d824 */ /* 0x100fe400078e0a00 */
[C---:B------:R-:W-:Y:S02]  /*70f0*/  IMAD R120, R0.reuse, R120, R121 ;  /* 0x0000007800787224 */ /* 0x040fe400078e0279 */
        /* <DEDUP_REMOVED lines=8> */
[----:B------:R-:W-:Y:S02]  /*7180*/  IMAD.MOV R122, RZ, RZ, -R122 ;  /* 0x000000ffff7a7224 */ /* 0x000fe400078e0a7a */
[----:B------:R-:W-:Y:S01]  /*7190*/  @!P6 IMAD.IADD R118, R118, 0x1, -R0 ;  /* 0x000000017676e824 */ /* 0x000fe200078e0a00 */
[C---:B------:R-:W-:Y:S01]  /*71a0*/  ISETP.GT.U32.AND P6, PT, R0.reuse, R121, PT ;  /* 0x000000790000720c */ /* 0x040fe20003fc4070 */
[----:B------:R-:W-:Y:S02]  /*71b0*/  IMAD R122, R0, R122, R125 ;  /* 0x0000007a007a7224 */ /* 0x000fe400078e027d */
[----:B------:R-:W-:Y:S02]  /*71c0*/  IMAD.MOV.U32 R125, RZ, RZ, R123 ;  /* 0x000000ffff7d7224 */ /* 0x000fe400078e007b */
[----:B------:R-:W-:-:S04]  /*71d0*/  IMAD.HI.U32 R123, R240, R127, RZ ;  /* 0x0000007ff07b7227 */ /* 0x000fc800078e00ff */
[----:B------:R-:W-:Y:S02]  /*71e0*/  IMAD.MOV R123, RZ, RZ, -R123 ;  /* 0x000000ffff7b7224 */ /* 0x000fe400078e0a7b */
[----:B------:R-:W-:Y:S01]  /*71f0*/  @!P2 IMAD.MOV R118, RZ, RZ, -R118 ;  /* 0x000000ffff76a224 */ /* 0x000fe200078e0a76 */
[C---:B------:R-:W-:Y:S01]  /*7200*/  ISETP.GT.U32.AND P2, PT, R0.reuse, R122, PT ;  /* 0x0000007a0000720c */ /* 0x040fe20003f44070 */
[C---:B------:R-:W-:Y:S01]  /*7210*/  IMAD R123, R0.reuse, R123, R127 ;  /* 0x0000007b007b7224 */ /* 0x040fe200078e027f */
[----:B------:R-:W-:Y:S01]  /*7220*/  IABS R127, R132 ;  /* 0x00000084007f7213 */ /* 0x000fe20000000000 */
[--C-:B------:R-:W-:Y:S02]  /*7230*/  @!P6 IMAD.IADD R121, R121, 0x1, -R0.reuse ;  /* 0x000000017979e824 */ /* 0x100fe400078e0a00 */
[----:B------:R-:W-:Y:S01]  /*7240*/  @!P4 IMAD.MOV R115, RZ, RZ, -R115 ;  /* 0x000000ffff73c224 */ /* 0x000fe200078e0a73 */
[----:B------:R-:W-:Y:S01]  /*7250*/  ISETP.GT.U32.AND P6, PT, R0, R123, PT ;  /* 0x0000007b0000720c */ /* 0x000fe20003fc4070 */
[----:B------:R-:W-:Y:S01]  /*7260*/  @!P5 IMAD.IADD R120, R120, 0x1, -R0 ;  /* 0x000000017878d824 */ /* 0x000fe200078e0a00 */
[----:B------:R-:W-:Y:S01]  /*7270*/  ISETP.GE.AND P4, PT, R124, RZ, PT ;  /* 0x000000ff7c00720c */ /* 0x000fe20003f86270 */
[----:B------:R-:W-:-:S03]  /*7280*/  IMAD.HI.U32 R124, R240, R125, RZ ;  /* 0x0000007df07c7227 */ /* 0x000fc600078e00ff */
[----:B------:R-:W-:Y:S01]  /*7290*/  ISETP.GT.U32.AND P5, PT, R0, R120, PT ;  /* 0x000000780000720c */ /* 0x000fe20003fa4070 */
[----:B------:R-:W-:Y:S01]  /*72a0*/  @!P2 IMAD.IADD R122, R122, 0x1, -R0 ;  /* 0x000000017a7aa824 */ /* 0x000fe200078e0a00 */
[C---:B------:R-:W-:Y:S01]  /*72b0*/  ISETP.GT.U32.AND P2, PT, R0.reuse, R121, PT ;  /* 0x000000790000720c */ /* 0x040fe20003f44070 */
[----:B------:R-:W-:Y:S02]  /*72c0*/  IMAD.MOV R124, RZ, RZ, -R124 ;  /* 0x000000ffff7c7224 */ /* 0x000fe400078e0a7c */
[----:B------:R-:W-:Y:S01]  /*72d0*/  @!P0 IMAD.MOV R116, RZ, RZ, -R116 ;  /* 0x000000ffff748224 */ /* 0x000fe200078e0a74 */
[C---:B------:R-:W-:Y:S01]  /*72e0*/  ISETP.GT.U32.AND P0, PT, R0.reuse, R119, PT ;  /* 0x000000770000720c */ /* 0x040fe20003f04070 */
[----:B------:R-:W-:Y:S02]  /*72f0*/  @!P6 IMAD.IADD R123, R123, 0x1, -R0 ;  /* 0x000000017b7be824 */ /* 0x000fe400078e0a00 */
[----:B------:R-:W-:Y:S02]  /*7300*/  IMAD R124, R0, R124, R125 ;  /* 0x0000007c007c7224 */ /* 0x000fe400078e027d */
[----:B------:R-:W-:Y:S01]  /*7310*/  IMAD.HI.U32 R125, R240, R127, RZ ;  /* 0x0000007ff07d7227 */ /* 0x000fe200078e00ff */
[----:B------:R-:W-:-:S03]  /*7320*/  ISETP.GT.U32.AND P6, PT, R0, R123, PT ;  /* 0x0000007b0000720c */ /* 0x000fc60003fc4070 */
[----:B------:R-:W-:Y:S02]  /*7330*/  IMAD.MOV R125, RZ, RZ, -R125 ;  /* 0x000000ffff7d7224 */ /* 0x000fe400078e0a7d */
[--C-:B------:R-:W-:Y:S01]  /*7340*/  @!P2 IMAD.IADD R121, R121, 0x1, -R0.reuse ;  /* 0x000000017979a824 */ /* 0x100fe200078e0a00 */
[C---:B------:R-:W-:Y:S01]  /*7350*/  ISETP.GT.U32.AND P2, PT, R0.reuse, R124, PT ;  /* 0x0000007c0000720c */ /* 0x040fe20003f44070 */
[----:B------:R-:W-:Y:S02]  /*7360*/  IMAD R125, R0, R125, R127 ;  /* 0x0000007d007d7224 */ /* 0x000fe400078e027f */
[--C-:B------:R-:W-:Y:S01]  /*7370*/  @!P0 IMAD.IADD R119, R119, 0x1, -R0.reuse ;  /* 0x0000000177778824 */ /* 0x100fe200078e0a00 */
[----:B------:R-:W-:Y:S01]  /*7380*/  ISETP.GE.AND P0, PT, R128, RZ, PT ;  /* 0x000000ff8000720c */ /* 0x000fe20003f06270 */
[--C-:B------:R-:W-:Y:S01]  /*7390*/  @!P5 IMAD.IADD R120, R120, 0x1, -R0.reuse ;  /* 0x000000017878d824 */ /* 0x100fe200078e0a00 */
[----:B------:R-:W-:Y:S01]  /*73a0*/  ISETP.GE.AND P5, PT, R129, RZ, PT ;  /* 0x000000ff8100720c */ /* 0x000fe20003fa6270 */
[--C-:B------:R-:W-:Y:S01]  /*73b0*/  @!P6 IMAD.IADD R123, R123, 0x1, -R0.reuse ;  /* 0x000000017b7be824 */ /* 0x100fe200078e0a00 */
[C---:B------:R-:W-:Y:S01]  /*73c0*/  ISETP.GT.U32.AND P6, PT, R0.reuse, R125, PT ;  /* 0x0000007d0000720c */ /* 0x040fe20003fc4070 */
[----:B------:R-:W-:Y:S01]  /*73d0*/  @!P1 IMAD.MOV R119, RZ, RZ, -R119 ;  /* 0x000000ffff779224 */ /* 0x000fe200078e0a77 */
[----:B------:R-:W-:Y:S01]  /*73e0*/  ISETP.GT.U32.AND P1, PT, R0, R122, PT ;  /* 0x0000007a0000720c */ /* 0x000fe20003f24070 */
[----:B------:R-:W-:Y:S01]  /*73f0*/  @!P3 IMAD.MOV R117, RZ, RZ, -R117 ;  /* 0x000000ffff75b224 */ /* 0x000fe200078e0a75 */
[----:B------:R-:W-:Y:S01]  /*7400*/  IABS R129, R134 ;  /* 0x0000008600817213 */ /* 0x000fe20000000000 */
[----:B------:R-:W-:Y:S01]  /*7410*/  @!P2 IMAD.IADD R124, R124, 0x1, -R0 ;  /* 0x000000017c7ca824 */ /* 0x000fe200078e0a00 */
[----:B------:R-:W-:Y:S01]  /*7420*/  ISETP.GE.AND P3, PT, R126, RZ, PT ;  /* 0x000000ff7e00720c */ /* 0x000fe20003f66270 */
[----:B------:R-:W-:Y:S01]  /*7430*/  IMAD.HI.U32 R127, R240, R131, RZ ;  /* 0x00000083f07f7227 */ /* 0x000fe200078e00ff */
[----:B------:R-:W-:-:S02]  /*7440*/  ISETP.GE.AND P2, PT, R132, RZ, PT ;  /* 0x000000ff8400720c */ /* 0x000fc40003f46270 */
[----:B------:R-:W-:Y:S01]  /*7450*/  LOP3.LUT R132, R239, 0x11a, RZ, 0xfc, !PT ;  /* 0x0000011aef847812 */ /* 0x000fe200078efcff */
[----:B------:R-:W-:-:S04]  /*7460*/  IMAD.HI.U32 R126, R240, R129, RZ ;  /* 0x00000081f07e7227 */ /* 0x000fc800078e00ff */
[----:B------:R-:W-:Y:S01]  /*7470*/  @!P6 IMAD.IADD R125, R125, 0x1, -R0 ;  /* 0x000000017d7de824 */ /* 0x000fe200078e0a00 */
[----:B------:R-:W-:Y:S01]  /*7480*/  ISETP.GT.U32.AND P6, PT, R0, R124, PT ;  /* 0x0000007c0000720c */ /* 0x000fe20003fc4070 */
[----:B------:R-:W-:-:S04]  /*7490*/  IMAD.HI.U32 R128, R240, R133, RZ ;  /* 0x00000085f0807227 */ /* 0x000fc800078e00ff */
[----:B------:R-:W-:Y:S02]  /*74a0*/  IMAD.MOV R127, RZ, RZ, -R127 ;  /* 0x000000ffff7f7224 */ /* 0x000fe400078e0a7f */
[----:B------:R-:W-:Y:S02]  /*74b0*/  IMAD.MOV R126, RZ, RZ, -R126 ;  /* 0x000000ffff7e7224 */ /* 0x000fe400078e0a7e */
[----:B------:R-:W-:Y:S01]  /*74c0*/  @!P1 IMAD.IADD R122, R122, 0x1, -R0 ;  /* 0x000000017a7a9824 */ /* 0x000fe200078e0a00 */
[----:B------:R-:W-:Y:S01]  /*74d0*/  ISETP.GE.AND P1, PT, R130, RZ, PT ;  /* 0x000000ff8200720c */ /* 0x000fe20003f26270 */
[----:B------:R-:W-:Y:S02]  /*74e0*/  IMAD.MOV R128, RZ, RZ, -R128 ;  /* 0x000000ffff807224 */ /* 0x000fe400078e0a80 */
[C---:B------:R-:W-:Y:S01]  /*74f0*/  IMAD R127, R0.reuse, R127, R131 ;  /* 0x0000007f007f7224 */ /* 0x040fe200078e0283 */
[----:B------:R-:W-:Y:S01]  /*7500*/  IABS R131, R132 ;  /* 0x0000008400837213 */ /* 0x000fe20000000000 */
[----:B------:R-:W-:-:S02]  /*7510*/  IMAD R126, R0, R126, R129 ;  /* 0x0000007e007e7224 */ /* 0x000fc400078e0281 */
[C---:B------:R-:W-:Y:S01]  /*7520*/  IMAD R128, R0.reuse, R128, R133 ;  /* 0x0000008000807224 */ /* 0x040fe200078e0285 */
[----:B------:R-:W-:Y:S01]  /*7530*/  IABS R133, R137 ;  /* 0x0000008900857213 */ /* 0x000fe20000000000 */
[----:B------:R-:W-:Y:S01]  /*7540*/  @!P0 IMAD.MOV R122, RZ, RZ, -R122 ;  /* 0x000000ffff7a8224 */ /* 0x000fe200078e0a7a */
[C---:B------:R-:W-:Y:S01]  /*7550*/  ISETP.GT.U32.AND P0, PT, R0.reuse, R127, PT ;  /* 0x0000007f0000720c */ /* 0x040fe20003f04070 */
[----:B------:R-:W-:Y:S01]  /*7560*/  @!P4 IMAD.MOV R120, RZ, RZ, -R120 ;  /* 0x000000ffff78c224 */ /* 0x000fe200078e0a78 */
[C---:B------:R-:W-:Y:S01]  /*7570*/  ISETP.GT.U32.AND P4, PT, R0.reuse, R126, PT ;  /* 0x0000007e0000720c */ /* 0x040fe20003f84070 */
[----:B------:R-:W-:Y:S01]  /*7580*/  @!P3 IMAD.MOV R121, RZ, RZ, -R121 ;  /* 0x000000ffff79b224 */ /* 0x000fe200078e0a79 */
[----:B------:R-:W-:Y:S01]  /*7590*/  ISETP.GT.U32.AND P3, PT, R0, R125, PT ;  /* 0x0000007d0000720c */ /* 0x000fe20003f64070 */
[----:B------:R-:W-:Y:S01]  /*75a0*/  @!P6 IMAD.IADD R124, R124, 0x1, -R0 ;  /* 0x000000017c7ce824 */ /* 0x000fe200078e0a00 */
[----:B------:R-:W-:Y:S01]  /*75b0*/  ISETP.GT.U32.AND P6, PT, R0, R128, PT ;  /* 0x000000800000720c */ /* 0x000fe20003fc4070 */
[----:B------:R-:W-:-:S04]  /*75c0*/  IMAD.HI.U32 R129, R240, R131, RZ ;  /* 0x00000083f0817227 */ /* 0x000fc800078e00ff */
[----:B------:R-:W-:Y:S02]  /*75d0*/  IMAD.MOV R129, RZ, RZ, -R129 ;  /* 0x000000ffff817224 */ /* 0x000fe400078e0a81 */
[--C-:B------:R-:W-:Y:S02]  /*75e0*/  @!P0 IMAD.IADD R127, R127, 0x1, -R0.reuse ;  /* 0x000000017f7f8824 */ /* 0x100fe400078e0a00 */
[--C-:B------:R-:W-:Y:S01]  /*75f0*/  @!P4 IMAD.IADD R126, R126, 0x1, -R0.reuse ;  /* 0x000000017e7ec824 */ /* 0x100fe200078e0a00 */
[----:B------:R-:W-:Y:S01]  /*7600*/  ISETP.GE.AND P4, PT, R136, RZ, PT ;  /* 0x000000ff8800720c */ /* 0x000fe20003f86270 */
[--C-:B------:R-:W-:Y:S01]  /*7610*/  @!P3 IMAD.IADD R125, R125, 0x1, -R0.reuse ;  /* 0x000000017d7db824 */ /* 0x100fe200078e0a00 */
[----:B------:R-:W-:Y:S01]  /*7620*/  LOP3.LUT R136, R239, 0x120, RZ, 0xfc, !PT ;  /* 0x00000120ef887812 */ /* 0x000fe200078efcff */
[C---:B------:R-:W-:Y:S01]  /*7630*/  IMAD R129, R0.reuse, R129, R131 ;  /* 0x0000008100817224 */ /* 0x040fe200078e0283 */
[----:B------:R-:W-:Y:S01]  /*7640*/  ISETP.GT.U32.AND P0, PT, R0, R126, PT ;  /* 0x0000007e0000720c */ /* 0x000fe20003f04070 */
[----:B------:R-:W-:Y:S01]  /*7650*/  @!P6 IMAD.IADD R128, R128, 0x1, -R0 ;  /* 0x000000018080e824 */ /* 0x000fe200078e0a00 */
[C---:B------:R-:W-:Y:S01]  /*7660*/  ISETP.GT.U32.AND P6, PT, R0.reuse, R127, PT ;  /* 0x0000007f0000720c */ /* 0x040fe20003fc4070 */
[----:B------:R-:W-:Y:S01]  /*7670*/  @!P2 IMAD.MOV R125, RZ, RZ, -R125 ;  /* 0x000000ffff7da224 */ /* 0x000fe200078e0a7d */
[----:B------:R-:W-:Y:S01]  /*7680*/  ISETP.GT.U32.AND P2, PT, R0, R129, PT ;  /* 0x000000810000720c */ /* 0x000fe20003f44070 */
[----:B------:R-:W-:Y:S01]  /*7690*/  IMAD.HI.U32 R130, R240, R133, RZ ;  /* 0x00000085f0827227 */ /* 0x000fe200078e00ff */
[----:B------:R-:W-:-:S02]  /*76a0*/  ISETP.GE.AND P3, PT, R135, RZ, PT ;  /* 0x000000ff8700720c */ /* 0x000fc40003f66270 */
[----:B------:R-:W-:Y:S01]  /*76b0*/  IABS R135, R136 ;  /* 0x0000008800877213 */ /* 0x000fe20000000000 */
[----:B------:R-:W-:Y:S01]  /*76c0*/  @!P1 IMAD.MOV R124, RZ, RZ, -R124 ;  /* 0x000000ffff7c9224 */ /* 0x000fe200078e0a7c */
[----:B------:R-:W-:Y:S01]  /*76d0*/  ISETP.GT.U32.AND P1, PT, R0, R128, PT ;  /* 0x000000800000720c */ /* 0x000fe20003f24070 */
[----:B------:R-:W-:Y:S01]  /*76e0*/  @!P5 IMAD.MOV R123, RZ, RZ, -R123 ;  /* 0x000000ffff7bd224 */ /* 0x000fe200078e0a7b */
[----:B------:R-:W-:Y:S01]  /*76f0*/  ISETP.GE.AND P5, PT, R134, RZ, PT ;  /* 0x000000ff8600720c */ /* 0x000fe20003fa6270 */
[----:B------:R-:W-:Y:S01]  /*7700*/  IMAD.MOV R130, RZ, RZ, -R130 ;  /* 0x000000ffff827224 */ /* 0x000fe200078e0a82 */
[----:B------:R-:W-:Y:S01]  /*7710*/  LOP3.LUT R134, R239, 0x11e, RZ, 0xfc, !PT ;  /* 0x0000011eef867812 */ /* 0x000fe200078efcff */
[--C-:B------:R-:W-:Y:S02]  /*7720*/  @!P6 IMAD.IADD R127, R127, 0x1, -R0.reuse ;  /* 0x000000017f7fe824 */ /* 0x100fe400078e0a00 */
[----:B------:R-:W-:Y:S01]  /*7730*/  IMAD R130, R0, R130, R133 ;  /* 0x0000008200827224 */ /* 0x000fe200078e0285 */
[----:B------:R-:W-:Y:S01]  /*7740*/  IABS R133, R134 ;  /* 0x0000008600857213 */ /* 0x000fe20000000000 */
[--C-:B------:R-:W-:Y:S01]  /*7750*/  @!P0 IMAD.IADD R126, R126, 0x1, -R0.reuse ;  /* 0x000000017e7e8824 */ /* 0x100fe200078e0a00 */
[----:B------:R-:W-:Y:S01]  /*7760*/  ISETP.GE.AND P0, PT, R132, RZ, PT ;  /* 0x000000ff8400720c */ /* 0x000fe20003f06270 */
[----:B------:R-:W-:Y:S01]  /*7770*/  @!P2 IMAD.IADD R129, R129, 0x1, -R0 ;  /* 0x000000018181a824 */ /* 0x000fe200078e0a00 */
[----:B------:R-:W-:Y:S01]  /*7780*/  ISETP.GT.U32.AND P6, PT, R0, R130, PT ;  /* 0x000000820000720c */ /* 0x000fe20003fc4070 */
[----:B------:R-:W-:Y:S01]  /*7790*/  IMAD.HI.U32 R131, R240, R133, RZ ;  /* 0x00000085f0837227 */ /* 0x000fe200078e00ff */
[----:B------:R-:W-:-:S02]  /*77a0*/  ISETP.GE.AND P2, PT, R134, RZ, PT ;  /* 0x000000ff8600720c */ /* 0x000fc40003f46270 */
[----:B------:R-:W-:Y:S01]  /*77b0*/  LOP3.LUT R134, R239, 0x124, RZ, 0xfc, !PT ;  /* 0x00000124ef867812 */ /* 0x000fe200078efcff */
[----:B------:R-:W-:Y:S01]  /*77c0*/  @!P1 IMAD.IADD R128, R128, 0x1, -R0 ;  /* 0x0000000180809824 */ /* 0x000fe200078e0a00 */
[----:B------:R-:W-:Y:S01]  /*77d0*/  ISETP.GE.AND P1, PT, R137, RZ, PT ;  /* 0x000000ff8900720c */ /* 0x000fe20003f26270 */
[----:B------:R-:W-:Y:S01]  /*77e0*/  @!P5 IMAD.MOV R126, RZ, RZ, -R126 ;  /* 0x000000ffff7ed224 */ /* 0x000fe200078e0a7e */
[----:B------:R-:W-:Y:S01]  /*77f0*/  IABS R137, R138 ;  /* 0x0000008a00897213 */ /* 0x000fe20000000000 */
[----:B------:R-:W-:Y:S01]  /*7800*/  IMAD.MOV R131, RZ, RZ, -R131 ;  /* 0x000000ffff837224 */ /* 0x000fe200078e0a83 */
[----:B------:R-:W-:Y:S01]  /*7810*/  ISETP.GT.U32.AND P5, PT, R0, R129, PT ;  /* 0x000000810000720c */ /* 0x000fe20003fa4070 */
[----:B------:R-:W-:-:S04]  /*7820*/  IMAD.HI.U32 R132, R240, R135, RZ ;  /* 0x00000087f0847227 */ /* 0x000fc800078e00ff */
[----:B------:R-:W-:Y:S02]  /*7830*/  IMAD R131, R0, R131, R133 ;  /* 0x0000008300837224 */ /* 0x000fe400078e0285 */
[----:B------:R-:W-:-:S04]  /*7840*/  IMAD.HI.U32 R133, R240, R137, RZ ;  /* 0x00000089f0857227 */ /* 0x000fc800078e00ff */
[--C-:B------:R-:W-:Y:S02]  /*7850*/  @!P6 IMAD.IADD R130, R130, 0x1, -R0.reuse ;  /* 0x000000018282e824 */ /* 0x100fe400078e0a00 */
[----:B------:R-:W-:Y:S02]  /*7860*/  IMAD.MOV R133, RZ, RZ, -R133 ;  /* 0x000000ffff857224 */ /* 0x000fe400078e0a85 */
[----:B------:R-:W-:Y:S01]  /*7870*/  @!P5 IMAD.IADD R129, R129, 0x1, -R0 ;  /* 0x000000018181d824 */ /* 0x000fe200078e0a00 */
[C---:B------:R-:W-:Y:S01]  /*7880*/  ISETP.GT.U32.AND P6, PT, R0.reuse, R130, PT ;  /* 0x000000820000720c */ /* 0x040fe20003fc4070 */
[C---:B------:R-:W-:Y:S01]  /*7890*/  IMAD R133, R0.reuse, R133, R137 ;  /* 0x0000008500857224 */ /* 0x040fe200078e0289 */
[----:B------:R-:W-:Y:S01]  /*78a0*/  IABS R137, R134 ;  /* 0x0000008600897213 */ /* 0x000fe20000000000 */
[----:B------:R-:W-:Y:S02]  /*78b0*/  @!P0 IMAD.MOV R129, RZ, RZ, -R129 ;  /* 0x000000ffff818224 */ /* 0x000fe400078e0a81 */
[----:B------:R-:W-:Y:S01]  /*78c0*/  IMAD.MOV R132, RZ, RZ, -R132 ;  /* 0x000000ffff847224 */ /* 0x000fe200078e0a84 */
[C---:B------:R-:W-:Y:S01]  /*78d0*/  ISETP.GT.U32.AND P0, PT, R0.reuse, R133, PT ;  /* 0x000000850000720c */ /* 0x040fe20003f04070 */
[----:B------:R-:W-:Y:S01]  /*78e0*/  @!P3 IMAD.MOV R127, RZ, RZ, -R127 ;  /* 0x000000ffff7fb224 */ /* 0x000fe200078e0a7f */
[C---:B------:R-:W-:Y:S01]  /*78f0*/  ISETP.GT.U32.AND P3, PT, R0.reuse, R131, PT ;  /* 0x000000830000720c */ /* 0x040fe20003f64070 */
[----:B------:R-:W-:-:S02]  /*7900*/  IMAD R132, R0, R132, R135 ;  /* 0x0000008400847224 */ /* 0x000fc400078e0287 */
[----:B------:R-:W-:Y:S01]  /*7910*/  @!P4 IMAD.MOV R128, RZ, RZ, -R128 ;  /* 0x000000ffff80c224 */ /* 0x000fe200078e0a80 */
[----:B------:R-:W-:Y:S01]  /*7920*/  ISETP.GE.AND P4, PT, R136, RZ, PT ;  /* 0x000000ff8800720c */ /* 0x000fe20003f86270 */
[--C-:B------:R-:W-:Y:S01]  /*7930*/  @!P6 IMAD.IADD R130, R130, 0x1, -R0.reuse ;  /* 0x000000018282e824 */ /* 0x100fe200078e0a00 */
[----:B------:R-:W-:Y:S01]  /*7940*/  ISETP.GE.AND P6, PT, R138, RZ, PT ;  /* 0x000000ff8a00720c */ /* 0x000fe20003fc6270 */
[----:B------:R-:W-:Y:S01]  /*7950*/  IMAD.HI.U32 R136, R240, R141, RZ ;  /* 0x0000008df0887227 */ /* 0x000fe200078e00ff */
[----:B------:R-:W-:Y:S02]  /*7960*/  LOP3.LUT R138, R239, 0x126, RZ, 0xfc, !PT ;  /* 0x00000126ef8a7812 */ /* 0x000fe400078efcff */
[----:B------:R-:W-:Y:S01]  /*7970*/  ISETP.GT.U32.AND P5, PT, R0, R132, PT ;  /* 0x000000840000720c */ /* 0x000fe20003fa4070 */
[--C-:B------:R-:W-:Y:S01]  /*7980*/  @!P0 IMAD.IADD R133, R133, 0x1, -R0.reuse ;  /* 0x0000000185858824 */ /* 0x100fe200078e0a00 */
[----:B------:R-:W-:Y:S01]  /*7990*/  IABS R139, R138 ;  /* 0x0000008a008b7213 */ /* 0x000fe20000000000 */
[----:B------:R-:W-:-:S02]  /*79a0*/  @!P3 IMAD.IADD R131, R131, 0x1, -R0 ;  /* 0x000000018383b824 */ /* 0x000fc400078e0a00 */
[----:B------:R-:W-:Y:S01]  /*79b0*/  @!P1 IMAD.MOV R130, RZ, RZ, -R130 ;  /* 0x000000ffff829224 */ /* 0x000fe200078e0a82 */
[----:B------:R-:W-:Y:S01]  /*79c0*/  ISETP.GT.U32.AND P0, PT, R0, R133, PT ;  /* 0x000000850000720c */ /* 0x000fe20003f04070 */
[----:B------:R-:W-:Y:S01]  /*79d0*/  IMAD.HI.U32 R135, R240, R139, RZ ;  /* 0x0000008bf0877227 */ /* 0x000fe200078e00ff */
[----:B------:R-:W-:Y:S02]  /*79e0*/  ISETP.GT.U32.AND P3, PT, R0, R131, PT ;  /* 0x000000830000720c */ /* 0x000fe40003f64070 */
[----:B------:R-:W-:Y:S01]  /*79f0*/  ISETP.GE.AND P1, PT, R134, RZ, PT ;  /* 0x000000ff8600720c */ /* 0x000fe20003f26270 */
[----:B------:R-:W-:Y:S02]  /*7a00*/  IMAD.MOV R135, RZ, RZ, -R135 ;  /* 0x000000ffff877224 */ /* 0x000fe400078e0a87 */
[----:B------:R-:W-:Y:S02]  /*7a10*/  @!P5 IMAD.IADD R132, R132, 0x1, -R0 ;  /* 0x000000018484d824 */ /* 0x000fe400078e0a00 */
[----:B------:R-:W-:-:S02]  /*7a20*/  IMAD R135, R0, R135, R139 ;  /* 0x0000008700877224 */ /* 0x000fc400078e028b */
[----:B------:R-:W-:Y:S01]  /*7a30*/  IMAD.HI.U32 R134, R240, R137, RZ ;  /* 0x00000089f0867227 */ /* 0x000fe200078e00ff */
[----:B------:R-:W-:-:S03]  /*7a40*/  ISETP.GT.U32.AND P5, PT, R0, R132, PT ;  /* 0x000000840000720c */ /* 0x000fc60003fa4070 */
[----:B------:R-:W-:Y:S01]  /*7a50*/  @!P0 IMAD.IADD R133, R133, 0x1, -R0 ;  /* 0x0000000185858824 */ /* 0x000fe200078e0a00 */
[----:B------:R-:W-:Y:S01]  /*7a60*/  ISETP.GT.U32.AND P0, PT, R0, R135, PT ;  /* 0x000000870000720c */ /* 0x000fe20003f04070 */
[----:B------:R-:W-:Y:S02]  /*7a70*/  IMAD.MOV R134, RZ, RZ, -R134 ;  /* 0x000000ffff867224 */ /* 0x000fe400078e0a86 */
[----:B------:R-:W-:Y:S01]  /*7a80*/  @!P3 IMAD.IADD R131, R131, 0x1, -R0 ;  /* 0x000000018383b824 */ /* 0x000fe200078e0a00 */
[----:B------:R-:W-:Y:S01]  /*7a90*/  ISETP.GE.AND P3, PT, R138, RZ, PT ;  /* 0x000000ff8a00720c */ /* 0x000fe20003f66270 */
[----:B------:R-:W-:Y:S02]  /*7aa0*/  IMAD.MOV R136, RZ, RZ, -R136 ;  /* 0x000000ffff887224 */ /* 0x000fe400078e0a88 */
[----:B------:R-:W-:Y:S01]  /*7ab0*/  IMAD R134, R0, R134, R137 ;  /* 0x0000008600867224 */ /* 0x000fe200078e0289 */
[----:B------:R-:W-:Y:S01]  /*7ac0*/  LOP3.LUT R137, R239, 0x12a, RZ, 0xfc, !PT ;  /* 0x0000012aef897812 */ /* 0x000fe200078efcff */
[--C-:B------:R-:W-:Y:S01]  /*7ad0*/  @!P5 IMAD.IADD R132, R132, 0x1, -R0.reuse ;  /* 0x000000018484d824 */ /* 0x100fe200078e0a00 */
[----:B------:R-:W-:Y:S01]  /*7ae0*/  ISETP.GE.AND P5, PT, R140, RZ, PT ;  /* 0x000000ff8c00720c */ /* 0x000fe20003fa6270 */
[C---:B------:R-:W-:Y:S01]  /*7af0*/  IMAD R136, R0.reuse, R136, R141 ;  /* 0x0000008800887224 */ /* 0x040fe200078e028d */
[----:B------:R-:W-:Y:S01]  /*7b00*/  IABS R141, R137 ;  /* 0x00000089008d7213 */ /* 0x000fe20000000000 */
[----:B------:R-:W-:Y:S01]  /*7b10*/  @!P2 IMAD.MOV R131, RZ, RZ, -R131 ;  /* 0x000000ffff83a224 */ /* 0x000fe200078e0a83 */
[----:B------:R-:W-:Y:S01]  /*7b20*/  ISETP.GT.U32.AND P2, PT, R0, R134, PT ;  /* 0x000000860000720c */ /* 0x000fe20003f44070 */
[----:B------:R-:W-:-:S02]  /*7b30*/  @!P0 IMAD.IADD R135, R135, 0x1, -R0 ;  /* 0x0000000187878824 */ /* 0x000fc400078e0a00 */
[----:B------:R-:W-:Y:S01]  /*7b40*/  @!P4 IMAD.MOV R132, RZ, RZ, -R132 ;  /* 0x000000ffff84c224 */ /* 0x000fe200078e0a84 */
[----:B------:R-:W-:Y:S01]  /*7b50*/  ISETP.GE.AND P4, PT, R137, RZ, PT ;  /* 0x000000ff8900720c */ /* 0x000fe20003f86270 */
[----:B------:R-:W-:Y:S01]  /*7b60*/  IMAD.HI.U32 R137, R240, R141, RZ ;  /* 0x0000008df0897227 */ /* 0x000fe200078e00ff */
[----:B------:R-:W-:-:S03]  /*7b70*/  ISETP.GT.U32.AND P0, PT, R0, R135, PT ;  /* 0x000000870000720c */ /* 0x000fc60003f04070 */
[----:B------:R-:W-:Y:S01]  /*7b80*/  @!P6 IMAD.MOV R133, RZ, RZ, -R133 ;  /* 0x000000ffff85e224 */ /* 0x000fe200078e0a85 */
[----:B------:R-:W-:Y:S01]  /*7b90*/  ISETP.GT.U32.AND P6, PT, R0, R136, PT ;  /* 0x000000880000720c */ /* 0x000fe20003fc4070 */
[----:B------:R-:W-:-:S04]  /*7ba0*/  IMAD.HI.U32 R138, R240, R143, RZ ;  /* 0x0000008ff08a7227 */ /* 0x000fc800078e00ff */
[----:B------:R-:W-:Y:S02]  /*7bb0*/  IMAD.MOV R137, RZ, RZ, -R137 ;  /* 0x000000ffff897224 */ /* 0x000fe400078e0a89 */
[----:B------:R-:W-:Y:S02]  /*7bc0*/  @!P2 IMAD.IADD R134, R134, 0x1, -R0 ;  /* 0x000000018686a824 */ /* 0x000fe400078e0a00 */
[----:B------:R-:W-:Y:S02]  /*7bd0*/  IMAD.MOV R138, RZ, RZ, -R138 ;  /* 0x000000ffff8a7224 */ /* 0x000fe400078e0a8a */
[C---:B------:R-:W-:Y:S01]  /*7be0*/  IMAD R137, R0.reuse, R137, R141 ;  /* 0x0000008900897224 */ /* 0x040fe200078e028d */
[C---:B------:R-:W-:Y:S01]  /*7bf0*/  ISETP.GT.U32.AND P2, PT, R0.reuse, R134, PT ;  /* 0x000000860000720c */ /* 0x040fe20003f44070 */
[C---:B------:R-:W-:Y:S01]  /*7c00*/  IMAD R138, R0.reuse, R138, R143 ;  /* 0x0000008a008a7224 */ /* 0x040fe200078e028f */
[----:B------:R-:W-:Y:S01]  /*7c10*/  IABS R143, R150 ;  /* 0x00000096008f7213 */ /* 0x000fe20000000000 */
[--C-:B------:R-:W-:Y:S01]  /*7c20*/  @!P0 IMAD.IADD R135, R135, 0x1, -R0.reuse ;  /* 0x0000000187878824 */ /* 0x100fe200078e0a00 */
[----:B------:R-:W-:Y:S01]  /*7c30*/  ISETP.GT.U32.AND P0, PT, R0, R137, PT ;  /* 0x000000890000720c */ /* 0x000fe20003f04070 */
[----:B------:R-:W-:Y:S01]  /*7c40*/  @!P6 IMAD.IADD R136, R136, 0x1, -R0 ;  /* 0x000000018888e824 */ /* 0x000fe200078e0a00 */
[----:B------:R-:W-:Y:S01]  /*7c50*/  ISETP.GT.U32.AND P6, PT, R0, R138, PT ;  /* 0x0000008a0000720c */ /* 0x000fe20003fc4070 */
[----:B------:R-:W-:-:S04]  /*7c60*/  IMAD.HI.U32 R139, R240, R145, RZ ;  /* 0x00000091f08b7227 */ /* 0x000fc800078e00ff */
[----:B------:R-:W-:Y:S02]  /*7c70*/  IMAD.MOV R139, RZ, RZ, -R139 ;  /* 0x000000ffff8b7224 */ /* 0x000fe400078e0a8b */
[--C-:B------:R-:W-:Y:S01]  /*7c80*/  @!P2 IMAD.IADD R134, R134, 0x1, -R0.reuse ;  /* 0x000000018686a824 */ /* 0x100fe200078e0a00 */
[----:B------:R-:W-:Y:S01]  /*7c90*/  ISETP.GE.AND P2, PT, R142, RZ, PT ;  /* 0x000000ff8e00720c */ /* 0x000fe20003f46270 */
[C---:B------:R-:W-:Y:S01]  /*7ca0*/  IMAD R139, R0.reuse, R139, R145 ;  /* 0x0000008b008b7224 */ /* 0x040fe200078e0291 */
[----:B------:R-:W-:Y:S01]  /*7cb0*/  IABS R145, R151 ;  /* 0x0000009700917213 */ /* 0x000fe20000000000 */
[--C-:B------:R-:W-:Y:S01]  /*7cc0*/  @!P0 IMAD.IADD R137, R137, 0x1, -R0.reuse ;  /* 0x0000000189898824 */ /* 0x100fe200078e0a00 */
[----:B------:R-:W-:Y:S01]  /*7cd0*/  ISETP.GT.U32.AND P0, PT, R0, R136, PT ;  /* 0x000000880000720c */ /* 0x000fe20003f04070 */
[----:B------:R-:W-:Y:S02]  /*7ce0*/  @!P6 IMAD.IADD R138, R138, 0x1, -R0 ;  /* 0x000000018a8ae824 */ /* 0x000fe400078e0a00 */
[----:B------:R-:W-:Y:S01]  /*7cf0*/  @!P1 IMAD.MOV R134, RZ, RZ, -R134 ;  /* 0x000000ffff869224 */ /* 0x000fe200078e0a86 */
[----:B------:R-:W-:Y:S01]  /*7d00*/  ISETP.GT.U32.AND P1, PT, R0, R137, PT ;  /* 0x000000890000720c */ /* 0x000fe20003f24070 */
[----:B------:R-:W-:Y:S01]  /*7d10*/  IMAD.HI.U32 R141, R240, R143, RZ ;  /* 0x0000008ff08d7227 */ /* 0x000fe200078e00ff */
[----:B------:R-:W-:-:S03]  /*7d20*/  ISETP.GT.U32.AND P6, PT, R0, R138, PT ;  /* 0x0000008a0000720c */ /* 0x000fc60003fc4070 */
[----:B------:R-:W-:-:S04]  /*7d30*/  IMAD.HI.U32 R142, R240, R145, RZ ;  /* 0x00000091f08e7227 */ /* 0x000fc800078e00ff */
[----:B------:R-:W-:Y:S02]  /*7d40*/  IMAD.MOV R141, RZ, RZ, -R141 ;  /* 0x000000ffff8d7224 */ /* 0x000fe400078e0a8d */
[----:B------:R-:W-:-:S04]  /*7d50*/  IMAD.HI.U32 R140, R240, R147, RZ ;  /* 0x00000093f08c7227 */ /* 0x000fc800078e00ff */
[----:B------:R-:W-:Y:S02]  /*7d60*/  IMAD.MOV R142, RZ, RZ, -R142 ;  /* 0x000000ffff8e7224 */ /* 0x000fe400078e0a8e */
[----:B------:R-:W-:Y:S01]  /*7d70*/  @!P3 IMAD.MOV R135, RZ, RZ, -R135 ;  /* 0x000000ffff87b224 */ /* 0x000fe200078e0a87 */
[C---:B------:R-:W-:Y:S01]  /*7d80*/  ISETP.GT.U32.AND P3, PT, R0.reuse, R139, PT ;  /* 0x0000008b0000720c */ /* 0x040fe20003f64070 */
[C---:B------:R-:W-:Y:S02]  /*7d90*/  IMAD R141, R0.reuse, R141, R143 ;  /* 0x0000008d008d7224 */ /* 0x040fe400078e028f */
[----:B------:R-:W-:Y:S02]  /*7da0*/  IMAD.MOV R140, RZ, RZ, -R140 ;  /* 0x000000ffff8c7224 */ /* 0x000fe400078e0a8c */
[C---:B------:R-:W-:Y:S02]  /*7db0*/  IMAD R142, R0.reuse, R142, R145 ;  /* 0x0000008e008e7224 */ /* 0x040fe400078e0291 */
[--C-:B------:R-:W-:Y:S01]  /*7dc0*/  @!P1 IMAD.IADD R137, R137, 0x1, -R0.reuse ;  /* 0x0000000189899824 */ /* 0x100fe200078e0a00 */
[C---:B------:R-:W-:Y:S01]  /*7dd0*/  ISETP.GT.U32.AND P1, PT, R0.reuse, R141, PT ;  /* 0x0000008d0000720c */ /* 0x040fe20003f24070 */
[----:B------:R-:W-:Y:S01]  /*7de0*/  IMAD R140, R0, R140, R147 ;  /* 0x0000008c008c7224 */ /* 0x000fe200078e0293 */
[----:B------:R-:W-:Y:S01]  /*7df0*/  IABS R147, R152 ;  /* 0x0000009800937213 */ /* 0x000fe20000000000 */
[--C-:B------:R-:W-:Y:S01]  /*7e00*/  @!P6 IMAD.IADD R138, R138, 0x1, -R0.reuse ;  /* 0x000000018a8ae824 */ /* 0x100fe200078e0a00 */
[----:B------:R-:W-:Y:S01]  /*7e10*/  ISETP.GT.U32.AND P6, PT, R0, R142, PT ;  /* 0x0000008e0000720c */ /* 0x000fe20003fc4070 */
[--C-:B------:R-:W-:Y:S01]  /*7e20*/  @!P0 IMAD.IADD R136, R136, 0x1, -R0.reuse ;  /* 0x0000000188888824 */ /* 0x100fe200078e0a00 */
[----:B------:R-:W-:Y:S01]  /*7e30*/  ISETP.GT.U32.AND P0, PT, R0, R140, PT ;  /* 0x0000008c0000720c */ /* 0x000fe20003f04070 */
[----:B------:R-:W-:Y:S01]  /*7e40*/  @!P3 IMAD.IADD R139, R139, 0x1, -R0 ;  /* 0x000000018b8bb824 */ /* 0x000fe200078e0a00 */
[----:B------:R-:W-:Y:S01]  /*7e50*/  ISETP.GE.AND P3, PT, R146, RZ, PT ;  /* 0x000000ff9200720c */ /* 0x000fe20003f66270 */
[----:B------:R-:W-:-:S04]  /*7e60*/  IMAD.HI.U32 R143, R240, R147, RZ ;  /* 0x00000093f08f7227 */ /* 0x000fc800078e00ff */
[--C-:B------:R-:W-:Y:S01]  /*7e70*/  @!P1 IMAD.IADD R141, R141, 0x1, -R0.reuse ;  /* 0x000000018d8d9824 */ /* 0x100fe200078e0a00 */
[----:B------:R-:W-:Y:S01]  /*7e80*/  ISETP.GT.U32.AND P1, PT, R0, R139, PT ;  /* 0x0000008b0000720c */ /* 0x000fe20003f24070 */
[----:B------:R-:W-:Y:S02]  /*7e90*/  IMAD.MOV R143, RZ, RZ, -R143 ;  /* 0x000000ffff8f7224 */ /* 0x000fe400078e0a8f */
[--C-:B------:R-:W-:Y:S01]  /*7ea0*/  @!P6 IMAD.IADD R142, R142, 0x1, -R0.reuse ;  /* 0x000000018e8ee824 */ /* 0x100fe200078e0a00 */
[----:B------:R-:W-:Y:S01]  /*7eb0*/  ISETP.GT.U32.AND P6, PT, R0, R141, PT ;  /* 0x0000008d0000720c */ /* 0x000fe20003fc4070 */
[----:B------:R-:W-:Y:S01]  /*7ec0*/  @!P0 IMAD.IADD R140, R140, 0x1, -R0 ;  /* 0x000000018c8c8824 */ /* 0x000fe200078e0a00 */
[----:B------:R-:W-:Y:S01]  /*7ed0*/  ISETP.GE.AND P0, PT, R148, RZ, PT ;  /* 0x000000ff9400720c */ /* 0x000fe20003f06270 */
[C---:B------:R-:W-:Y:S01]  /*7ee0*/  IMAD R143, R0.reuse, R143, R147 ;  /* 0x0000008f008f7224 */ /* 0x040fe200078e0293 */
[----:B------:R-:W-:Y:S01]  /*7ef0*/  LOP3.LUT R148, R239, 0x13a, RZ, 0xfc, !PT ;  /* 0x0000013aef947812 */ /* 0x000fe200078efcff */
[----:B------:R-:W-:Y:S01]  /*7f00*/  @!P5 IMAD.MOV R136, RZ, RZ, -R136 ;  /* 0x000000ffff88d224 */ /* 0x000fe200078e0a88 */
[C---:B------:R-:W-:Y:S01]  /*7f10*/  ISETP.GT.U32.AND P5, PT, R0.reuse, R140, PT ;  /* 0x0000008c0000720c */ /* 0x040fe20003fa4070 */
[----:B------:R-:W-:Y:S01]  /*7f20*/  @!P4 IMAD.MOV R137, RZ, RZ, -R137 ;  /* 0x000000ffff89c224 */ /* 0x000fe200078e0a89 */
[----:B------:R-:W-:Y:S01]  /*7f30*/  IABS R147, R148 ;  /* 0x0000009400937213 */ /* 0x000fe20000000000 */
[----:B------:R-:W-:Y:S01]  /*7f40*/  @!P1 IMAD.IADD R139, R139, 0x1, -R0 ;  /* 0x000000018b8b9824 */ /* 0x000fe200078e0a00 */
[----:B------:R-:W-:Y:S01]  /*7f50*/  ISETP.GT.U32.AND P4, PT, R0, R142, PT ;  /* 0x0000008e0000720c */ /* 0x000fe20003f84070 */
[----:B------:R-:W-:Y:S01]  /*7f60*/  IMAD.HI.U32 R146, R240, R149, RZ ;  /* 0x00000095f0927227 */ /* 0x000fe200078e00ff */
[----:B------:R-:W-:-:S02]  /*7f70*/  ISETP.GE.AND P1, PT, R150, RZ, PT ;  /* 0x000000ff9600720c */ /* 0x000fc40003f26270 */
[----:B------:R-:W-:Y:S01]  /*7f80*/  LOP3.LUT R150, R239, 0x142, RZ, 0xfc, !PT ;  /* 0x00000142ef967812 */ /* 0x000fe200078efcff */
[----:B------:R-:W-:-:S04]  /*7f90*/  IMAD.HI.U32 R145, R240, R147, RZ ;  /* 0x00000093f0917227 */ /* 0x000fc800078e00ff */
[----:B------:R-:W-:Y:S01]  /*7fa0*/  @!P6 IMAD.IADD R141, R141, 0x1, -R0 ;  /* 0x000000018d8de824 */ /* 0x000fe200078e0a00 */
[----:B------:R-:W-:Y:S01]  /*7fb0*/  ISETP.GE.AND P6, PT, R151, RZ, PT ;  /* 0x000000ff9700720c */ /* 0x000fe20003fc6270 */
[----:B------:R-:W-:Y:S02]  /*7fc0*/  IMAD.MOV R145, RZ, RZ, -R145 ;  /* 0x000000ffff917224 */ /* 0x000fe400078e0a91 */
[----:B------:R-:W-:Y:S01]  /*7fd0*/  @!P2 IMAD.MOV R138, RZ, RZ, -R138 ;  /* 0x000000ffff8aa224 */ /* 0x000fe200078e0a8a */
[C---:B------:R-:W-:Y:S01]  /*7fe0*/  ISETP.GT.U32.AND P2, PT, R0.reuse, R143, PT ;  /* 0x0000008f0000720c */ /* 0x040fe20003f44070 */
[----:B------:R-:W-:Y:S02]  /*7ff0*/  IMAD.MOV R146, RZ, RZ, -R146 ;  /* 0x000000ffff927224 */ /* 0x000fe400078e0a92 */
[----:B------:R-:W-:Y:S01]  /*8000*/  IMAD R145, R0, R145, R147 ;  /* 0x0000009100917224 */ /* 0x000fe200078e0293 */
[----:B------:R-:W-:Y:S01]  /*8010*/  LOP3.LUT R147, R239, 0x13e, RZ, 0xfc, !PT ;  /* 0x0000013eef937812 */ /* 0x000fe200078efcff */
[--C-:B------:R-:W-:Y:S01]  /*8020*/  @!P5 IMAD.IADD R140, R140, 0x1, -R0.reuse ;  /* 0x000000018c8cd824 */ /* 0x100fe200078e0a00 */
        /* <DEDUP_REMOVED lines=9> */
[--C-:B------:R-:W-:Y:S01]  /*80c0*/  @!P2 IMAD.IADD R143, R143, 0x1, -R0.reuse ;  /* 0x000000018f8fa824 */ /* 0x100fe200078e0a00 */
[----:B------:R-:W-:Y:S01]  /*80d0*/  ISETP.GE.AND P2, PT, R153, RZ, PT ;  /* 0x000000ff9900720c */ /* 0x000fe20003f46270 */
[----:B------:R-:W-:Y:S01]  /*80e0*/  @!P3 IMAD.MOV R139, RZ, RZ, -R139 ;  /* 0x000000ffff8bb224 */ /* 0x000fe200078e0a8b */
[----:B------:R-:W-:Y:S01]  /*80f0*/  ISETP.GE.AND P3, PT, R148, RZ, PT ;  /* 0x000000ff9400720c */ /* 0x000fe20003f66270 */
[----:B------:R-:W-:Y:S01]  /*8100*/  @!P5 IMAD.IADD R144, R144, 0x1, -R0 ;  /* 0x000000019090d824 */ /* 0x000fe200078e0a00 */
[C---:B------:R-:W-:Y:S01]  /*8110*/  ISETP.GT.U32.AND P5, PT, R0.reuse, R143, PT ;  /* 0x0000008f0000720c */ /* 0x040fe20003fa4070 */
[----:B------:R-:W-:Y:S01]  /*8120*/  @!P0 IMAD.MOV R140, RZ, RZ, -R140 ;  /* 0x000000ffff8c8224 */ /* 0x000fe200078e0a8c */
[----:B------:R-:W-:Y:S01]  /*8130*/  LOP3.LUT R148, R239, 0x140, RZ, 0xfc, !PT ;  /* 0x00000140ef947812 */ /* 0x000fe200078efcff */
[----:B------:R-:W-:Y:S01]  /*8140*/  IMAD.MOV R186, RZ, RZ, -R186 ;  /* 0x000000ffffba7224 */ /* 0x000fe200078e0aba */
[----:B------:R-:W-:Y:S01]  /*8150*/  ISETP.GT.U32.AND P0, PT, R0, R144, PT ;  /* 0x000000900000720c */ /* 0x000fe20003f04070 */
[--C-:B------:R-:W-:Y:S01]  /*8160*/  @!P1 IMAD.IADD R145, R145, 0x1, -R0.reuse ;  /* 0x0000000191919824 */ /* 0x100fe200078e0a00 */
[----:B------:R-:W-:Y:S01]  /*8170*/  IABS R151, R148 ;  /* 0x0000009400977213 */ /* 0x000fe20000000000 */
[----:B------:R-:W-:Y:S01]  /*8180*/  @!P6 IMAD.IADD R146, R146, 0x1, -R0 ;  /* 0x000000019292e824 */ /* 0x000fe200078e0a00 */
[----:B------:R-:W-:Y:S01]  /*8190*/  ISETP.GE.AND P1, PT, R148, RZ, PT ;  /* 0x000000ff9400720c */ /* 0x000fe20003f26270 */
[C---:B------:R-:W-:Y:S01]  /*81a0*/  IMAD R186, R0.reuse, R186, R193 ;  /* 0x000000ba00ba7224 */ /* 0x040fe200078e02c1 */
[----:B------:R-:W-:Y:S01]  /*81b0*/  ISETP.GT.U32.AND P6, PT, R0, R145, PT ;  /* 0x000000910000720c */ /* 0x000fe20003fc4070 */
[----:B------:R-:W-:Y:S01]  /*81c0*/  IMAD.HI.U32 R148, R240, R151, RZ ;  /* 0x00000097f0947227 */ /* 0x000fe200078e00ff */
[----:B------:R-:W-:-:S03]  /*81d0*/  LOP3.LUT R152, R239, 0x146, RZ, 0xfc, !PT ;  /* 0x00000146ef987812 */ /* 0x000fc600078efcff */
[----:B------:R-:W-:Y:S01]  /*81e0*/  @!P5 IMAD.IADD R143, R143, 0x1, -R0 ;  /* 0x000000018f8fd824 */ /* 0x000fe200078e0a00 */
[----:B------:R-:W-:Y:S01]  /*81f0*/  IABS R155, R152 ;  /* 0x00000098009b7213 */ /* 0x000fe20000000000 */
[----:B------:R-:W-:Y:S01]  /*8200*/  IMAD.MOV R148, RZ, RZ, -R148 ;  /* 0x000000ffff947224 */ /* 0x000fe200078e0a94 */
[----:B------:R-:W-:Y:S01]  /*8210*/  ISETP.GE.AND P5, PT, R154, RZ, PT ;  /* 0x000000ff9a00720c */ /* 0x000fe20003fa6270 */
[--C-:B------:R-:W-:Y:S01]  /*8220*/  @!P0 IMAD.IADD R144, R144, 0x1, -R0.reuse ;  /* 0x0000000190908824 */ /* 0x100fe200078e0a00 */
[----:B------:R-:W-:Y:S01]  /*8230*/  ISETP.GE.AND P0, PT, R147, RZ, PT ;  /* 0x000000ff9300720c */ /* 0x000fe20003f06270 */
[----:B------:R-:W-:Y:S01]  /*8240*/  @!P4 IMAD.MOV R143, RZ, RZ, -R143 ;  /* 0x000000ffff8fc224 */ /* 0x000fe200078e0a8f */
[C---:B------:R-:W-:Y:S01]  /*8250*/  ISETP.GT.U32.AND P4, PT, R0.reuse, R146, PT ;  /* 0x000000920000720c */ /* 0x040fe20003f84070 */
[----:B------:R-:W-:Y:S02]  /*8260*/  IMAD R148, R0, R148, R151 ;  /* 0x0000009400947224 */ /* 0x000fe400078e0297 */
[----:B------:R-:W-:-:S02]  /*8270*/  @!P6 IMAD.IADD R145, R145, 0x1, -R0 ;  /* 0x000000019191e824 */ /* 0x000fc400078e0a00 */
[----:B------:R-:W-:-:S04]  /*8280*/  IMAD.HI.U32 R147, R240, R149, RZ ;  /* 0x00000095f0937227 */ /* 0x000fc800078e00ff */
[----:B------:R-:W-:Y:S01]  /*8290*/  @!P2 IMAD.MOV R144, RZ, RZ, -R144 ;  /* 0x000000ffff90a224 */ /* 0x000fe200078e0a90 */
[----:B------:R-:W-:Y:S01]  /*82a0*/  ISETP.GE.AND P2, PT, R150, RZ, PT ;  /* 0x000000ff9600720c */ /* 0x000fe20003f46270 */
[----:B------:R-:W-:Y:S01]  /*82b0*/  @!P3 IMAD.MOV R145, RZ, RZ, -R145 ;  /* 0x000000ffff91b224 */ /* 0x000fe200078e0a91 */
[----:B------:R-:W-:Y:S01]  /*82c0*/  ISETP.GT.U32.AND P3, PT, R0, R148, PT ;  /* 0x000000940000720c */ /* 0x000fe20003f64070 */
[----:B------:R-:W-:Y:S01]  /*82d0*/  IMAD.MOV R147, RZ, RZ, -R147 ;  /* 0x000000ffff937224 */ /* 0x000fe200078e0a93 */
[----:B------:R-:W-:Y:S01]  /*82e0*/  IABS R150, R150 ;  /* 0x0000009600967213 */ /* 0x000fe20000000000 */
[----:B------:R-:W-:Y:S02]  /*82f0*/  @!P4 IMAD.IADD R146, R146, 0x1, -R0 ;  /* 0x000000019292c824 */ /* 0x000fe400078e0a00 */
[----:B------:R-:W-:Y:S01]  /*8300*/  IMAD R147, R0, R147, R149 ;  /* 0x0000009300937224 */ /* 0x000fe200078e0295 */
[----:B------:R-:W-:Y:S01]  /*8310*/  LOP3.LUT R149, R239, 0x144, RZ, 0xfc, !PT ;  /* 0x00000144ef957812 */ /* 0x000fe200078efcff */
[----:B------:R-:W-:-:S02]  /*8320*/  IMAD.MOV.U32 R151, RZ, RZ, R150 ;  /* 0x000000ffff977224 */ /* 0x000fc400078e0096 */
[----:B------:R-:W-:Y:S01]  /*8330*/  @!P5 IMAD.MOV R146, RZ, RZ, -R146 ;  /* 0x000000ffff92d224 */ /* 0x000fe200078e0a92 */
[----:B------:R-:W-:Y:S02]  /*8340*/  ISETP.GE.AND P4, PT, R149, RZ, PT ;  /* 0x000000ff9500720c */ /* 0x000fe40003f86270 */
[----:B------:R-:W-:Y:S01]  /*8350*/  IABS R153, R149 ;  /* 0x0000009500997213 */ /* 0x000fe20000000000 */
[----:B------:R-:W-:Y:S01]  /*8360*/  IMAD.HI.U32 R149, R240, R151, RZ ;  /* 0x00000097f0957227 */ /* 0x000fe200078e00ff */
[----:B------:R-:W-:Y:S02]  /*8370*/  ISETP.GT.U32.AND P6, PT, R0, R147, PT ;  /* 0x000000930000720c */ /* 0x000fe40003fc4070 */
[----:B------:R-:W-:Y:S01]  /*8380*/  ISETP.GE.AND P5, PT, R152, RZ, PT ;  /* 0x000000ff9800720c */ /* 0x000fe20003fa6270 */
[----:B------:R-:W-:Y:S02]  /*8390*/  @!P3 IMAD.IADD R148, R148, 0x1, -R0 ;  /* 0x000000019494b824 */ /* 0x000fe400078e0a00 */
[----:B------:R-:W-:-:S02]  /*83a0*/  IMAD.MOV R149, RZ, RZ, -R149 ;  /* 0x000000ffff957224 */ /* 0x000fc400078e0a95 */
[----:B------:R-:W-:Y:S01]  /*83b0*/  IMAD.HI.U32 R150, R240, R153, RZ ;  /* 0x00000099f0967227 */ /* 0x000fe200078e00ff */
[----:B------:R-:W-:-:S03]  /*83c0*/  ISETP.GT.U32.AND P3, PT, R0, R148, PT ;  /* 0x000000940000720c */ /* 0x000fc60003f64070 */
        /* <DEDUP_REMOVED lines=8> */
[----:B------:R-:W-:Y:S02]  /*8450*/  IMAD.MOV R150, RZ, RZ, -R150 ;  /* 0x000000ffff967224 */ /* 0x000fe400078e0a96 */
[----:B------:R-:W-:Y:S01]  /*8460*/  @!P1 IMAD.MOV R148, RZ, RZ, -R148 ;  /* 0x000000ffff949224 */ /* 0x000fe200078e0a94 */
[C---:B------:R-:W-:Y:S01]  /*8470*/  ISETP.GT.U32.AND P3, PT, R0.reuse, R151, PT ;  /* 0x000000970000720c */ /* 0x040fe20003f64070 */
[----:B------:R-:W-:-:S02]  /*8480*/  IMAD R150, R0, R150, R153 ;  /* 0x0000009600967224 */ /* 0x000fc400078e0299 */
[----:B------:R-:W-:-:S04]  /*8490*/  IMAD.HI.U32 R154, R240, R155, RZ ;  /* 0x0000009bf09a7227 */ /* 0x000fc800078e00ff */
[----:B------:R-:W-:Y:S01]  /*84a0*/  @!P6 IMAD.IADD R147, R147, 0x1, -R0 ;  /* 0x000000019393e824 */ /* 0x000fe200078e0a00 */
[C---:B------:R-:W-:Y:S01]  /*84b0*/  ISETP.GT.U32.AND P6, PT, R0.reuse, R149, PT ;  /* 0x000000950000720c */ /* 0x040fe20003fc4070 */
[----:B------:R-:W-:Y:S02]  /*84c0*/  IMAD.MOV R154, RZ, RZ, -R154 ;  /* 0x000000ffff9a7224 */ /* 0x000fe400078e0a9a */
[----:B------:R-:W-:Y:S01]  /*84d0*/  @!P0 IMAD.MOV R147, RZ, RZ, -R147 ;  /* 0x000000ffff938224 */ /* 0x000fe200078e0a93 */
[----:B------:R-:W-:Y:S01]  /*84e0*/  ISETP.GT.U32.AND P0, PT, R0, R150, PT ;  /* 0x000000960000720c */ /* 0x000fe20003f04070 */
[----:B------:R-:W-:Y:S02]  /*84f0*/  @!P3 IMAD.IADD R151, R151, 0x1, -R0 ;  /* 0x000000019797b824 */ /* 0x000fe400078e0a00 */
[----:B------:R-:W-:-:S03]  /*8500*/  IMAD.HI.U32 R152, R240, R157, RZ ;  /* 0x0000009df0987227 */ /* 0x000fc600078e00ff */
[C---:B------:R-:W-:Y:S01]  /*8510*/  ISETP.GT.U32.AND P1, PT, R0.reuse, R151, PT ;  /* 0x000000970000720c */ /* 0x040fe20003f24070 */
[----:B------:R-:W-:Y:S02]  /*8520*/  IMAD R154, R0, R154, R155 ;  /* 0x0000009a009a7224 */ /* 0x000fe400078e029b */
[----:B------:R-:W-:Y:S02]  /*8530*/  @!P6 IMAD.IADD R149, R149, 0x1, -R0 ;  /* 0x000000019595e824 */ /* 0x000fe400078e0a00 */
[----:B------:R-:W-:Y:S02]  /*8540*/  IMAD.MOV R152, RZ, RZ, -R152 ;  /* 0x000000ffff987224 */ /* 0x000fe400078e0a98 */
[----:B------:R-:W-:Y:S01]  /*8550*/  @!P0 IMAD.IADD R150, R150, 0x1, -R0 ;  /* 0x0000000196968824 */ /* 0x000fe200078e0a00 */
[----:B------:R-:W-:Y:S01]  /*8560*/  ISETP.GT.U32.AND P0, PT, R0, R149, PT ;  /* 0x000000950000720c */ /* 0x000fe20003f04070 */
[----:B------:R-:W-:-:S03]  /*8570*/  IMAD.HI.U32 R153, R240, R159, RZ ;  /* 0x0000009ff0997227 */ /* 0x000fc600078e00ff */
[C---:B------:R-:W-:Y:S01]  /*8580*/  ISETP.GT.U32.AND P3, PT, R0.reuse, R150, PT ;  /* 0x000000960000720c */ /* 0x040fe20003f64070 */
[----:B------:R-:W-:Y:S01]  /*8590*/  @!P1 IMAD.IADD R151, R151, 0x1, -R0 ;  /* 0x0000000197979824 */ /* 0x000fe200078e0a00 */
[C---:B------:R-:W-:Y:S01]  /*85a0*/  ISETP.GT.U32.AND P1, PT, R0.reuse, R154, PT ;  /* 0x0000009a0000720c */ /* 0x040fe20003f24070 */
[C---:B------:R-:W-:Y:S01]  /*85b0*/  IMAD R152, R0.reuse, R152, R157 ;  /* 0x0000009800987224 */ /* 0x040fe200078e029d */
[----:B------:R-:W-:Y:S01]  /*85c0*/  IABS R157, R162 ;  /* 0x000000a2009d7213 */ /* 0x000fe20000000000 */
[----:B------:R-:W-:Y:S02]  /*85d0*/  IMAD.MOV R153, RZ, RZ, -R153 ;  /* 0x000000ffff997224 */ /* 0x000fe400078e0a99 */
[----:B------:R-:W-:Y:S01]  /*85e0*/  @!P5 IMAD.MOV R151, RZ, RZ, -R151 ;  /* 0x000000ffff97d224 */ /* 0x000fe200078e0a97 */
[C---:B------:R-:W-:Y:S01]  /*85f0*/  ISETP.GT.U32.AND P6, PT, R0.reuse, R152, PT ;  /* 0x000000980000720c */ /* 0x040fe20003fc4070 */
[----:B------:R-:W-:Y:S01]  /*8600*/  IMAD R153, R0, R153, R159 ;  /* 0x0000009900997224 */ /* 0x000fe200078e029f */
[----:B------:R-:W-:Y:S01]  /*8610*/  IABS R159, R163 ;  /* 0x000000a3009f7213 */ /* 0x000fe20000000000 */
[----:B------:R-:W-:Y:S01]  /*8620*/  IMAD.HI.U32 R155, R240, R157, RZ ;  /* 0x0000009df09b7227 */ /* 0x000fe200078e00ff */
[----:B------:R-:W-:-:S02]  /*8630*/  ISETP.GE.AND P5, PT, R162, RZ, PT ;  /* 0x000000ffa200720c */ /* 0x000fc40003fa6270 */
[----:B------:R-:W-:Y:S01]  /*8640*/  LOP3.LUT R162, R239, 0x156, RZ, 0xfc, !PT ;  /* 0x00000156efa27812 */ /* 0x000fe200078efcff */
[--C-:B------:R-:W-:Y:S01]  /*8650*/  @!P0 IMAD.IADD R149, R149, 0x1, -R0.reuse ;  /* 0x0000000195958824 */ /* 0x100fe200078e0a00 */
[----:B------:R-:W-:Y:S01]  /*8660*/  ISETP.GT.U32.AND P0, PT, R0, R153, PT ;  /* 0x000000990000720c */ /* 0x000fe20003f04070 */
[--C-:B------:R-:W-:Y:S01]  /*8670*/  @!P3 IMAD.IADD R150, R150, 0x1, -R0.reuse ;  /* 0x000000019696b824 */ /* 0x100fe200078e0a00 */
[----:B------:R-:W-:Y:S01]  /*8680*/  ISETP.GE.AND P3, PT, R156, RZ, PT ;  /* 0x000000ff9c00720c */ /* 0x000fe20003f66270 */
[----:B------:R-:W-:Y:S02]  /*8690*/  @!P1 IMAD.IADD R154, R154, 0x1, -R0 ;  /* 0x000000019a9a9824 */ /* 0x000fe400078e0a00 */
[----:B------:R-:W-:Y:S02]  /*86a0*/  IMAD.MOV R155, RZ, RZ, -R155 ;  /* 0x000000ffff9b7224 */ /* 0x000fe400078e0a9b */
[----:B------:R-:W-:Y:S01]  /*86b0*/  @!P4 IMAD.MOV R150, RZ, RZ, -R150 ;  /* 0x000000ffff96c224 */ /* 0x000fe200078e0a96 */
[C---:B------:R-:W-:Y:S01]  /*86c0*/  ISETP.GT.U32.AND P4, PT, R0.reuse, R154, PT ;  /* 0x0000009a0000720c */ /* 0x040fe20003f84070 */
[----:B------:R-:W-:-:S02]  /*86d0*/  IMAD R155, R0, R155, R157 ;  /* 0x0000009b009b7224 */ /* 0x000fc400078e029d */
[----:B------:R-:W-:-:S04]  /*86e0*/  IMAD.HI.U32 R157, R240, R161, RZ ;  /* 0x000000a1f09d7227 */ /* 0x000fc800078e00ff */
[--C-:B------:R-:W-:Y:S02]  /*86f0*/  @!P6 IMAD.IADD R152, R152, 0x1, -R0.reuse ;  /* 0x000000019898e824 */ /* 0x100fe400078e0a00 */
[----:B------:R-:W-:Y:S02]  /*8700*/  IMAD.MOV R157, RZ, RZ, -R157 ;  /* 0x000000ffff9d7224 */ /* 0x000fe400078e0a9d */
[--C-:B------:R-:W-:Y:S01]  /*8710*/  @!P0 IMAD.IADD R153, R153, 0x1, -R0.reuse ;  /* 0x0000000199998824 */ /* 0x100fe200078e0a00 */
[C---:B------:R-:W-:Y:S01]  /*8720*/  ISETP.GT.U32.AND P6, PT, R0.reuse, R152, PT ;  /* 0x000000980000720c */ /* 0x040fe20003fc4070 */
[----:B------:R-:W-:Y:S01]  /*8730*/  IMAD R157, R0, R157, R161 ;  /* 0x0000009d009d7224 */ /* 0x000fe200078e02a1 */
[----:B------:R-:W-:Y:S01]  /*8740*/  ISETP.GE.AND P0, PT, R160, RZ, PT ;  /* 0x000000ffa000720c */ /* 0x000fe20003f06270 */
[----:B------:R-:W-:Y:S01]  /*8750*/  @!P4 IMAD.IADD R154, R154, 0x1, -R0 ;  /* 0x000000019a9ac824 */ /* 0x000fe200078e0a00 */
[C---:B------:R-:W-:Y:S01]  /*8760*/  ISETP.GT.U32.AND P1, PT, R0.reuse, R153, PT ;  /* 0x000000990000720c */ /* 0x040fe20003f24070 */
[----:B------:R-:W-:Y:S01]  /*8770*/  @!P2 IMAD.MOV R149, RZ, RZ, -R149 ;  /* 0x000000ffff95a224 */ /* 0x000fe200078e0a95 */
[----:B------:R-:W-:Y:S01]  /*8780*/  ISETP.GT.U32.AND P4, PT, R0, R157, PT ;  /* 0x0000009d0000720c */ /* 0x000fe20003f84070 */
[----:B------:R-:W-:Y:S01]  /*8790*/  IMAD.HI.U32 R156, R240, R159, RZ ;  /* 0x0000009ff09c7227 */ /* 0x000fe200078e00ff */
[----:B------:R-:W-:-:S02]  /*87a0*/  ISETP.GT.U32.AND P2, PT, R0, R155, PT ;  /* 0x0000009b0000720c */ /* 0x000fc40003f44070 */
[----:B------:R-:W-:Y:S01]  /*87b0*/  LOP3.LUT R160, R239, 0x154, RZ, 0xfc, !PT ;  /* 0x00000154efa07812 */ /* 0x000fe200078efcff */
[----:B------:R-:W-:Y:S02]  /*87c0*/  IMAD.MOV R156, RZ, RZ, -R156 ;  /* 0x000000ffff9c7224 */ /* 0x000fe400078e0a9c */
[--C-:B------:R-:W-:Y:S01]  /*87d0*/  @!P6 IMAD.IADD R152, R152, 0x1, -R0.reuse ;  /* 0x000000019898e824 */ /* 0x100fe200078e0a00 */
[----:B------:R-:W-:Y:S01]  /*87e0*/  ISETP.GE.AND P6, PT, R158, RZ, PT ;  /* 0x000000ff9e00720c */ /* 0x000fe20003fc6270 */
[----:B------:R-:W-:Y:S01]  /*87f0*/  IMAD R156, R0, R156, R159 ;  /* 0x0000009c009c7224 */ /* 0x000fe200078e029f */
[----:B------:R-:W-:Y:S01]  /*8800*/  IABS R161, R160 ;  /* 0x000000a000a17213 */ /* 0x000fe20000000000 */
[--C-:B------:R-:W-:Y:S01]  /*8810*/  @!P1 IMAD.IADD R153, R153, 0x1, -R0.reuse ;  /* 0x0000000199999824 */ /* 0x100fe200078e0a00 */
[----:B------:R-:W-:Y:S01]  /*8820*/  ISETP.GE.AND P1, PT, R163, RZ, PT ;  /* 0x000000ffa300720c */ /* 0x000fe20003f26270 */
[--C-:B------:R-:W-:Y:S01]  /*8830*/  @!P4 IMAD.IADD R157, R157, 0x1, -R0.reuse ;  /* 0x000000019d9dc824 */ /* 0x100fe200078e0a00 */
[----:B------:R-:W-:Y:S01]  /*8840*/  IABS R163, R162 ;  /* 0x000000a200a37213 */ /* 0x000fe20000000000 */
[----:B------:R-:W-:Y:S01]  /*8850*/  @!P2 IMAD.IADD R155, R155, 0x1, -R0 ;  /* 0x000000019b9ba824 */ /* 0x000fe200078e0a00 */
[----:B------:R-:W-:Y:S01]  /*8860*/  ISETP.GE.AND P2, PT, R164, RZ, PT ;  /* 0x000000ffa400720c */ /* 0x000fe20003f46270 */
[----:B------:R-:W-:Y:S01]  /*8870*/  @!P3 IMAD.MOV R152, RZ, RZ, -R152 ;  /* 0x000000ffff98b224 */ /* 0x000fe200078e0a98 */
[----:B------:R-:W-:Y:S01]  /*8880*/  ISETP.GT.U32.AND P4, PT, R0, R157, PT ;  /* 0x0000009d0000720c */ /* 0x000fe20003f84070 */
[----:B------:R-:W-:Y:S01]  /*8890*/  IMAD.HI.U32 R159, R240, R163, RZ ;  /* 0x000000a3f09f7227 */ /* 0x000fe200078e00ff */
[----:B------:R-:W-:-:S02]  /*88a0*/  ISETP.GT.U32.AND P3, PT, R0, R156, PT ;  /* 0x0000009c0000720c */ /* 0x000fc40003f64070 */
[----:B------:R-:W-:Y:S01]  /*88b0*/  LOP3.LUT R164, R239, 0x158, RZ, 0xfc, !PT ;  /* 0x00000158efa47812 */ /* 0x000fe200078efcff */
[----:B------:R-:W-:Y:S01]  /*88c0*/  @!P6 IMAD.MOV R153, RZ, RZ, -R153 ;  /* 0x000000ffff99e224 */ /* 0x000fe200078e0a99 */
[----:B------:R-:W-:Y:S01]  /*88d0*/  ISETP.GT.U32.AND P6, PT, R0, R155, PT ;  /* 0x0000009b0000720c */ /* 0x000fe20003fc4070 */
[----:B------:R-:W-:Y:S01]  /*88e0*/  IMAD.HI.U32 R158, R240, R161, RZ ;  /* 0x000000a1f09e7227 */ /* 0x000fe200078e00ff */
[----:B------:R-:W-:-:S03]  /*88f0*/  IABS R165, R164 ;  /* 0x000000a400a57213 */ /* 0x000fc60000000000 */
[----:B------:R-:W-:Y:S02]  /*8900*/  IMAD.MOV R159, RZ, RZ, -R159 ;  /* 0x000000ffff9f7224 */ /* 0x000fe400078e0a9f */
[----:B------:R-:W-:Y:S02]  /*8910*/  IMAD.MOV R158, RZ, RZ, -R158 ;  /* 0x000000ffff9e7224 */ /* 0x000fe400078e0a9e */
[C---:B------:R-:W-:Y:S01]  /*8920*/  IMAD R159, R0.reuse, R159, R163 ;  /* 0x0000009f009f7224 */ /* 0x040fe200078e02a3 */
[----:B------:R-:W-:Y:S01]  /*8930*/  IABS R163, R168 ;  /* 0x000000a800a37213 */ /* 0x000fe20000000000 */
[C---:B------:R-:W-:Y:S02]  /*8940*/  IMAD R158, R0.reuse, R158, R161 ;  /* 0x0000009e009e7224 */ /* 0x040fe400078e02a1 */
[--C-:B------:R-:W-:Y:S01]  /*8950*/  @!P4 IMAD.IADD R157, R157, 0x1, -R0.reuse ;  /* 0x000000019d9dc824 */ /* 0x100fe200078e0a00 */
[----:B------:R-:W-:Y:S01]  /*8960*/  ISETP.GT.U32.AND P4, PT, R0, R159, PT ;  /* 0x0000009f0000720c */ /* 0x000fe20003f84070 */
[----:B------:R-:W-:-:S02]  /*8970*/  @!P3 IMAD.IADD R156, R156, 0x1, -R0 ;  /* 0x000000019c9cb824 */ /* 0x000fc400078e0a00 */
[----:B------:R-:W-:Y:S01]  /*8980*/  @!P6 IMAD.IADD R155, R155, 0x1, -R0 ;  /* 0x000000019b9be824 */ /* 0x000fe200078e0a00 */
[C---:B------:R-:W-:Y:S01]  /*8990*/  ISETP.GT.U32.AND P6, PT, R0.reuse, R158, PT ;  /* 0x0000009e0000720c */ /* 0x040fe20003fc4070 */
[----:B------:R-:W-:Y:S01]  /*89a0*/  @!P0 IMAD.MOV R154, RZ, RZ, -R154 ;  /* 0x000000ffff9a8224 */ /* 0x000fe200078e0a9a */
[----:B------:R-:W-:Y:S01]  /*89b0*/  ISETP.GT.U32.AND P3, PT, R0, R156, PT ;  /* 0x0000009c0000720c */ /* 0x000fe20003f64070 */
[----:B------:R-:W-:-:S04]  /*89c0*/  IMAD.HI.U32 R161, R240, R167, RZ ;  /* 0x000000a7f0a17227 */ /* 0x000fc800078e00ff */
[----:B------:R-:W-:Y:S02]  /*89d0*/  @!P5 IMAD.MOV R155, RZ, RZ, -R155 ;  /* 0x000000ffff9bd224 */ /* 0x000fe400078e0a9b */
[--C-:B------:R-:W-:Y:S02]  /*89e0*/  @!P4 IMAD.IADD R159, R159, 0x1, -R0.reuse ;  /* 0x000000019f9fc824 */ /* 0x100fe400078e0a00 */
[----:B------:R-:W-:Y:S02]  /*89f0*/  IMAD.MOV R161, RZ, RZ, -R161 ;  /* 0x000000ffffa17224 */ /* 0x000fe400078e0aa1 */
[--C-:B------:R-:W-:Y:S01]  /*8a00*/  @!P6 IMAD.IADD R158, R158, 0x1, -R0.reuse ;  /* 0x000000019e9ee824 */ /* 0x100fe200078e0a00 */
[----:B------:R-:W-:Y:S01]  /*8a10*/  ISETP.GE.AND P6, PT, R162, RZ, PT ;  /* 0x000000ffa200720c */ /* 0x000fe20003fc6270 */
[----:B------:R-:W-:Y:S01]  /*8a20*/  @!P3 IMAD.IADD R156, R156, 0x1, -R0 ;  /* 0x000000019c9cb824 */ /* 0x000fe200078e0a00 */
[----:B------:R-:W-:Y:S01]  /*8a30*/  ISETP.GT.U32.AND P4, PT, R0, R159, PT ;  /* 0x0000009f0000720c */ /* 0x000fe20003f84070 */
[----:B------:R-:W-:Y:S01]  /*8a40*/  IMAD.HI.U32 R162, R240, R163, RZ ;  /* 0x000000a3f0a27227 */ /* 0x000fe200078e00ff */
[----:B------:R-:W-:-:S02]  /*8a50*/  ISETP.GE.AND P3, PT, R160, RZ, PT ;  /* 0x000000ffa000720c */ /* 0x000fc40003f66270 */
[----:B------:R-:W-:Y:S01]  /*8a60*/  ISETP.GT.U32.AND P0, PT, R0, R158, PT ;  /* 0x0000009e0000720c */ /* 0x000fe20003f04070 */
[----:B------:R-:W-:-:S04]  /*8a70*/  IMAD.HI.U32 R160, R240, R165, RZ ;  /* 0x000000a5f0a07227 */ /* 0x000fc800078e00ff */
[----:B------:R-:W-:Y:S02]  /*8a80*/  IMAD.MOV R162, RZ, RZ, -R162 ;  /* 0x000000ffffa27224 */ /* 0x000fe400078e0aa2 */
[----:B------:R-:W-:Y:S02]  /*8a90*/  IMAD.MOV R160, RZ, RZ, -R160 ;  /* 0x000000ffffa07224 */ /* 0x000fe400078e0aa0 */
[C---:B------:R-:W-:Y:S02]  /*8aa0*/  IMAD R162, R0.reuse, R162, R163 ;  /* 0x000000a200a27224 */ /* 0x040fe400078e02a3 */
[C---:B------:R-:W-:Y:S01]  /*8ab0*/  IMAD R160, R0.reuse, R160, R165 ;  /* 0x000000a000a07224 */ /* 0x040fe200078e02a5 */
[----:B------:R-:W-:Y:S01]  /*8ac0*/  IABS R165, R170 ;  /* 0x000000aa00a57213 */ /* 0x000fe20000000000 */
[--C-:B------:R-:W-:Y:S01]  /*8ad0*/  @!P4 IMAD.IADD R159, R159, 0x1, -R0.reuse ;  /* 0x000000019f9fc824 */ /* 0x100fe200078e0a00 */
[C---:B------:R-:W-:Y:S01]  /*8ae0*/  ISETP.GT.U32.AND P4, PT, R0.reuse, R162, PT ;  /* 0x000000a20000720c */ /* 0x040fe20003f84070 */
[C---:B------:R-:W-:Y:S01]  /*8af0*/  IMAD R161, R0.reuse, R161, R167 ;  /* 0x000000a100a17224 */ /* 0x040fe200078e02a7 */
[----:B------:R-:W-:Y:S01]  /*8b00*/  ISETP.GT.U32.AND P5, PT, R0, R160, PT ;  /* 0x000000a00000720c */ /* 0x000fe20003fa4070 */
[----:B------:R-:W-:Y:S01]  /*8b10*/  @!P0 IMAD.IADD R158, R158, 0x1, -R0 ;  /* 0x000000019e9e8824 */ /* 0x000fe200078e0a00 */
[----:B------:R-:W-:Y:S01]  /*8b20*/  ISETP.GE.AND P0, PT, R166, RZ, PT ;  /* 0x000000ffa600720c */ /* 0x000fe20003f06270 */
[----:B------:R-:W-:Y:S01]  /*8b30*/  @!P2 IMAD.MOV R157, RZ, RZ, -R157 ;  /* 0x000000ffff9da224 */ /* 0x000fe200078e0a9d */
[----:B------:R-:W-:Y:S01]  /*8b40*/  LOP3.LUT R166, R239, 0x160, RZ, 0xfc, !PT ;  /* 0x00000160efa67812 */ /* 0x000fe200078efcff */
[----:B------:R-:W-:Y:S01]  /*8b50*/  @!P1 IMAD.MOV R156, RZ, RZ, -R156 ;  /* 0x000000ffff9c9224 */ /* 0x000fe200078e0a9c */
[----:B------:R-:W-:Y:S01]  /*8b60*/  ISETP.GT.U32.AND P2, PT, R0, R161, PT ;  /* 0x000000a10000720c */ /* 0x000fe20003f44070 */
[----:B------:R-:W-:Y:S01]  /*8b70*/  @!P3 IMAD.MOV R158, RZ, RZ, -R158 ;  /* 0x000000ffff9eb224 */ /* 0x000fe200078e0a9e */
[----:B------:R-:W-:Y:S01]  /*8b80*/  IABS R167, R166 ;  /* 0x000000a600a77213 */ /* 0x000fe20000000000 */
[----:B------:R-:W-:Y:S01]  /*8b90*/  IMAD.HI.U32 R163, R240, R165, RZ ;  /* 0x000000a5f0a37227 */ /* 0x000fe200078e00ff */
[----:B------:R-:W-:-:S03]  /*8ba0*/  ISETP.GE.AND P1, PT, R164, RZ, PT ;  /* 0x000000ffa400720c */ /* 0x000fc60003f26270 */
[--C-:B------:R-:W-:Y:S02]  /*8bb0*/  @!P4 IMAD.IADD R162, R162, 0x1, -R0.reuse ;  /* 0x00000001a2a2c824 */ /* 0x100fe400078e0a00 */
[----:B------:R-:W-:Y:S01]  /*8bc0*/  @!P5 IMAD.IADD R160, R160, 0x1, -R0 ;  /* 0x00000001a0a0d824 */ /* 0x000fe200078e0a00 */
[----:B------:R-:W-:Y:S01]  /*8bd0*/  ISETP.GE.AND P5, PT, R168, RZ, PT ;  /* 0x000000ffa800720c */ /* 0x000fe20003fa6270 */
[----:B------:R-:W-:Y:S01]  /*8be0*/  IMAD.HI.U32 R164, R240, R167, RZ ;  /* 0x000000a7f0a47227 */ /* 0x000fe200078e00ff */
[C---:B------:R-:W-:Y:S02]  /*8bf0*/  ISETP.GT.U32.AND P4, PT, R0.reuse, R162, PT ;  /* 0x000000a20000720c */ /* 0x040fe40003f84070 */
[----:B------:R-:W-:Y:S01]  /*8c00*/  ISETP.GT.U32.AND P3, PT, R0, R160, PT ;  /* 0x000000a00000720c */ /* 0x000fe20003f64070 */
[----:B------:R-:W-:Y:S01]  /*8c10*/  IMAD.MOV R164, RZ, RZ, -R164 ;  /* 0x000000ffffa47224 */ /* 0x000fe200078e0aa4 */
[----:B------:R-:W-:Y:S01]  /*8c20*/  LOP3.LUT R168, R239, 0x162, RZ, 0xfc, !PT ;  /* 0x00000162efa87812 */ /* 0x000fe200078efcff */
[----:B------:R-:W-:-:S02]  /*8c30*/  IMAD.MOV R163, RZ, RZ, -R163 ;  /* 0x000000ffffa37224 */ /* 0x000fc400078e0aa3 */
[--C-:B------:R-:W-:Y:S01]  /*8c40*/  @!P2 IMAD.IADD R161, R161, 0x1, -R0.reuse ;  /* 0x00000001a1a1a824 */ /* 0x100fe200078e0a00 */
[----:B------:R-:W-:Y:S01]  /*8c50*/  IABS R169, R168 ;  /* 0x000000a800a97213 */ /* 0x000fe20000000000 */
[C---:B------:R-:W-:Y:S02]  /*8c60*/  IMAD R164, R0.reuse, R164, R167 ;  /* 0x000000a400a47224 */ /* 0x040fe400078e02a7 */
[C---:B------:R-:W-:Y:S01]  /*8c70*/  IMAD R163, R0.reuse, R163, R165 ;  /* 0x000000a300a37224 */ /* 0x040fe200078e02a5 */
[----:B------:R-:W-:Y:S01]  /*8c80*/  ISETP.GT.U32.AND P2, PT, R0, R161, PT ;  /* 0x000000a10000720c */ /* 0x000fe20003f44070 */
[--C-:B------:R-:W-:Y:S01]  /*8c90*/  @!P4 IMAD.IADD R162, R162, 0x1, -R0.reuse ;  /* 0x00000001a2a2c824 */ /* 0x100fe200078e0a00 */
[----:B------:R-:W-:Y:S01]  /*8ca0*/  ISETP.GT.U32.AND P4, PT, R0, R164, PT ;  /* 0x000000a40000720c */ /* 0x000fe20003f84070 */
[----:B------:R-:W-:Y:S01]  /*8cb0*/  @!P3 IMAD.IADD R160, R160, 0x1, -R0 ;  /* 0x00000001a0a0b824 */ /* 0x000fe200078e0a00 */
[----:B------:R-:W-:Y:S01]  /*8cc0*/  ISETP.GT.U32.AND P3, PT, R0, R163, PT ;  /* 0x000000a30000720c */ /* 0x000fe20003f64070 */
[----:B------:R-:W-:Y:S01]  /*8cd0*/  @!P6 IMAD.MOV R159, RZ, RZ, -R159 ;  /* 0x000000ffff9fe224 */ /* 0x000fe200078e0a9f */
        /* <DEDUP_REMOVED lines=8> */
[----:B------:R-:W-:Y:S01]  /*8d60*/  IABS R166, R172 ;  /* 0x000000ac00a67213 */ /* 0x000fe20000000000 */
[----:B------:R-:W-:Y:S02]  /*8d70*/  @!P3 IMAD.IADD R163, R163, 0x1, -R0 ;  /* 0x00000001a3a3b824 */ /* 0x000fe400078e0a00 */
[C---:B------:R-:W-:Y:S01]  /*8d80*/  IMAD R165, R0.reuse, R165, R169 ;  /* 0x000000a500a57224 */ /* 0x040fe200078e02a9 */
[C---:B------:R-:W-:Y:S01]  /*8d90*/  ISETP.GT.U32.AND P4, PT, R0.reuse, R164, PT ;  /* 0x000000a40000720c */ /* 0x040fe20003f84070 */
[----:B------:R-:W-:Y:S01]  /*8da0*/  IMAD.MOV.U32 R169, RZ, RZ, R166 ;  /* 0x000000ffffa97224 */ /* 0x000fe200078e00a6 */
[----:B------:R-:W-:Y:S01]  /*8db0*/  ISETP.GT.U32.AND P3, PT, R0, R163, PT ;  /* 0x000000a30000720c */ /* 0x000fe20003f64070 */
[----:B------:R-:W-:-:S04]  /*8dc0*/  IMAD.HI.U32 R166, R240, R171, RZ ;  /* 0x000000abf0a67227 */ /* 0x000fc800078e00ff */
[----:B------:R-:W-:Y:S02]  /*8dd0*/  IMAD.MOV R166, RZ, RZ, -R166 ;  /* 0x000000ffffa67224 */ /* 0x000fe400078e0aa6 */
[----:B------:R-:W-:-:S04]  /*8de0*/  IMAD.HI.U32 R167, R240, R169, RZ ;  /* 0x000000a9f0a77227 */ /* 0x000fc800078e00ff */
[----:B------:R-:W-:Y:S02]  /*8df0*/  IMAD R166, R0, R166, R171 ;  /* 0x000000a600a67224 */ /* 0x000fe400078e02ab */
[----:B------:R-:W-:Y:S02]  /*8e00*/  IMAD.MOV R167, RZ, RZ, -R167 ;  /* 0x000000ffffa77224 */ /* 0x000fe400078e0aa7 */
[--C-:B------:R-:W-:Y:S01]  /*8e10*/  @!P4 IMAD.IADD R164, R164, 0x1, -R0.reuse ;  /* 0x00000001a4a4c824 */ /* 0x100fe200078e0a00 */
[----:B------:R-:W-:Y:S01]  /*8e20*/  ISETP.GT.U32.AND P4, PT, R0, R166, PT ;  /* 0x000000a60000720c */ /* 0x000fe20003f84070 */
[----:B------:R-:W-:Y:S01]  /*8e30*/  @!P3 IMAD.IADD R163, R163, 0x1, -R0 ;  /* 0x00000001a3a3b824 */ /* 0x000fe200078e0a00 */
[----:B------:R-:W-:Y:S01]  /*8e40*/  ISETP.GE.AND P3, PT, R172, RZ, PT ;  /* 0x000000ffac00720c */ /* 0x000fe20003f66270 */
[C---:B------:R-:W-:Y:S01]  /*8e50*/  IMAD R167, R0.reuse, R167, R169 ;  /* 0x000000a700a77224 */ /* 0x040fe200078e02a9 */
[C---:B------:R-:W-:Y:S01]  /*8e60*/  LOP3.LUT R172, R239.reuse, 0x16c, RZ, 0xfc, !PT ;  /* 0x0000016cefac7812 */ /* 0x040fe200078efcff */
[----:B------:R-:W-:Y:S01]  /*8e70*/  @!P6 IMAD.MOV R163, RZ, RZ, -R163 ;  /* 0x000000ffffa3e224 */ /* 0x000fe200078e0aa3 */
[C---:B------:R-:W-:Y:S01]  /*8e80*/  LOP3.LUT R169, R239.reuse, 0x16a, RZ, 0xfc, !PT ;  /* 0x0000016aefa97812 */ /* 0x040fe200078efcff */
[----:B------:R-:W-:Y:S01]  /*8e90*/  @!P0 IMAD.MOV R161, RZ, RZ, -R161 ;  /* 0x000000ffffa18224 */ /* 0x000fe200078e0aa1 */
[C---:B------:R-:W-:Y:S01]  /*8ea0*/  ISETP.GT.U32.AND P6, PT, R0.reuse, R167, PT ;  /* 0x000000a70000720c */ /* 0x040fe20003fc4070 */
[----:B------:R-:W-:Y:S01]  /*8eb0*/  @!P5 IMAD.MOV R162, RZ, RZ, -R162 ;  /* 0x000000ffffa2d224 */ /* 0x000fe200078e0aa2 */
[----:B------:R-:W-:Y:S01]  /*8ec0*/  ISETP.GT.U32.AND P0, PT, R0, R165, PT ;  /* 0x000000a50000720c */ /* 0x000fe20003f04070 */
[----:B------:R-:W-:Y:S01]  /*8ed0*/  @!P1 IMAD.MOV R160, RZ, RZ, -R160 ;  /* 0x000000ffffa09224 */ /* 0x000fe200078e0aa0 */
[----:B------:R-:W-:Y:S01]  /*8ee0*/  ISETP.GE.AND P5, PT, R170, RZ, PT ;  /* 0x000000ffaa00720c */ /* 0x000fe20003fa6270 */
[----:B------:R-:W-:Y:S01]  /*8ef0*/  @!P4 IMAD.IADD R166, R166, 0x1, -R0 ;  /* 0x00000001a6a6c824 */ /* 0x000fe200078e0a00 */
[----:B------:R-:W-:Y:S01]  /*8f00*/  LOP3.LUT R170, R239, 0x168, RZ, 0xfc, !PT ;  /* 0x00000168efaa7812 */ /* 0x000fe200078efcff */
[----:B------:R-:W-:Y:S01]  /*8f10*/  @!P2 IMAD.MOV R164, RZ, RZ, -R164 ;  /* 0x000000ffffa4a224 */ /* 0x000fe200078e0aa4 */
[----:B------:R-:W-:-:S02]  /*8f20*/  ISETP.GE.AND P1, PT, R168, RZ, PT ;  /* 0x000000ffa800720c */ /* 0x000fc40003f26270 */
[----:B------:R-:W-:Y:S02]  /*8f30*/  IABS R171, R170 ;  /* 0x000000aa00ab7213 */ /* 0x000fe40000000000 */
[----:B------:R-:W-:Y:S01]  /*8f40*/  ISETP.GT.U32.AND P4, PT, R0, R166, PT ;  /* 0x000000a60000720c */ /* 0x000fe20003f84070 */
[--C-:B------:R-:W-:Y:S01]  /*8f50*/  @!P6 IMAD.IADD R167, R167, 0x1, -R0.reuse ;  /* 0x00000001a7a7e824 */ /* 0x100fe200078e0a00 */
[----:B------:R-:W-:Y:S01]  /*8f60*/  IABS R175, R172 ;  /* 0x000000ac00af7213 */ /* 0x000fe20000000000 */
[----:B------:R-:W-:Y:S01]  /*8f70*/  IMAD.HI.U32 R168, R240, R171, RZ ;  /* 0x000000abf0a87227 */ /* 0x000fe200078e00ff */
[----:B------:R-:W-:Y:S02]  /*8f80*/  ISETP.GE.AND P2, PT, R170, RZ, PT ;  /* 0x000000ffaa00720c */ /* 0x000fe40003f46270 */
[----:B------:R-:W-:Y:S01]  /*8f90*/  ISETP.GT.U32.AND P6, PT, R0, R167, PT ;  /* 0x000000a70000720c */ /* 0x000fe20003fc4070 */
[----:B------:R-:W-:Y:S01]  /*8fa0*/  @!P0 IMAD.IADD R165, R165, 0x1, -R0 ;  /* 0x00000001a5a58824 */ /* 0x000fe200078e0a00 */
[----:B------:R-:W-:Y:S01]  /*8fb0*/  IABS R173, R169 ;  /* 0x000000a900ad7213 */ /* 0x000fe20000000000 */
[----:B------:R-:W-:-:S02]  /*8fc0*/  IMAD.MOV R168, RZ, RZ, -R168 ;  /* 0x000000ffffa87224 */ /* 0x000fc400078e0aa8 */
[----:B------:R-:W-:Y:S01]  /*8fd0*/  IMAD.HI.U32 R170, R240, R175, RZ ;  /* 0x000000aff0aa7227 */ /* 0x000fe200078e00ff */
[----:B------:R-:W-:-:S03]  /*8fe0*/  ISETP.GT.U32.AND P0, PT, R0, R165, PT ;  /* 0x000000a50000720c */ /* 0x000fc60003f04070 */
[----:B------:R-:W-:Y:S01]  /*8ff0*/  IMAD R168, R0, R168, R171 ;  /* 0x000000a800a87224 */ /* 0x000fe200078e02ab */
[----:B------:R-:W-:Y:S01]  /*9000*/  LOP3.LUT R171, R239, 0x16e, RZ, 0xfc, !PT ;  /* 0x0000016eefab7812 */ /* 0x000fe200078efcff */
[----:B------:R-:W-:Y:S02]  /*9010*/  @!P4 IMAD.IADD R166, R166, 0x1, -R0 ;  /* 0x00000001a6a6c824 */ /* 0x000fe400078e0a00 */
[----:B------:R-:W-:Y:S01]  /*9020*/  IMAD.MOV R170, RZ, RZ, -R170 ;  /* 0x000000ffffaa7224 */ /* 0x000fe200078e0aaa */
[C---:B------:R-:W-:Y:S01]  /*9030*/  ISETP.GT.U32.AND P4, PT, R0.reuse, R168, PT ;  /* 0x000000a80000720c */ /* 0x040fe20003f84070 */
[--C-:B------:R-:W-:Y:S01]  /*9040*/  @!P6 IMAD.IADD R167, R167, 0x1, -R0.reuse ;  /* 0x00000001a7a7e824 */ /* 0x100fe200078e0a00 */
[----:B------:R-:W-:Y:S01]  /*9050*/  ISETP.GE.AND P6, PT, R171, RZ, PT ;  /* 0x000000ffab00720c */ /* 0x000fe20003fc6270 */
[C---:B------:R-:W-:Y:S01]  /*9060*/  IMAD R170, R0.reuse, R170, R175 ;  /* 0x000000aa00aa7224 */ /* 0x040fe200078e02af */
[----:B------:R-:W-:Y:S01]  /*9070*/  IABS R175, R171 ;  /* 0x000000ab00af7213 */ /* 0x000fe20000000000 */
[----:B------:R-:W-:Y:S01]  /*9080*/  @!P0 IMAD.IADD R165, R165, 0x1, -R0 ;  /* 0x00000001a5a58824 */ /* 0x000fe200078e0a00 */
[----:B------:R-:W-:Y:S01]  /*9090*/  ISETP.GE.AND P0, PT, R169, RZ, PT ;  /* 0x000000ffa900720c */ /* 0x000fe20003f06270 */
[----:B------:R-:W-:Y:S01]  /*90a0*/  @!P3 IMAD.MOV R167, RZ, RZ, -R167 ;  /* 0x000000ffffa7b224 */ /* 0x000fe200078e0aa7 */
[----:B------:R-:W-:Y:S01]  /*90b0*/  ISETP.GT.U32.AND P3, PT, R0, R170, PT ;  /* 0x000000aa0000720c */ /* 0x000fe20003f64070 */
[----:B------:R-:W-:-:S04]  /*90c0*/  IMAD.HI.U32 R169, R240, R173, RZ ;  /* 0x000000adf0a97227 */ /* 0x000fc800078e00ff */
[----:B------:R-:W-:Y:S02]  /*90d0*/  @!P4 IMAD.IADD R168, R168, 0x1, -R0 ;  /* 0x00000001a8a8c824 */ /* 0x000fe400078e0a00 */
[----:B------:R-:W-:Y:S02]  /*90e0*/  IMAD.MOV R169, RZ, RZ, -R169 ;  /* 0x000000ffffa97224 */ /* 0x000fe400078e0aa9 */
[----:B------:R-:W-:Y:S01]  /*90f0*/  @!P5 IMAD.MOV R166, RZ, RZ, -R166 ;  /* 0x000000ffffa6d224 */ /* 0x000fe200078e0aa6 */
[C---:B------:R-:W-:Y:S01]  /*9100*/  ISETP.GT.U32.AND P4, PT, R0.reuse, R168, PT ;  /* 0x000000a80000720c */ /* 0x040fe20003f84070 */
[----:B------:R-:W-:Y:S02]  /*9110*/  IMAD R169, R0, R169, R173 ;  /* 0x000000a900a97224 */ /* 0x000fe400078e02ad */
[----:B------:R-:W-:Y:S02]  /*9120*/  @!P3 IMAD.IADD R170, R170, 0x1, -R0 ;  /* 0x00000001aaaab824 */ /* 0x000fe400078e0a00 */
[----:B------:R-:W-:Y:S01]  /*9130*/  @!P1 IMAD.MOV R165, RZ, RZ, -R165 ;  /* 0x000000ffffa59224 */ /* 0x000fe200078e0aa5 */
[----:B------:R-:W-:Y:S01]  /*9140*/  ISETP.GT.U32.AND P5, PT, R0, R169, PT ;  /* 0x000000a90000720c */ /* 0x000fe20003fa4070 */
[----:B------:R-:W-:Y:S01]  /*9150*/  IMAD.HI.U32 R171, R240, R175, RZ ;  /* 0x000000aff0ab7227 */ /* 0x000fe200078e00ff */
[----:B------:R-:W-:-:S02]  /*9160*/  ISETP.GT.U32.AND P3, PT, R0, R170, PT ;  /* 0x000000aa0000720c */ /* 0x000fc40003f64070 */
[----:B------:R-:W-:Y:S01]  /*9170*/  ISETP.GE.AND P1, PT, R172, RZ, PT ;  /* 0x000000ffac00720c */ /* 0x000fe20003f26270 */
[----:B------:R-:W-:-:S04]  /*9180*/  IMAD.HI.U32 R172, R240, R177, RZ ;  /* 0x000000b1f0ac7227 */ /* 0x000fc800078e00ff */
[----:B------:R-:W-:Y:S01]  /*9190*/  @!P4 IMAD.IADD R168, R168, 0x1, -R0 ;  /* 0x00000001a8a8c824 */ /* 0x000fe200078e0a00 */
[----:B------:R-:W-:Y:S01]  /*91a0*/  ISETP.GE.AND P4, PT, R174, RZ, PT ;  /* 0x000000ffae00720c */ /* 0x000fe20003f86270 */
[----:B------:R-:W-:-:S04]  /*91b0*/  IMAD.HI.U32 R174, R240, R181, RZ ;  /* 0x000000b5f0ae7227 */ /* 0x000fc800078e00ff */
[----:B------:R-:W-:Y:S02]  /*91c0*/  @!P5 IMAD.IADD R169, R169, 0x1, -R0 ;  /* 0x00000001a9a9d824 */ /* 0x000fe400078e0a00 */
[----:B------:R-:W-:Y:S02]  /*91d0*/  IMAD.MOV R174, RZ, RZ, -R174 ;  /* 0x000000ffffae7224 */ /* 0x000fe400078e0aae */
[----:B------:R-:W-:Y:S01]  /*91e0*/  @!P3 IMAD.IADD R170, R170, 0x1, -R0 ;  /* 0x00000001aaaab824 */ /* 0x000fe200078e0a00 */
[C---:B------:R-:W-:Y:S01]  /*91f0*/  ISETP.GT.U32.AND P5, PT, R0.reuse, R169, PT ;  /* 0x000000a90000720c */ /* 0x040fe20003fa4070 */
[C---:B------:R-:W-:Y:S01]  /*9200*/  IMAD R174, R0.reuse, R174, R181 ;  /* 0x000000ae00ae7224 */ /* 0x040fe200078e02b5 */
[----:B------:R-:W-:Y:S01]  /*9210*/  IABS R181, R183 ;  /* 0x000000b700b57213 */ /* 0x000fe20000000000 */
[----:B------:R-:W-:Y:S02]  /*9220*/  @!P1 IMAD.MOV R170, RZ, RZ, -R170 ;  /* 0x000000ffffaa9224 */ /* 0x000fe400078e0aaa */
[----:B------:R-:W-:Y:S01]  /*9230*/  IMAD.MOV R171, RZ, RZ, -R171 ;  /* 0x000000ffffab7224 */ /* 0x000fe200078e0aab */
[----:B------:R-:W-:Y:S01]  /*9240*/  ISETP.GT.U32.AND P1, PT, R0, R174, PT ;  /* 0x000000ae0000720c */ /* 0x000fe20003f24070 */
[----:B------:R-:W-:-:S02]  /*9250*/  IMAD.MOV R172, RZ, RZ, -R172 ;  /* 0x000000ffffac7224 */ /* 0x000fc400078e0aac */
[----:B------:R-:W-:-:S04]  /*9260*/  IMAD.HI.U32 R173, R240, R179, RZ ;  /* 0x000000b3f0ad7227 */ /* 0x000fc800078e00ff */
[C---:B------:R-:W-:Y:S02]  /*9270*/  IMAD R171, R0.reuse, R171, R175 ;  /* 0x000000ab00ab7224 */ /* 0x040fe400078e02af */
[C---:B------:R-:W-:Y:S01]  /*9280*/  IMAD R172, R0.reuse, R172, R177 ;  /* 0x000000ac00ac7224 */ /* 0x040fe200078e02b1 */
[----:B------:R-:W-:Y:S01]  /*9290*/  IABS R177, R180 ;  /* 0x000000b400b17213 */ /* 0x000fe20000000000 */
[----:B------:R-:W-:Y:S02]  /*92a0*/  IMAD.MOV R173, RZ, RZ, -R173 ;  /* 0x000000ffffad7224 */ /* 0x000fe400078e0aad */
[----:B------:R-:W-:Y:S01]  /*92b0*/  @!P5 IMAD.IADD R169, R169, 0x1, -R0 ;  /* 0x00000001a9a9d824 */ /* 0x000fe200078e0a00 */
[C---:B------:R-:W-:Y:S01]  /*92c0*/  ISETP.GT.U32.AND P5, PT, R0.reuse, R171, PT ;  /* 0x000000ab0000720c */ /* 0x040fe20003fa4070 */
[----:B------:R-:W-:Y:S01]  /*92d0*/  @!P2 IMAD.MOV R168, RZ, RZ, -R168 ;  /* 0x000000ffffa8a224 */ /* 0x000fe200078e0aa8 */
[C---:B------:R-:W-:Y:S01]  /*92e0*/  ISETP.GT.U32.AND P2, PT, R0.reuse, R172, PT ;  /* 0x000000ac0000720c */ /* 0x040fe20003f44070 */
[----:B------:R-:W-:Y:S01]  /*92f0*/  IMAD R173, R0, R173, R179 ;  /* 0x000000ad00ad7224 */ /* 0x000fe200078e02b3 */
[----:B------:R-:W-:Y:S01]  /*9300*/  IABS R179, R182 ;  /* 0x000000b600b37213 */ /* 0x000fe20000000000 */
[----:B------:R-:W-:-:S02]  /*9310*/  @!P1 IMAD.IADD R174, R174, 0x1, -R0 ;  /* 0x00000001aeae9824 */ /* 0x000fc400078e0a00 */
[----:B------:R-:W-:Y:S01]  /*9320*/  @!P0 IMAD.MOV R169, RZ, RZ, -R169 ;  /* 0x000000ffffa98224 */ /* 0x000fe200078e0aa9 */
[----:B------:R-:W-:Y:S01]  /*9330*/  ISETP.GT.U32.AND P3, PT, R0, R173, PT ;  /* 0x000000ad0000720c */ /* 0x000fe20003f64070 */
[----:B------:R-:W-:Y:S01]  /*9340*/  IMAD.HI.U32 R175, R240, R177, RZ ;  /* 0x000000b1f0af7227 */ /* 0x000fe200078e00ff */
[----:B------:R-:W-:Y:S02]  /*9350*/  ISETP.GE.AND P0, PT, R176, RZ, PT ;  /* 0x000000ffb000720c */ /* 0x000fe40003f06270 */
[----:B------:R-:W-:Y:S01]  /*9360*/  ISETP.GT.U32.AND P1, PT, R0, R174, PT ;  /* 0x000000ae0000720c */ /* 0x000fe20003f24070 */
[----:B------:R-:W-:-:S04]  /*9370*/  IMAD.HI.U32 R176, R240, R179, RZ ;  /* 0x000000b3f0b07227 */ /* 0x000fc800078e00ff */
[--C-:B------:R-:W-:Y:S02]  /*9380*/  @!P5 IMAD.IADD R171, R171, 0x1, -R0.reuse ;  /* 0x00000001ababd824 */ /* 0x100fe400078e0a00 */
[----:B------:R-:W-:Y:S02]  /*9390*/  @!P2 IMAD.IADD R172, R172, 0x1, -R0 ;  /* 0x00000001acaca824 */ /* 0x000fe400078e0a00 */
[----:B------:R-:W-:Y:S01]  /*93a0*/  IMAD.MOV R176, RZ, RZ, -R176 ;  /* 0x000000ffffb07224 */ /* 0x000fe200078e0ab0 */
[C---:B------:R-:W-:Y:S01]  /*93b0*/  ISETP.GT.U32.AND P5, PT, R0.reuse, R171, PT ;  /* 0x000000ab0000720c */ /* 0x040fe20003fa4070 */
[--C-:B------:R-:W-:Y:S01]  /*93c0*/  @!P3 IMAD.IADD R173, R173, 0x1, -R0.reuse ;  /* 0x00000001adadb824 */ /* 0x100fe200078e0a00 */
[C---:B------:R-:W-:Y:S01]  /*93d0*/  ISETP.GT.U32.AND P2, PT, R0.reuse, R172, PT ;  /* 0x000000ac0000720c */ /* 0x040fe20003f44070 */
[----:B------:R-:W-:Y:S01]  /*93e0*/  IMAD R176, R0, R176, R179 ;  /* 0x000000b000b07224 */ /* 0x000fe200078e02b3 */
[----:B------:R-:W-:Y:S01]  /*93f0*/  LOP3.LUT R179, R239, 0x17e, RZ, 0xfc, !PT ;  /* 0x0000017eefb37812 */ /* 0x000fe200078efcff */
[----:B------:R-:W-:Y:S01]  /*9400*/  @!P1 IMAD.IADD R174, R174, 0x1, -R0 ;  /* 0x00000001aeae9824 */ /* 0x000fe200078e0a00 */
[C---:B------:R-:W-:Y:S01]  /*9410*/  ISETP.GT.U32.AND P3, PT, R0.reuse, R173, PT ;  /* 0x000000ad0000720c */ /* 0x040fe20003f64070 */
[----:B------:R-:W-:Y:S01]  /*9420*/  IMAD.MOV R175, RZ, RZ, -R175 ;  /* 0x000000ffffaf7224 */ /* 0x000fe200078e0aaf */
[----:B------:R-:W-:-:S03]  /*9430*/  ISETP.GT.U32.AND P1, PT, R0, R176, PT ;  /* 0x000000b00000720c */ /* 0x000fc60003f24070 */
[----:B------:R-:W-:Y:S02]  /*9440*/  IMAD R175, R0, R175, R177 ;  /* 0x000000af00af7224 */ /* 0x000fe400078e02b1 */
[----:B------:R-:W-:-:S04]  /*9450*/  IMAD.HI.U32 R177, R240, R181, RZ ;  /* 0x000000b5f0b17227 */ /* 0x000fc800078e00ff */
[--C-:B------:R-:W-:Y:S01]  /*9460*/  @!P5 IMAD.IADD R171, R171, 0x1, -R0.reuse ;  /* 0x00000001ababd824 */ /* 0x100fe200078e0a00 */
[----:B------:R-:W-:Y:S01]  /*9470*/  ISETP.GE.AND P5, PT, R178, RZ, PT ;  /* 0x000000ffb200720c */ /* 0x000fe20003fa6270 */
[--C-:B------:R-:W-:Y:S01]  /*9480*/  @!P2 IMAD.IADD R172, R172, 0x1, -R0.reuse ;  /* 0x00000001acaca824 */ /* 0x100fe200078e0a00 */
[C---:B------:R-:W-:Y:S01]  /*9490*/  ISETP.GT.U32.AND P2, PT, R0.reuse, R175, PT ;  /* 0x000000af0000720c */ /* 0x040fe20003f44070 */
[----:B------:R-:W-:Y:S01]  /*94a0*/  IMAD.MOV R177, RZ, RZ, -R177 ;  /* 0x000000ffffb17224 */ /* 0x000fe200078e0ab1 */
[----:B------:R-:W-:Y:S01]  /*94b0*/  LOP3.LUT R178, R239, 0x17c, RZ, 0xfc, !PT ;  /* 0x0000017cefb27812 */ /* 0x000fe200078efcff */
[--C-:B------:R-:W-:Y:S01]  /*94c0*/  @!P3 IMAD.IADD R173, R173, 0x1, -R0.reuse ;  /* 0x00000001adadb824 */ /* 0x100fe200078e0a00 */
[----:B------:R-:W-:Y:S01]  /*94d0*/  ISETP.GE.AND P3, PT, R183, RZ, PT ;  /* 0x000000ffb700720c */ /* 0x000fe20003f66270 */
[----:B------:R-:W-:Y:S01]  /*94e0*/  IMAD R177, R0, R177, R181 ;  /* 0x000000b100b17224 */ /* 0x000fe200078e02b5 */
[----:B------:R-:W-:Y:S01]  /*94f0*/  IABS R181, R178 ;  /* 0x000000b200b57213 */ /* 0x000fe20000000000 */
[----:B------:R-:W-:Y:S01]  /*9500*/  @!P1 IMAD.IADD R176, R176, 0x1, -R0 ;  /* 0x00000001b0b09824 */ /* 0x000fe200078e0a00 */
[----:B------:R-:W-:Y:S01]  /*9510*/  IABS R183, R179 ;  /* 0x000000b300b77213 */ /* 0x000fe20000000000 */
[----:B------:R-:W-:Y:S01]  /*9520*/  @!P0 IMAD.MOV R173, RZ, RZ, -R173 ;  /* 0x000000ffffad8224 */ /* 0x000fe200078e0aad */
[----:B------:R-:W-:Y:S01]  /*9530*/  ISETP.GE.AND P0, PT, R178, RZ, PT ;  /* 0x000000ffb200720c */ /* 0x000fe20003f06270 */
        /* <DEDUP_REMOVED lines=8> */
[----:B------:R-:W-:Y:S01]  /*95c0*/  @!P5 IMAD.MOV R174, RZ, RZ, -R174 ;  /* 0x000000ffffaed224 */ /* 0x000fe200078e0aae */
[----:B------:R-:W-:Y:S01]  /*95d0*/  ISETP.GE.AND P5, PT, R179, RZ, PT ;  /* 0x000000ffb300720c */ /* 0x000fe20003fa6270 */
[----:B------:R-:W-:Y:S01]  /*95e0*/  @!P1 IMAD.IADD R176, R176, 0x1, -R0 ;  /* 0x00000001b0b09824 */ /* 0x000fe200078e0a00 */
[----:B------:R-:W-:Y:S01]  /*95f0*/  ISETP.GT.U32.AND P1, PT, R0, R178, PT ;  /* 0x000000b20000720c */ /* 0x000fe20003f24070 */
[----:B------:R-:W-:-:S04]  /*9600*/  IMAD.HI.U32 R179, R240, R183, RZ ;  /* 0x000000b7f0b37227 */ /* 0x000fc800078e00ff */
[----:B------:R-:W-:Y:S02]  /*9610*/  IMAD.MOV R179, RZ, RZ, -R179 ;  /* 0x000000ffffb37224 */ /* 0x000fe400078e0ab3 */
[----:B------:R-:W-:Y:S01]  /*9620*/  @!P4 IMAD.MOV R172, RZ, RZ, -R172 ;  /* 0x000000ffffacc224 */ /* 0x000fe200078e0aac */
[----:B------:R-:W-:Y:S01]  /*9630*/  ISETP.GE.AND P4, PT, R182, RZ, PT ;  /* 0x000000ffb600720c */ /* 0x000fe20003f86270 */
[--C-:B------:R-:W-:Y:S01]  /*9640*/  @!P2 IMAD.IADD R175, R175, 0x1, -R0.reuse ;  /* 0x00000001afafa824 */ /* 0x100fe200078e0a00 */
[----:B------:R-:W-:Y:S01]  /*9650*/  LOP3.LUT R182, R239, 0x180, RZ, 0xfc, !PT ;  /* 0x00000180efb67812 */ /* 0x000fe200078efcff */
[C---:B------:R-:W-:Y:S01]  /*9660*/  IMAD R179, R0.reuse, R179, R183 ;  /* 0x000000b300b37224 */ /* 0x040fe200078e02b7 */
[----:B------:R-:W-:Y:S01]  /*9670*/  ISETP.GT.U32.AND P2, PT, R0, R177, PT ;  /* 0x000000b10000720c */ /* 0x000fe20003f44070 */
[----:B------:R-:W-:Y:S01]  /*9680*/  @!P6 IMAD.MOV R175, RZ, RZ, -R175 ;  /* 0x000000ffffafe224 */ /* 0x000fe200078e0aaf */
[----:B------:R-:W-:Y:S01]  /*9690*/  IABS R185, R182 ;  /* 0x000000b600b97213 */ /* 0x000fe20000000000 */
[----:B------:R-:W-:Y:S01]  /*96a0*/  @!P1 IMAD.IADD R178, R178, 0x1, -R0 ;  /* 0x00000001b2b29824 */ /* 0x000fe200078e0a00 */
[----:B------:R-:W-:Y:S01]  /*96b0*/  ISETP.GT.U32.AND P6, PT, R0, R179, PT ;  /* 0x000000b30000720c */ /* 0x000fe20003fc4070 */
[----:B------:R-:W-:-:S03]  /*96c0*/  IMAD.HI.U32 R181, R240, R187, RZ ;  /* 0x000000bbf0b57227 */ /* 0x000fc600078e00ff */
[----:B------:R-:W-:Y:S01]  /*96d0*/  ISETP.GT.U32.AND P1, PT, R0, R178, PT ;  /* 0x000000b20000720c */ /* 0x000fe20003f24070 */
[----:B------:R-:W-:-:S04]  /*96e0*/  IMAD.HI.U32 R180, R240, R185, RZ ;  /* 0x000000b9f0b47227 */ /* 0x000fc800078e00ff */
[----:B------:R-:W-:Y:S02]  /*96f0*/  IMAD.MOV R180, RZ, RZ, -R180 ;  /* 0x000000ffffb47224 */ /* 0x000fe400078e0ab4 */
[----:B------:R-:W-:Y:S01]  /*9700*/  @!P4 IMAD.MOV R176, RZ, RZ, -R176 ;  /* 0x000000ffffb0c224 */ /* 0x000fe200078e0ab0 */
[----:B------:R-:W-:Y:S01]  /*9710*/  ISETP.GE.AND P4, PT, R182, RZ, PT ;  /* 0x000000ffb600720c */ /* 0x000fe20003f86270 */
[----:B------:R-:W-:Y:S01]  /*9720*/  IMAD R180, R0, R180, R185 ;  /* 0x000000b400b47224 */ /* 0x000fe200078e02b9 */
[----:B------:R-:W-:Y:S01]  /*9730*/  IABS R185, R188 ;  /* 0x000000bc00b97213 */ /* 0x000fe20000000000 */
[--C-:B------:R-:W-:Y:S02]  /*9740*/  @!P6 IMAD.IADD R179, R179, 0x1, -R0.reuse ;  /* 0x00000001b3b3e824 */ /* 0x100fe400078e0a00 */
[----:B------:R-:W-:Y:S01]  /*9750*/  @!P1 IMAD.IADD R178, R178, 0x1, -R0 ;  /* 0x00000001b2b29824 */ /* 0x000fe200078e0a00 */
[----:B------:R-:W-:Y:S01]  /*9760*/  ISETP.GT.U32.AND P1, PT, R0, R180, PT ;  /* 0x000000b40000720c */ /* 0x000fe20003f24070 */
[----:B------:R-:W-:Y:S01]  /*9770*/  IMAD.HI.U32 R182, R240, R185, RZ ;  /* 0x000000b9f0b67227 */ /* 0x000fe200078e00ff */
[----:B------:R-:W-:-:S03]  /*9780*/  ISETP.GT.U32.AND P6, PT, R0, R179, PT ;  /* 0x000000b30000720c */ /* 0x000fc60003fc4070 */
[----:B------:R-:W-:Y:S02]  /*9790*/  IMAD.MOV R181, RZ, RZ, -R181 ;  /* 0x000000ffffb57224 */ /* 0x000fe400078e0ab5 */
[----:B------:R-:W-:Y:S02]  /*97a0*/  IMAD.MOV R182, RZ, RZ, -R182 ;  /* 0x000000ffffb67224 */ /* 0x000fe400078e0ab6 */
[--C-:B------:R-:W-:Y:S02]  /*97b0*/  @!P2 IMAD.IADD R177, R177, 0x1, -R0.reuse ;  /* 0x00000001b1b1a824 */ /* 0x100fe400078e0a00 */
[C---:B------:R-:W-:Y:S01]  /*97c0*/  IMAD R181, R0.reuse, R181, R187 ;  /* 0x000000b500b57224 */ /* 0x040fe200078e02bb */
[----:B------:R-:W-:Y:S01]  /*97d0*/  IABS R187, R195 ;  /* 0x000000c300bb7213 */ /* 0x000fe20000000000 */
[C---:B------:R-:W-:Y:S01]  /*97e0*/  IMAD R182, R0.reuse, R182, R185 ;  /* 0x000000b600b67224 */ /* 0x040fe200078e02b9 */
[C---:B------:R-:W-:Y:S01]  /*97f0*/  ISETP.GT.U32.AND P2, PT, R0.reuse, R177, PT ;  /* 0x000000b10000720c */ /* 0x040fe20003f44070 */
[--C-:B------:R-:W-:Y:S01]  /*9800*/  @!P6 IMAD.IADD R179, R179, 0x1, -R0.reuse ;  /* 0x00000001b3b3e824 */ /* 0x100fe200078e0a00 */
[----:B------:R-:W-:Y:S01]  /*9810*/  ISETP.GT.U32.AND P6, PT, R0, R181, PT ;  /* 0x000000b50000720c */ /* 0x000fe20003fc4070 */
[----:B------:R-:W-:Y:S01]  /*9820*/  @!P1 IMAD.IADD R180, R180, 0x1, -R0 ;  /* 0x00000001b4b49824 */ /* 0x000fe200078e0a00 */
[----:B------:R-:W-:Y:S01]  /*9830*/  ISETP.GT.U32.AND P1, PT, R0, R182, PT ;  /* 0x000000b60000720c */ /* 0x000fe20003f24070 */
[----:B------:R-:W-:-:S04]  /*9840*/  IMAD.HI.U32 R183, R240, R187, RZ ;  /* 0x000000bbf0b77227 */ /* 0x000fc800078e00ff */
[----:B------:R-:W-:Y:S02]  /*9850*/  IMAD.MOV R183, RZ, RZ, -R183 ;  /* 0x000000ffffb77224 */ /* 0x000fe400078e0ab7 */
[----:B------:R-:W-:Y:S02]  /*9860*/  @!P0 IMAD.MOV R178, RZ, RZ, -R178 ;  /* 0x000000ffffb28224 */ /* 0x000fe400078e0ab2 */
[----:B------:R-:W-:Y:S02]  /*9870*/  IMAD R183, R0, R183, R187 ;  /* 0x000000b700b77224 */ /* 0x000fe400078e02bb */
[--C-:B------:R-:W-:Y:S01]  /*9880*/  @!P2 IMAD.IADD R177, R177, 0x1, -R0.reuse ;  /* 0x00000001b1b1a824 */ /* 0x100fe200078e0a00 */
[----:B------:R-:W-:Y:S01]  /*9890*/  ISETP.GE.AND P2, PT, R184, RZ, PT ;  /* 0x000000ffb800720c */ /* 0x000fe20003f46270 */
[--C-:B------:R-:W-:Y:S01]  /*98a0*/  @!P6 IMAD.IADD R181, R181, 0x1, -R0.reuse ;  /* 0x00000001b5b5e824 */ /* 0x100fe200078e0a00 */
[----:B------:R-:W-:Y:S01]  /*98b0*/  ISETP.GT.U32.AND P6, PT, R0, R183, PT ;  /* 0x000000b70000720c */ /* 0x000fe20003fc4070 */
[----:B------:R-:W-:Y:S01]  /*98c0*/  @!P1 IMAD.IADD R182, R182, 0x1, -R0 ;  /* 0x00000001b6b69824 */ /* 0x000fe200078e0a00 */
[----:B------:R-:W-:Y:S01]  /*98d0*/  ISETP.GT.U32.AND P1, PT, R0, R180, PT ;  /* 0x000000b40000720c */ /* 0x000fe20003f24070 */
[----:B------:R-:W-:-:S03]  /*98e0*/  IMAD.HI.U32 R184, R240, R189, RZ ;  /* 0x000000bdf0b87227 */ /* 0x000fc600078e00ff */
[----:B------:R-:W-:Y:S01]  /*98f0*/  ISETP.GT.U32.AND P0, PT, R0, R182, PT ;  /* 0x000000b60000720c */ /* 0x000fe20003f04070 */
[----:B------:R-:W-:Y:S02]  /*9900*/  IMAD.MOV R184, RZ, RZ, -R184 ;  /* 0x000000ffffb87224 */ /* 0x000fe400078e0ab8 */
[----:B------:R-:W-:-:S04]  /*9910*/  IMAD.HI.U32 R185, R240, R191, RZ ;  /* 0x000000bff0b97227 */ /* 0x000fc800078e00ff */
[C---:B------:R-:W-:Y:S01]  /*9920*/  IMAD R184, R0.reuse, R184, R189 ;  /* 0x000000b800b87224 */ /* 0x040fe200078e02bd */
[----:B------:R-:W-:Y:S01]  /*9930*/  IABS R189, R196 ;  /* 0x000000c400bd7213 */ /* 0x000fe20000000000 */
[----:B------:R-:W-:Y:S01]  /*9940*/  @!P3 IMAD.MOV R177, RZ, RZ, -R177 ;  /* 0x000000ffffb1b224 */ /* 0x000fe200078e0ab1 */
[C---:B------:R-:W-:Y:S01]  /*9950*/  ISETP.GT.U32.AND P3, PT, R0.reuse, R181, PT ;  /* 0x000000b50000720c */ /* 0x040fe20003f64070 */
[--C-:B------:R-:W-:Y:S02]  /*9960*/  @!P6 IMAD.IADD R183, R183, 0x1, -R0.reuse ;  /* 0x00000001b7b7e824 */ /* 0x100fe400078e0a00 */
[----:B------:R-:W-:Y:S01]  /*9970*/  @!P5 IMAD.MOV R179, RZ, RZ, -R179 ;  /* 0x000000ffffb3d224 */ /* 0x000fe200078e0ab3 */
[C---:B------:R-:W-:Y:S01]  /*9980*/  ISETP.GT.U32.AND P5, PT, R0.reuse, R184, PT ;  /* 0x000000b80000720c */ /* 0x040fe20003fa4070 */
[----:B------:R-:W-:Y:S01]  /*9990*/  IMAD.MOV R185, RZ, RZ, -R185 ;  /* 0x000000ffffb97224 */ /* 0x000fe200078e0ab9 */
[----:B------:R-:W-:Y:S01]  /*99a0*/  ISETP.GT.U32.AND P6, PT, R0, R183, PT ;  /* 0x000000b70000720c */ /* 0x000fe20003fc4070 */
[--C-:B------:R-:W-:Y:S01]  /*99b0*/  @!P0 IMAD.IADD R182, R182, 0x1, -R0.reuse ;  /* 0x00000001b6b68824 */ /* 0x100fe200078e0a00 */
[C---:B------:R-:W-:Y:S01]  /*99c0*/  ISETP.GT.U32.AND P0, PT, R0.reuse, R186, PT ;  /* 0x000000ba0000720c */ /* 0x040fe20003f04070 */
[----:B------:R-:W-:Y:S01]  /*99d0*/  IMAD R185, R0, R185, R191 ;  /* 0x000000b900b97224 */ /* 0x000fe200078e02bf */
[----:B------:R-:W-:Y:S01]  /*99e0*/  IABS R191, R197 ;  /* 0x000000c500bf7213 */ /* 0x000fe20000000000 */
[----:B------:R-:W-:-:S02]  /*99f0*/  @!P1 IMAD.IADD R180, R180, 0x1, -R0 ;  /* 0x00000001b4b49824 */ /* 0x000fc400078e0a00 */
[----:B------:R-:W-:Y:S01]  /*9a00*/  @!P3 IMAD.IADD R181, R181, 0x1, -R0 ;  /* 0x00000001b5b5b824 */ /* 0x000fe200078e0a00 */
[----:B------:R-:W-:Y:S01]  /*9a10*/  ISETP.GT.U32.AND P1, PT, R0, R185, PT ;  /* 0x000000b90000720c */ /* 0x000fe20003f24070 */
[----:B------:R-:W-:Y:S01]  /*9a20*/  IMAD.HI.U32 R187, R240, R189, RZ ;  /* 0x000000bdf0bb7227 */ /* 0x000fe200078e00ff */
[----:B------:R-:W-:-:S03]  /*9a30*/  ISETP.GE.AND P3, PT, R188, RZ, PT ;  /* 0x000000ffbc00720c */ /* 0x000fc60003f66270 */
[--C-:B------:R-:W-:Y:S01]  /*9a40*/  @!P5 IMAD.IADD R184, R184, 0x1, -R0.reuse ;  /* 0x00000001b8b8d824 */ /* 0x100fe200078e0a00 */
[----:B------:R-:W-:Y:S01]  /*9a50*/  ISETP.GE.AND P5, PT, R194, RZ, PT ;  /* 0x000000ffc200720c */ /* 0x000fe20003fa6270 */
[--C-:B------:R-:W-:Y:S01]  /*9a60*/  @!P6 IMAD.IADD R183, R183, 0x1, -R0.reuse ;  /* 0x00000001b7b7e824 */ /* 0x100fe200078e0a00 */
[----:B------:R-:W-:Y:S01]  /*9a70*/  ISETP.GE.AND P6, PT, R195, RZ, PT ;  /* 0x000000ffc300720c */ /* 0x000fe20003fc6270 */
[----:B------:R-:W-:Y:S01]  /*9a80*/  @!P0 IMAD.IADD R186, R186, 0x1, -R0 ;  /* 0x00000001baba8824 */ /* 0x000fe200078e0a00 */
[----:B------:R-:W-:Y:S01]  /*9a90*/  ISETP.GT.U32.AND P0, PT, R0, R184, PT ;  /* 0x000000b80000720c */ /* 0x000fe20003f04070 */
[----:B------:R-:W-:Y:S01]  /*9aa0*/  IMAD.HI.U32 R188, R240, R191, RZ ;  /* 0x000000bff0bc7227 */ /* 0x000fe200078e00ff */
[----:B------:R-:W-:-:S03]  /*9ab0*/  LOP3.LUT R194, R239, 0x194, RZ, 0xfc, !PT ;  /* 0x00000194efc27812 */ /* 0x000fc600078efcff */
[----:B------:R-:W-:Y:S01]  /*9ac0*/  IMAD.MOV R187, RZ, RZ, -R187 ;  /* 0x000000ffffbb7224 */ /* 0x000fe200078e0abb */
[----:B------:R-:W-:Y:S01]  /*9ad0*/  IABS R193, R194 ;  /* 0x000000c200c17213 */ /* 0x000fe20000000000 */
[----:B------:R-:W-:Y:S01]  /*9ae0*/  @!P1 IMAD.IADD R185, R185, 0x1, -R0 ;  /* 0x00000001b9b99824 */ /* 0x000fe200078e0a00 */
[----:B------:R-:W-:Y:S01]  /*9af0*/  ISETP.GE.AND P1, PT, R192, RZ, PT ;  /* 0x000000ffc000720c */ /* 0x000fe20003f26270 */
[----:B------:R-:W-:Y:S01]  /*9b00*/  IMAD.MOV R188, RZ, RZ, -R188 ;  /* 0x000000ffffbc7224 */ /* 0x000fe200078e0abc */
[----:B------:R-:W-:Y:S01]  /*9b10*/  LOP3.LUT R192, R239, 0x192, RZ, 0xfc, !PT ;  /* 0x00000192efc07812 */ /* 0x000fe200078efcff */
[C---:B------:R-:W-:Y:S02]  /*9b20*/  IMAD R187, R0.reuse, R187, R189 ;  /* 0x000000bb00bb7224 */ /* 0x040fe400078e02bd */
[C---:B------:R-:W-:Y:S01]  /*9b30*/  IMAD R188, R0.reuse, R188, R191 ;  /* 0x000000bc00bc7224 */ /* 0x040fe200078e02bf */
[----:B------:R-:W-:Y:S01]  /*9b40*/  IABS R191, R192 ;  /* 0x000000c000bf7213 */ /* 0x000fe20000000000 */
[----:B------:R-:W-:Y:S01]  /*9b50*/  @!P2 IMAD.MOV R181, RZ, RZ, -R181 ;  /* 0x000000ffffb5a224 */ /* 0x000fe200078e0ab5 */
[C---:B------:R-:W-:Y:S01]  /*9b60*/  ISETP.GT.U32.AND P2, PT, R0.reuse, R186, PT ;  /* 0x000000ba0000720c */ /* 0x040fe20003f44070 */
[----:B------:R-:W-:Y:S01]  /*9b70*/  @!P3 IMAD.MOV R182, RZ, RZ, -R182 ;  /* 0x000000ffffb6b224 */ /* 0x000fe200078e0ab6 */
[----:B------:R-:W-:Y:S01]  /*9b80*/  ISETP.GT.U32.AND P3, PT, R0, R187, PT ;  /* 0x000000bb0000720c */ /* 0x000fe20003f64070 */
[----:B------:R-:W-:Y:S01]  /*9b90*/  @!P6 IMAD.MOV R183, RZ, RZ, -R183 ;  /* 0x000000ffffb7e224 */ /* 0x000fe200078e0ab7 */
[----:B------:R-:W-:Y:S01]  /*9ba0*/  ISETP.GE.AND P6, PT, R190, RZ, PT ;  /* 0x000000ffbe00720c */ /* 0x000fe20003fc6270 */
[----:B------:R-:W-:Y:S01]  /*9bb0*/  @!P0 IMAD.IADD R184, R184, 0x1, -R0 ;  /* 0x00000001b8b88824 */ /* 0x000fe200078e0a00 */
[----:B------:R-:W-:Y:S01]  /*9bc0*/  ISETP.GT.U32.AND P0, PT, R0, R188, PT ;  /* 0x000000bc0000720c */ /* 0x000fe20003f04070 */
[----:B------:R-:W-:-:S04]  /*9bd0*/  IMAD.HI.U32 R189, R240, R191, RZ ;  /* 0x000000bff0bd7227 */ /* 0x000fc800078e00ff */
[----:B------:R-:W-:Y:S01]  /*9be0*/  @!P4 IMAD.MOV R180, RZ, RZ, -R180 ;  /* 0x000000ffffb4c224 */ /* 0x000fe200078e0ab4 */
[----:B------:R-:W-:Y:S01]  /*9bf0*/  ISETP.GT.U32.AND P4, PT, R0, R185, PT ;  /* 0x000000b90000720c */ /* 0x000fe20003f84070 */
[----:B------:R-:W-:Y:S02]  /*9c00*/  IMAD.MOV R189, RZ, RZ, -R189 ;  /* 0x000000ffffbd7224 */ /* 0x000fe400078e0abd */
[--C-:B------:R-:W-:Y:S01]  /*9c10*/  @!P2 IMAD.IADD R186, R186, 0x1, -R0.reuse ;  /* 0x00000001babaa824 */ /* 0x100fe200078e0a00 */
[----:B------:R-:W-:Y:S01]  /*9c20*/  ISETP.GE.AND P2, PT, R197, RZ, PT ;  /* 0x000000ffc500720c */ /* 0x000fe20003f46270 */
[--C-:B------:R-:W-:Y:S01]  /*9c30*/  @!P3 IMAD.IADD R187, R187, 0x1, -R0.reuse ;  /* 0x00000001bbbbb824 */ /* 0x100fe200078e0a00 */
[----:B------:R-:W-:Y:S01]  /*9c40*/  ISETP.GE.AND P3, PT, R192, RZ, PT ;  /* 0x000000ffc000720c */ /* 0x000fe20003f66270 */
[----:B------:R-:W-:Y:S01]  /*9c50*/  IMAD R189, R0, R189, R191 ;  /* 0x000000bd00bd7224 */ /* 0x000fe200078e02bf */
[----:B------:R-:W-:Y:S01]  /*9c60*/  LOP3.LUT R191, R239, 0x196, RZ, 0xfc, !PT ;  /* 0x00000196efbf7812 */ /* 0x000fe200078efcff */
[----:B------:R-:W-:Y:S01]  /*9c70*/  @!P0 IMAD.IADD R188, R188, 0x1, -R0 ;  /* 0x00000001bcbc8824 */ /* 0x000fe200078e0a00 */
[C---:B------:R-:W-:Y:S01]  /*9c80*/  ISETP.GT.U32.AND P0, PT, R0.reuse, R187, PT ;  /* 0x000000bb0000720c */ /* 0x040fe20003f04070 */
[----:B------:R-:W-:Y:S01]  /*9c90*/  @!P6 IMAD.MOV R186, RZ, RZ, -R186 ;  /* 0x000000ffffbae224 */ /* 0x000fe200078e0aba */
[----:B------:R-:W-:Y:S01]  /*9ca0*/  ISETP.GT.U32.AND P6, PT, R0, R189, PT ;  /* 0x000000bd0000720c */ /* 0x000fe20003fc4070 */
[----:B------:R-:W-:Y:S01]  /*9cb0*/  @!P4 IMAD.IADD R185, R185, 0x1, -R0 ;  /* 0x00000001b9b9c824 */ /* 0x000fe200078e0a00 */
[----:B------:R-:W-:Y:S01]  /*9cc0*/  ISETP.GE.AND P4, PT, R196, RZ, PT ;  /* 0x000000ffc400720c */ /* 0x000fe20003f86270 */
[----:B------:R-:W-:Y:S01]  /*9cd0*/  @!P5 IMAD.MOV R184, RZ, RZ, -R184 ;  /* 0x000000ffffb8d224 */ /* 0x000fe200078e0ab8 */
[----:B------:R-:W-:Y:S01]  /*9ce0*/  ISETP.GT.U32.AND P5, PT, R0, R188, PT ;  /* 0x000000bc0000720c */ /* 0x000fe20003fa4070 */
[----:B------:R-:W-:Y:S01]  /*9cf0*/  IMAD.HI.U32 R190, R240, R193, RZ ;  /* 0x000000c1f0be7227 */ /* 0x000fe200078e00ff */
[----:B------:R-:W-:-:S02]  /*9d00*/  IABS R195, R191 ;  /* 0x000000bf00c37213 */ /* 0x000fc40000000000 */
[C---:B------:R-:W-:Y:S01]  /*9d10*/  LOP3.LUT R192, R239.reuse, 0x198, RZ, 0xfc, !PT ;  /* 0x00000198efc07812 */ /* 0x040fe200078efcff */
[----:B------:R-:W-:Y:S01]  /*9d20*/  IMAD.MOV R190, RZ, RZ, -R190 ;  /* 0x000000ffffbe7224 */ /* 0x000fe200078e0abe */
[----:B------:R-:W-:Y:S01]  /*9d30*/  LOP3.LUT R196, R239, 0x19c, RZ, 0xfc, !PT ;  /* 0x0000019cefc47812 */ /* 0x000fe200078efcff */
[--C-:B------:R-:W-:Y:S01]  /*9d40*/  @!P0 IMAD.IADD R187, R187, 0x1, -R0.reuse ;  /* 0x00000001bbbb8824 */ /* 0x100fe200078e0a00 */
[----:B------:R-:W-:Y:S01]  /*9d50*/  ISETP.GE.AND P0, PT, R191, RZ, PT ;  /* 0x000000ffbf00720c */ /* 0x000fe20003f06270 */
[--C-:B------:R-:W-:Y:S01]  /*9d60*/  @!P6 IMAD.IADD R189, R189, 0x1, -R0.reuse ;  /* 0x00000001bdbde824 */ /* 0x100fe200078e0a00 */
[----:B------:R-:W-:Y:S01]  /*9d70*/  IABS R197, R192 ;  /* 0x000000c000c57213 */ /* 0x000fe20000000000 */
[----:B------:R-:W-:Y:S01]  /*9d80*/  IMAD R190, R0, R190, R193 ;  /* 0x000000be00be7224 */ /* 0x000fe200078e02c1 */
[----:B------:R-:W-:Y:S01]  /*9d90*/  ISETP.GE.AND P6, PT, R192, RZ, PT ;  /* 0x000000ffc000720c */ /* 0x000fe20003fc6270 */
[----:B------:R-:W-:Y:S01]  /*9da0*/  @!P4 IMAD.MOV R187, RZ, RZ, -R187 ;  /* 0x000000ffffbbc224 */ /* 0x000fe200078e0abb */
[----:B------:R-:W-:Y:S01]  /*9db0*/  ISETP.GT.U32.AND P4, PT, R0, R189, PT ;  /* 0x000000bd0000720c */ /* 0x000fe20003f84070 */
[----:B------:R-:W-:Y:S01]  /*9dc0*/  @!P5 IMAD.IADD R188, R188, 0x1, -R0 ;  /* 0x00000001bcbcd824 */ /* 0x000fe200078e0a00 */
[----:B------:R-:W-:Y:S01]  /*9dd0*/  ISETP.GT.U32.AND P5, PT, R0, R190, PT ;  /* 0x000000be0000720c */ /* 0x000fe20003fa4070 */
[----:B------:R-:W-:-:S04]  /*9de0*/  IMAD.HI.U32 R191, R240, R195, RZ ;  /* 0x000000c3f0bf7227 */ /* 0x000fc800078e00ff */
[----:B------:R-:W-:Y:S01]  /*9df0*/  @!P1 IMAD.MOV R185, RZ, RZ, -R185 ;  /* 0x000000ffffb99224 */ /* 0x000fe200078e0ab9 */
[----:B------:R-:W-:Y:S01]  /*9e00*/  ISETP.GE.AND P1, PT, R194, RZ, PT ;  /* 0x000000ffc200720c */ /* 0x000fe20003f26270 */
[----:B------:R-:W-:Y:S01]  /*9e10*/  IMAD.MOV R191, RZ, RZ, -R191 ;  /* 0x000000ffffbf7224 */ /* 0x000fe200078e0abf */
[----:B------:R-:W-:Y:S01]  /*9e20*/  LOP3.LUT R194, R239, 0x19a, RZ, 0xfc, !PT ;  /* 0x0000019aefc27812 */ /* 0x000fe200078efcff */
[----:B------:R-:W-:-:S03]  /*9e30*/  IMAD.HI.U32 R192, R240, R197, RZ ;  /* 0x000000c5f0c07227 */ /* 0x000fc600078e00ff */
[----:B------:R-:W-:Y:S01]  /*9e40*/  IABS R199, R194 ;  /* 0x000000c200c77213 */ /* 0x000fe20000000000 */
[----:B------:R-:W-:Y:S01]  /*9e50*/  IMAD R191, R0, R191, R195 ;  /* 0x000000bf00bf7224 */ /* 0x000fe200078e02c3 */
[----:B------:R-:W-:Y:S01]  /*9e60*/  IABS R195, R196 ;  /* 0x000000c400c37213 */ /* 0x000fe20000000000 */
[--C-:B------:R-:W-:Y:S02]  /*9e70*/  @!P4 IMAD.IADD R189, R189, 0x1, -R0.reuse ;  /* 0x00000001bdbdc824 */ /* 0x100fe400078e0a00 */
[----:B------:R-:W-:Y:S01]  /*9e80*/  @!P5 IMAD.IADD R190, R190, 0x1, -R0 ;  /* 0x00000001bebed824 */ /* 0x000fe200078e0a00 */
[----:B------:R-:W-:Y:S01]  /*9e90*/  ISETP.GT.U32.AND P4, PT, R0, R191, PT ;  /* 0x000000bf0000720c */ /* 0x000fe20003f84070 */
[----:B------:R-:W-:-:S03]  /*9ea0*/  IMAD.HI.U32 R193, R240, R199, RZ ;  /* 0x000000c7f0c17227 */ /* 0x000fc600078e00ff */
[C---:B------:R-:W-:Y:S01]  /*9eb0*/  ISETP.GT.U32.AND P5, PT, R0.reuse, R190, PT ;  /* 0x000000be0000720c */ /* 0x040fe20003fa4070 */
[----:B------:R-:W-:Y:S02]  /*9ec0*/  IMAD.MOV R193, RZ, RZ, -R193 ;  /* 0x000000ffffc17224 */ /* 0x000fe400078e0ac1 */
[----:B------:R-:W-:Y:S02]  /*9ed0*/  IMAD.MOV R192, RZ, RZ, -R192 ;  /* 0x000000ffffc07224 */ /* 0x000fe400078e0ac0 */
[C---:B------:R-:W-:Y:S01]  /*9ee0*/  IMAD R193, R0.reuse, R193, R199 ;  /* 0x000000c100c17224 */ /* 0x040fe200078e02c7 */
[----:B------:R-:W-:Y:S01]  /*9ef0*/  IABS R199, R202 ;  /* 0x000000ca00c77213 */ /* 0x000fe20000000000 */
[C---:B------:R-:W-:Y:S02]  /*9f00*/  IMAD R192, R0.reuse, R192, R197 ;  /* 0x000000c000c07224 */ /* 0x040fe400078e02c5 */
[----:B------:R-:W-:Y:S01]  /*9f10*/  @!P4 IMAD.IADD R191, R191, 0x1, -R0 ;  /* 0x00000001bfbfc824 */ /* 0x000fe200078e0a00 */
[----:B------:R-:W-:Y:S01]  /*9f20*/  ISETP.GT.U32.AND P4, PT, R0, R193, PT ;  /* 0x000000c10000720c */ /* 0x000fe20003f84070 */
[----:B------:R-:W-:Y:S01]  /*9f30*/  @!P2 IMAD.MOV R188, RZ, RZ, -R188 ;  /* 0x000000ffffbca224 */ /* 0x000fe200078e0abc */
[----:B------:R-:W-:Y:S01]  /*9f40*/  ISETP.GE.AND P2, PT, R194, RZ, PT ;  /* 0x000000ffc200720c */ /* 0x000fe20003f46270 */
[----:B------:R-:W-:Y:S01]  /*9f50*/  @!P5 IMAD.IADD R190, R190, 0x1, -R0 ;  /* 0x00000001bebed824 */ /* 0x000fe200078e0a00 */
[----:B------:R-:W-:Y:S01]  /*9f60*/  ISETP.GT.U32.AND P5, PT, R0, R192, PT ;  /* 0x000000c00000720c */ /* 0x000fe20003fa4070 */
[----:B------:R-:W-:-:S04]  /*9f70*/  IMAD.HI.U32 R194, R240, R195, RZ ;  /* 0x000000c3f0c27227 */ /* 0x000fc800078e00ff */
[----:B------:R-:W-:Y:S01]  /*9f80*/  @!P3 IMAD.MOV R189, RZ, RZ, -R189 ;  /* 0x000000ffffbdb224 */ /* 0x000fe200078e0abd */
[C---:B------:R-:W-:Y:S01]  /*9f90*/  ISETP.GT.U32.AND P3, PT, R0.reuse, R191, PT ;  /* 0x000000bf0000720c */ /* 0x040fe20003f64070 */
[----:B------:R-:W-:Y:S02]  /*9fa0*/  IMAD.MOV R194, RZ, RZ, -R194 ;  /* 0x000000ffffc27224 */ /* 0x000fe400078e0ac2 */
[----:B------:R-:W-:Y:S02]  /*9fb0*/  @!P4 IMAD.IADD R193, R193, 0x1, -R0 ;  /* 0x00000001c1c1c824 */ /* 0x000fe400078e0a00 */
[----:B------:R-:W-:Y:S02]  /*9fc0*/  IMAD R194, R0, R194, R195 ;  /* 0x000000c200c27224 */ /* 0x000fe400078e02c3 */
[----:B------:R-:W-:Y:S01]  /*9fd0*/  @!P1 IMAD.MOV R190, RZ, RZ, -R190 ;  /* 0x000000ffffbe9224 */ /* 0x000fe200078e0abe */
[----:B------:R-:W-:Y:S01]  /*9fe0*/  ISETP.GE.AND P1, PT, R196, RZ, PT ;  /* 0x000000ffc400720c */ /* 0x000fe20003f26270 */
[----:B------:R-:W-:Y:S01]  /*9ff0*/  IMAD.HI.U32 R195, R240, R199, RZ ;  /* 0x000000c7f0c37227 */ /* 0x000fe200078e00ff */
[----:B------:R-:W-:-:S03]  /*a000*/  ISETP.GT.U32.AND P4, PT, R0, R193, PT ;  /* 0x000000c10000720c */ /* 0x000fc60003f84070 */
[----:B------:R-:W-:Y:S02]  /*a010*/  @!P5 IMAD.IADD R192, R192, 0x1, -R0 ;  /* 0x00000001c0c0d824 */ /* 0x000fe400078e0a00 */
[----:B------:R-:W-:-:S03]  /*a020*/  IMAD.HI.U32 R196, R240, R201, RZ ;  /* 0x000000c9f0c47227 */ /* 0x000fc600078e00ff */
[----:B------:R-:W-:Y:S01]  /*a030*/  ISETP.GT.U32.AND P5, PT, R0, R192, PT ;  /* 0x000000c00000720c */ /* 0x000fe20003fa4070 */
[----:B------:R-:W-:Y:S02]  /*a040*/  IMAD.MOV R195, RZ, RZ, -R195 ;  /* 0x000000ffffc37224 */ /* 0x000fe400078e0ac3 */
[----:B------:R-:W-:-:S04]  /*a050*/  IMAD.HI.U32 R197, R240, R203, RZ ;  /* 0x000000cbf0c57227 */ /* 0x000fc800078e00ff */
[----:B------:R-:W-:Y:S02]  /*a060*/  IMAD.MOV R196, RZ, RZ, -R196 ;  /* 0x000000ffffc47224 */ /* 0x000fe400078e0ac4 */
[--C-:B------:R-:W-:Y:S01]  /*a070*/  @!P3 IMAD.IADD R191, R191, 0x1, -R0.reuse ;  /* 0x00000001bfbfb824 */ /* 0x100fe200078e0a00 */
[C---:B------:R-:W-:Y:S01]  /*a080*/  ISETP.GT.U32.AND P3, PT, R0.reuse, R194, PT ;  /* 0x000000c20000720c */ /* 0x040fe20003f64070 */
[C---:B------:R-:W-:Y:S01]  /*a090*/  IMAD R195, R0.reuse, R195, R199 ;  /* 0x000000c300c37224 */ /* 0x040fe200078e02c7 */
[----:B------:R-:W-:Y:S01]  /*a0a0*/  IABS R199, R204 ;  /* 0x000000cc00c77213 */ /* 0x000fe20000000000 */
[----:B------:R-:W-:Y:S02]  /*a0b0*/  IMAD.MOV R197, RZ, RZ, -R197 ;  /* 0x000000ffffc57224 */ /* 0x000fe400078e0ac5 */
[C---:B------:R-:W-:Y:S02]  /*a0c0*/  IMAD R196, R0.reuse, R196, R201 ;  /* 0x000000c400c47224 */ /* 0x040fe400078e02c9 */
[----:B------:R-:W-:Y:S01]  /*a0d0*/  @!P0 IMAD.MOV R191, RZ, RZ, -R191 ;  /* 0x000000ffffbf8224 */ /* 0x000fe200078e0abf */
[C---:B------:R-:W-:Y:S01]  /*a0e0*/  ISETP.GT.U32.AND P0, PT, R0.reuse, R195, PT ;  /* 0x000000c30000720c */ /* 0x040fe20003f04070 */
[C---:B------:R-:W-:Y:S01]  /*a0f0*/  IMAD R197, R0.reuse, R197, R203 ;  /* 0x000000c500c57224 */ /* 0x040fe200078e02cb */
[----:B------:R-:W-:Y:S01]  /*a100*/  IABS R203, R206 ;  /* 0x000000ce00cb7213 */ /* 0x000fe20000000000 */
[--C-:B------:R-:W-:Y:S01]  /*a110*/  @!P4 IMAD.IADD R193, R193, 0x1, -R0.reuse ;  /* 0x00000001c1c1c824 */ /* 0x100fe200078e0a00 */
[----:B------:R-:W-:Y:S01]  /*a120*/  ISETP.GT.U32.AND P4, PT, R0, R196, PT ;  /* 0x000000c40000720c */ /* 0x000fe20003f84070 */
[----:B------:R-:W-:Y:S01]  /*a130*/  @!P5 IMAD.IADD R192, R192, 0x1, -R0 ;  /* 0x00000001c0c0d824 */ /* 0x000fe200078e0a00 */
[----:B------:R-:W-:Y:S01]  /*a140*/  ISETP.GE.AND P5, PT, R202, RZ, PT ;  /* 0x000000ffca00720c */ /* 0x000fe20003fa6270 */
[----:B------:R-:W-:Y:S01]  /*a150*/  @!P2 IMAD.MOV R193, RZ, RZ, -R193 ;  /* 0x000000ffffc1a224 */ /* 0x000fe200078e0ac1 */
[----:B------:R-:W-:Y:S01]  /*a160*/  ISETP.GT.U32.AND P2, PT, R0, R197, PT ;  /* 0x000000c50000720c */ /* 0x000fe20003f44070 */
[----:B------:R-:W-:Y:S01]  /*a170*/  @!P6 IMAD.MOV R192, RZ, RZ, -R192 ;  /* 0x000000ffffc0e224 */ /* 0x000fe200078e0ac0 */
[----:B------:R-:W-:Y:S01]  /*a180*/  ISETP.GE.AND P6, PT, R198, RZ, PT ;  /* 0x000000ffc600720c */ /* 0x000fe20003fc6270 */
[----:B------:R-:W-:Y:S01]  /*a190*/  IMAD.HI.U32 R198, R240, R199, RZ ;  /* 0x000000c7f0c67227 */ /* 0x000fe200078e00ff */
[----:B------:R-:W-:-:S03]  /*a1a0*/  LOP3.LUT R202, R239, 0x1a6, RZ, 0xfc, !PT ;  /* 0x000001a6efca7812 */ /* 0x000fc600078efcff */
[--C-:B------:R-:W-:Y:S01]  /*a1b0*/  @!P0 IMAD.IADD R195, R195, 0x1, -R0.reuse ;  /* 0x00000001c3c38824 */ /* 0x100fe200078e0a00 */
[----:B------:R-:W-:Y:S01]  /*a1c0*/  IABS R201, R202 ;  /* 0x000000ca00c97213 */ /* 0x000fe20000000000 */
[--C-:B------:R-:W-:Y:S01]  /*a1d0*/  @!P3 IMAD.IADD R194, R194, 0x1, -R0.reuse ;  /* 0x00000001c2c2b824 */ /* 0x100fe200078e0a00 */
[----:B------:R-:W-:Y:S01]  /*a1e0*/  ISETP.GE.AND P0, PT, R204, RZ, PT ;  /* 0x000000ffcc00720c */ /* 0x000fe20003f06270 */
[----:B------:R-:W-:Y:S01]  /*a1f0*/  @!P4 IMAD.IADD R196, R196, 0x1, -R0 ;  /* 0x00000001c4c4c824 */ /* 0x000fe200078e0a00 */
[C---:B------:R-:W-:Y:S01]  /*a200*/  ISETP.GT.U32.AND P4, PT, R0.reuse, R195, PT ;  /* 0x000000c30000720c */ /* 0x040fe20003f84070 */
[----:B------:R-:W-:Y:S01]  /*a210*/  IMAD.MOV R198, RZ, RZ, -R198 ;  /* 0x000000ffffc67224 */ /* 0x000fe200078e0ac6 */
[C---:B------:R-:W-:Y:S01]  /*a220*/  ISETP.GT.U32.AND P3, PT, R0.reuse, R194, PT ;  /* 0x000000c20000720c */ /* 0x040fe20003f64070 */
[----:B------:R-:W-:Y:S01]  /*a230*/  @!P2 IMAD.IADD R197, R197, 0x1, -R0 ;  /* 0x00000001c5c5a824 */ /* 0x000fe200078e0a00 */
[C---:B------:R-:W-:Y:S01]  /*a240*/  ISETP.GT.U32.AND P2, PT, R0.reuse, R196, PT ;  /* 0x000000c40000720c */ /* 0x040fe20003f44070 */
[----:B------:R-:W-:Y:S01]  /*a250*/  IMAD R198, R0, R198, R199 ;  /* 0x000000c600c67224 */ /* 0x000fe200078e02c7 */
[----:B------:R-:W-:Y:S01]  /*a260*/  LOP3.LUT R204, R239, 0x1ac, RZ, 0xfc, !PT ;  /* 0x000001acefcc7812 */ /* 0x000fe200078efcff */
[----:B------:R-:W-:-:S03]  /*a270*/  IMAD.HI.U32 R199, R240, R201, RZ ;  /* 0x000000c9f0c77227 */ /* 0x000fc600078e00ff */
[----:B------:R-:W-:Y:S01]  /*a280*/  IABS R209, R204 ;  /* 0x000000cc00d17213 */ /* 0x000fe20000000000 */
[----:B------:R-:W-:Y:S02]  /*a290*/  IMAD.MOV R199, RZ, RZ, -R199 ;  /* 0x000000ffffc77224 */ /* 0x000fe400078e0ac7 */
[--C-:B------:R-:W-:Y:S01]  /*a2a0*/  @!P4 IMAD.IADD R195, R195, 0x1, -R0.reuse ;  /* 0x00000001c3c3c824 */ /* 0x100fe200078e0a00 */
[C---:B------:R-:W-:Y:S01]  /*a2b0*/  ISETP.GT.U32.AND P4, PT, R0.reuse, R198, PT ;  /* 0x000000c60000720c */ /* 0x040fe20003f84070 */
[----:B------:R-:W-:Y:S02]  /*a2c0*/  IMAD R199, R0, R199, R201 ;  /* 0x000000c700c77224 */ /* 0x000fe400078e02c9 */
[--C-:B------:R-:W-:Y:S01]  /*a2d0*/  @!P3 IMAD.IADD R194, R194, 0x1, -R0.reuse ;  /* 0x00000001c2c2b824 */ /* 0x100fe200078e0a00 */
[----:B------:R-:W-:Y:S01]  /*a2e0*/  ISETP.GE.AND P3, PT, R200, RZ, PT ;  /* 0x000000ffc800720c */ /* 0x000fe20003f66270 */
[----:B------:R-:W-:Y:S01]  /*a2f0*/  @!P2 IMAD.IADD R196, R196, 0x1, -R0 ;  /* 0x00000001c4c4a824 */ /* 0x000fe200078e0a00 */
[C---:B------:R-:W-:Y:S01]  /*a300*/  ISETP.GT.U32.AND P2, PT, R0.reuse, R199, PT ;  /* 0x000000c70000720c */ /* 0x040fe20003f44070 */
[----:B------:R-:W-:Y:S01]  /*a310*/  @!P1 IMAD.MOV R194, RZ, RZ, -R194 ;  /* 0x000000ffffc29224 */ /* 0x000fe200078e0ac2 */
[----:B------:R-:W-:Y:S01]  /*a320*/  ISETP.GT.U32.AND P1, PT, R0, R197, PT ;  /* 0x000000c50000720c */ /* 0x000fe20003f24070 */
[----:B------:R-:W-:-:S04]  /*a330*/  IMAD.HI.U32 R200, R240, R203, RZ ;  /* 0x000000cbf0c87227 */ /* 0x000fc800078e00ff */
[----:B------:R-:W-:-:S04]  /*a340*/  IMAD.HI.U32 R201, R240, R207, RZ ;  /* 0x000000cff0c97227 */ /* 0x000fc800078e00ff */
[----:B------:R-:W-:Y:S02]  /*a350*/  IMAD.MOV R200, RZ, RZ, -R200 ;  /* 0x000000ffffc87224 */ /* 0x000fe400078e0ac8 */
[--C-:B------:R-:W-:Y:S01]  /*a360*/  @!P4 IMAD.IADD R198, R198, 0x1, -R0.reuse ;  /* 0x00000001c6c6c824 */ /* 0x100fe200078e0a00 */
[----:B------:R-:W-:Y:S01]  /*a370*/  ISETP.GE.AND P4, PT, R206, RZ, PT ;  /* 0x000000ffce00720c */ /* 0x000fe20003f86270 */
[----:B------:R-:W-:Y:S01]  /*a380*/  IMAD.MOV R201, RZ, RZ, -R201 ;  /* 0x000000ffffc97224 */ /* 0x000fe200078e0ac9 */
[----:B------:R-:W-:Y:S01]  /*a390*/  LOP3.LUT R206, R239, 0x1b2, RZ, 0xfc, !PT ;  /* 0x000001b2efce7812 */ /* 0x000fe200078efcff */
[C---:B------:R-:W-:Y:S02]  /*a3a0*/  IMAD R200, R0.reuse, R200, R203 ;  /* 0x000000c800c87224 */ /* 0x040fe400078e02cb */
[--C-:B------:R-:W-:Y:S02]  /*a3b0*/  @!P2 IMAD.IADD R199, R199, 0x1, -R0.reuse ;  /* 0x00000001c7c7a824 */ /* 0x100fe400078e0a00 */
[----:B------:R-:W-:Y:S01]  /*a3c0*/  @!P5 IMAD.MOV R195, RZ, RZ, -R195 ;  /* 0x000000ffffc3d224 */ /* 0x000fe200078e0ac3 */
[----:B------:R-:W-:Y:S01]  /*a3d0*/  ISETP.GT.U32.AND P5, PT, R0, R198, PT ;  /* 0x000000c60000720c */ /* 0x000fe20003fa4070 */
[----:B------:R-:W-:Y:S01]  /*a3e0*/  @!P1 IMAD.IADD R197, R197, 0x1, -R0 ;  /* 0x00000001c5c59824 */ /* 0x000fe200078e0a00 */
[----:B------:R-:W-:Y:S01]  /*a3f0*/  ISETP.GE.AND P1, PT, R202, RZ, PT ;  /* 0x000000ffca00720c */ /* 0x000fe20003f26270 */
[C---:B------:R-:W-:Y:S01]  /*a400*/  IMAD R201, R0.reuse, R201, R207 ;  /* 0x000000c900c97224 */ /* 0x040fe200078e02cf */
[C---:B------:R-:W-:Y:S01]  /*a410*/  ISETP.GT.U32.AND P2, PT, R0.reuse, R199, PT ;  /* 0x000000c70000720c */ /* 0x040fe20003f44070 */
[----:B------:R-:W-:Y:S01]  /*a420*/  @!P6 IMAD.MOV R196, RZ, RZ, -R196 ;  /* 0x000000ffffc4e224 */ /* 0x000fe200078e0ac4 */
[----:B------:R-:W-:Y:S01]  /*a430*/  ISETP.GT.U32.AND P6, PT, R0, R200, PT ;  /* 0x000000c80000720c */ /* 0x000fe20003fc4070 */
[----:B------:R-:W-:Y:S01]  /*a440*/  IMAD.HI.U32 R202, R240, R209, RZ ;  /* 0x000000d1f0ca7227 */ /* 0x000fe200078e00ff */
[----:B------:R-:W-:-:S03]  /*a450*/  IABS R207, R212 ;  /* 0x000000d400cf7213 */ /* 0x000fc60000000000 */
[----:B------:R-:W-:Y:S01]  /*a460*/  @!P3 IMAD.MOV R197, RZ, RZ, -R197 ;  /* 0x000000ffffc5b224 */ /* 0x000fe200078e0ac5 */
[----:B------:R-:W-:Y:S01]  /*a470*/  ISETP.GT.U32.AND P3, PT, R0, R201, PT ;  /* 0x000000c90000720c */ /* 0x000fe20003f64070 */
[----:B------:R-:W-:Y:S02]  /*a480*/  IMAD.MOV R202, RZ, RZ, -R202 ;  /* 0x000000ffffca7224 */ /* 0x000fe400078e0aca */
[--C-:B------:R-:W-:Y:S01]  /*a490*/  @!P5 IMAD.IADD R198, R198, 0x1, -R0.reuse ;  /* 0x00000001c6c6d824 */ /* 0x100fe200078e0a00 */
[----:B------:R-:W-:Y:S01]  /*a4a0*/  ISETP.GE.AND P5, PT, R205, RZ, PT ;  /* 0x000000ffcd00720c */ /* 0x000fe20003fa6270 */
[----:B------:R-:W-:Y:S01]  /*a4b0*/  IMAD R202, R0, R202, R209 ;  /* 0x000000ca00ca7224 */ /* 0x000fe200078e02d1 */
[----:B------:R-:W-:Y:S01]  /*a4c0*/  IABS R205, R211 ;  /* 0x000000d300cd7213 */ /* 0x000fe20000000000 */
[--C-:B------:R-:W-:Y:S01]  /*a4d0*/  @!P6 IMAD.IADD R200, R200, 0x1, -R0.reuse ;  /* 0x00000001c8c8e824 */ /* 0x100fe200078e0a00 */
[----:B------:R-:W-:Y:S01]  /*a4e0*/  ISETP.GE.AND P6, PT, R204, RZ, PT ;  /* 0x000000ffcc00720c */ /* 0x000fe20003fc6270 */
[----:B------:R-:W-:Y:S01]  /*a4f0*/  @!P2 IMAD.IADD R199, R199, 0x1, -R0 ;  /* 0x00000001c7c7a824 */ /* 0x000fe200078e0a00 */
[----:B------:R-:W-:Y:S01]  /*a500*/  ISETP.GT.U32.AND P2, PT, R0, R202, PT ;  /* 0x000000ca0000720c */ /* 0x000fe20003f44070 */
[----:B------:R-:W-:-:S04]  /*a510*/  IMAD.HI.U32 R203, R240, R205, RZ ;  /* 0x000000cdf0cb7227 */ /* 0x000fc800078e00ff */
[----:B------:R-:W-:Y:S01]  /*a520*/  @!P3 IMAD.IADD R201, R201, 0x1, -R0 ;  /* 0x00000001c9c9b824 */ /* 0x000fe200078e0a00 */
[----:B------:R-:W-:Y:S01]  /*a530*/  ISETP.GT.U32.AND P3, PT, R0, R200, PT ;  /* 0x000000c80000720c */ /* 0x000fe20003f64070 */
[----:B------:R-:W-:Y:S02]  /*a540*/  IMAD.MOV R203, RZ, RZ, -R203 ;  /* 0x000000ffffcb7224 */ /* 0x000fe400078e0acb */
[----:B------:R-:W-:-:S04]  /*a550*/  IMAD.HI.U32 R204, R240, R207, RZ ;  /* 0x000000cff0cc7227 */ /* 0x000fc800078e00ff */
[----:B------:R-:W-:Y:S01]  /*a560*/  IMAD R203, R0, R203, R205 ;  /* 0x000000cb00cb7224 */ /* 0x000fe200078e02cd */
[----:B------:R-:W-:Y:S01]  /*a570*/  IABS R205, R206 ;  /* 0x000000ce00cd7213 */ /* 0x000fe20000000000 */
[----:B------:R-:W-:Y:S01]  /*a580*/  @!P2 IMAD.IADD R202, R202, 0x1, -R0 ;  /* 0x00000001cacaa824 */ /* 0x000fe200078e0a00 */
[----:B------:R-:W-:Y:S01]  /*a590*/  ISETP.GT.U32.AND P2, PT, R0, R201, PT ;  /* 0x000000c90000720c */ /* 0x000fe20003f44070 */
[----:B------:R-:W-:Y:S02]  /*a5a0*/  IMAD.MOV R204, RZ, RZ, -R204 ;  /* 0x000000ffffcc7224 */ /* 0x000fe400078e0acc */
[----:B------:R-:W-:Y:S01]  /*a5b0*/  @!P3 IMAD.IADD R200, R200, 0x1, -R0 ;  /* 0x00000001c8c8b824 */ /* 0x000fe200078e0a00 */
[C---:B------:R-:W-:Y:S01]  /*a5c0*/  ISETP.GT.U32.AND P3, PT, R0.reuse, R203, PT ;  /* 0x000000cb0000720c */ /* 0x040fe20003f64070 */
[----:B------:R-:W-:Y:S01]  /*a5d0*/  @!P0 IMAD.MOV R198, RZ, RZ, -R198 ;  /* 0x000000ffffc68224 */ /* 0x000fe200078e0ac6 */
[C---:B------:R-:W-:Y:S01]  /*a5e0*/  ISETP.GT.U32.AND P0, PT, R0.reuse, R202, PT ;  /* 0x000000ca0000720c */ /* 0x040fe20003f04070 */
[----:B------:R-:W-:Y:S01]  /*a5f0*/  IMAD R204, R0, R204, R207 ;  /* 0x000000cc00cc7224 */ /* 0x000fe200078e02cf */
[----:B------:R-:W-:Y:S01]  /*a600*/  IABS R207, R208 ;  /* 0x000000d000cf7213 */ /* 0x000fe20000000000 */
[----:B------:R-:W-:-:S04]  /*a610*/  IMAD.HI.U32 R209, R240, R205, RZ ;  /* 0x000000cdf0d17227 */ /* 0x000fc800078e00ff */
[--C-:B------:R-:W-:Y:S01]  /*a620*/  @!P2 IMAD.IADD R201, R201, 0x1, -R0.reuse ;  /* 0x00000001c9c9a824 */ /* 0x100fe200078e0a00 */
[----:B------:R-:W-:Y:S01]  /*a630*/  ISETP.GT.U32.AND P2, PT, R0, R204, PT ;  /* 0x000000cc0000720c */ /* 0x000fe20003f44070 */
[----:B------:R-:W-:Y:S02]  /*a640*/  @!P1 IMAD.MOV R199, RZ, RZ, -R199 ;  /* 0x000000ffffc79224 */ /* 0x000fe400078e0ac7 */
[--C-:B------:R-:W-:Y:S01]  /*a650*/  @!P3 IMAD.IADD R203, R203, 0x1, -R0.reuse ;  /* 0x00000001cbcbb824 */ /* 0x100fe200078e0a00 */
[----:B------:R-:W-:Y:S01]  /*a660*/  ISETP.GE.AND P3, PT, R212, RZ, PT ;  /* 0x000000ffd400720c */ /* 0x000fe20003f66270 */
[----:B------:R-:W-:Y:S01]  /*a670*/  @!P0 IMAD.IADD R202, R202, 0x1, -R0 ;  /* 0x00000001caca8824 */ /* 0x000fe200078e0a00 */
[----:B------:R-:W-:Y:S01]  /*a680*/  ISETP.GE.AND P0, PT, R211, RZ, PT ;  /* 0x000000ffd300720c */ /* 0x000fe20003f06270 */
[----:B------:R-:W-:Y:S01]  /*a690*/  IMAD.MOV R209, RZ, RZ, -R209 ;  /* 0x000000ffffd17224 */ /* 0x000fe200078e0ad1 */
[----:B------:R-:W-:Y:S01]  /*a6a0*/  ISETP.GT.U32.AND P1, PT, R0, R203, PT ;  /* 0x000000cb0000720c */ /* 0x000fe20003f24070 */
[----:B------:R-:W-:-:S04]  /*a6b0*/  IMAD.HI.U32 R211, R240, R207, RZ ;  /* 0x000000cff0d37227 */ /* 0x000fc800078e00ff */
[----:B------:R-:W-:Y:S02]  /*a6c0*/  IMAD R205, R0, R209, R205 ;  /* 0x000000d100cd7224 */ /* 0x000fe400078e02cd */
[----:B------:R-:W-:Y:S02]  /*a6d0*/  IMAD.MOV R212, RZ, RZ, -R211 ;  /* 0x000000ffffd47224 */ /* 0x000fe400078e0ad3 */
[----:B------:R-:W-:Y:S02]  /*a6e0*/  @!P2 IMAD.IADD R204, R204, 0x1, -R0 ;  /* 0x00000001cccca824 */ /* 0x000fe400078e0a00 */
[----:B------:R-:W-:Y:S01]  /*a6f0*/  @!P5 IMAD.MOV R201, RZ, RZ, -R201 ;  /* 0x000000ffffc9d224 */ /* 0x000fe200078e0ac9 */
[----:B------:R-:W-:Y:S01]  /*a700*/  ISETP.GE.AND P5, PT, R206, RZ, PT ;  /* 0x000000ffce00720c */ /* 0x000fe20003fa6270 */
[----:B------:R-:W-:Y:S01]  /*a710*/  @!P4 IMAD.MOV R200, RZ, RZ, -R200 ;  /* 0x000000ffffc8c224 */ /* 0x000fe200078e0ac8 */
[C---:B------:R-:W-:Y:S01]  /*a720*/  ISETP.GT.U32.AND P4, PT, R0.reuse, R205, PT ;  /* 0x000000cd0000720c */ /* 0x040fe20003f84070 */
[C---:B------:R-:W-:Y:S01]  /*a730*/  IMAD R206, R0.reuse, R212, R207 ;  /* 0x000000d400ce7224 */ /* 0x040fe200078e02cf */
[C---:B------:R-:W-:Y:S01]  /*a740*/  ISETP.GT.U32.AND P2, PT, R0.reuse, R204, PT ;  /* 0x000000cc0000720c */ /* 0x040fe20003f44070 */
[----:B------:R-:W-:Y:S01]  /*a750*/  IMAD.MOV.U32 R209, RZ, RZ, R213 ;  /* 0x000000ffffd17224 */ /* 0x000fe200078e00d5 */
[----:B------:R-:W-:Y:S01]  /*a760*/  LOP3.LUT R207, R239, 0x1b8, RZ, 0xfc, !PT ;  /* 0x000001b8efcf7812 */ /* 0x000fe200078efcff */
[----:B------:R-:W-:Y:S01]  /*a770*/  @!P1 IMAD.IADD R203, R203, 0x1, -R0 ;  /* 0x00000001cbcb9824 */ /* 0x000fe200078e0a00 */
[----:B------:R-:W-:Y:S01]  /*a780*/  ISETP.GT.U32.AND P1, PT, R0, R206, PT ;  /* 0x000000ce0000720c */ /* 0x000fe20003f24070 */
[----:B------:R-:W-:Y:S01]  /*a790*/  IMAD.HI.U32 R211, R240, R209, RZ ;  /* 0x000000d1f0d37227 */ /* 0x000fe200078e00ff */
[----:B------:R-:W-:-:S02]  /*a7a0*/  IABS R212, R214 ;  /* 0x000000d600d47213 */ /* 0x000fc40000000000 */
[----:B------:R-:W-:Y:S01]  /*a7b0*/  IABS R213, R216 ;  /* 0x000000d800d57213 */ /* 0x000fe20000000000 */
[----:B------:R-:W-:Y:S01]  /*a7c0*/  @!P6 IMAD.MOV R202, RZ, RZ, -R202 ;  /* 0x000000ffffcae224 */ /* 0x000fe200078e0aca */
[----:B------:R-:W-:Y:S01]  /*a7d0*/  ISETP.GE.AND P6, PT, R208, RZ, PT ;  /* 0x000000ffd000720c */ /* 0x000fe20003fc6270 */
[----:B------:R-:W-:Y:S01]  /*a7e0*/  IMAD.MOV R211, RZ, RZ, -R211 ;  /* 0x000000ffffd37224 */ /* 0x000fe200078e0ad3 */
[----:B------:R-:W-:Y:S01]  /*a7f0*/  IABS R208, R207 ;  /* 0x000000cf00d07213 */ /* 0x000fe20000000000 */
[--C-:B------:R-:W-:Y:S01]  /*a800*/  @!P4 IMAD.IADD R205, R205, 0x1, -R0.reuse ;  /* 0x00000001cdcdc824 */ /* 0x100fe200078e0a00 */
[----:B------:R-:W-:Y:S01]  /*a810*/  ISETP.GE.AND P4, PT, R207, RZ, PT ;  /* 0x000000ffcf00720c */ /* 0x000fe20003f86270 */
[----:B------:R-:W-:Y:S01]  /*a820*/  @!P2 IMAD.IADD R204, R204, 0x1, -R0 ;  /* 0x00000001cccca824 */ /* 0x000fe200078e0a00 */
[----:B------:R-:W-:Y:S01]  /*a830*/  ISETP.GE.AND P2, PT, R210, RZ, PT ;  /* 0x000000ffd200720c */ /* 0x000fe20003f46270 */
[----:B------:R-:W-:Y:S01]  /*a840*/  IMAD R207, R0, R211, R209 ;  /* 0x000000d300cf7224 */ /* 0x000fe200078e02d1 */
[----:B------:R-:W-:Y:S01]  /*a850*/  LOP3.LUT R210, R239, 0x1ba, RZ, 0xfc, !PT ;  /* 0x000001baefd27812 */ /* 0x000fe200078efcff */
[----:B------:R-:W-:-:S02]  /*a860*/  IMAD.MOV.U32 R211, RZ, RZ, R208 ;  /* 0x000000ffffd37224 */ /* 0x000fc400078e00d0 */
[----:B------:R-:W-:Y:S01]  /*a870*/  @!P1 IMAD.IADD R206, R206, 0x1, -R0 ;  /* 0x00000001cece9824 */ /* 0x000fe200078e0a00 */
[C---:B------:R-:W-:Y:S01]  /*a880*/  ISETP.GT.U32.AND P1, PT, R0.reuse, R205, PT ;  /* 0x000000cd0000720c */ /* 0x040fe20003f24070 */
[----:B------:R-:W-:Y:S01]  /*a890*/  @!P3 IMAD.MOV R204, RZ, RZ, -R204 ;  /* 0x000000ffffccb224 */ /* 0x000fe200078e0acc */
[----:B------:R-:W-:Y:S01]  /*a8a0*/  ISETP.GT.U32.AND P3, PT, R0, R207, PT ;  /* 0x000000cf0000720c */ /* 0x000fe20003f64070 */
[----:B------:R-:W-:Y:S01]  /*a8b0*/  IMAD.HI.U32 R208, R240, R211, RZ ;  /* 0x000000d3f0d07227 */ /* 0x000fe200078e00ff */
[----:B------:R-:W-:-:S03]  /*a8c0*/  IABS R209, R210 ;  /* 0x000000d200d17213 */ /* 0x000fc60000000000 */
[----:B------:R-:W-:Y:S02]  /*a8d0*/  IMAD.MOV R208, RZ, RZ, -R208 ;  /* 0x000000ffffd07224 */ /* 0x000fe400078e0ad0 */
[----:B------:R-:W-:Y:S01]  /*a8e0*/  @!P0 IMAD.MOV R203, RZ, RZ, -R203 ;  /* 0x000000ffffcb8224 */ /* 0x000fe200078e0acb */
[C---:B------:R-:W-:Y:S01]  /*a8f0*/  ISETP.GT.U32.AND P0, PT, R0.reuse, R206, PT ;  /* 0x000000ce0000720c */ /* 0x040fe20003f04070 */
[C---:B------:R-:W-:Y:S02]  /*a900*/  IMAD R208, R0.reuse, R208, R211 ;  /* 0x000000d000d07224 */ /* 0x040fe400078e02d3 */
[--C-:B------:R-:W-:Y:S02]  /*a910*/  @!P1 IMAD.IADD R205, R205, 0x1, -R0.reuse ;  /* 0x00000001cdcd9824 */ /* 0x100fe400078e0a00 */
[----:B------:R-:W-:Y:S01]  /*a920*/  @!P3 IMAD.IADD R207, R207, 0x1, -R0 ;  /* 0x00000001cfcfb824 */ /* 0x000fe200078e0a00 */
[----:B------:R-:W-:Y:S01]  /*a930*/  ISETP.GT.U32.AND P1, PT, R0, R208, PT ;  /* 0x000000d00000720c */ /* 0x000fe20003f24070 */
[----:B------:R-:W-:Y:S01]  /*a940*/  IMAD.HI.U32 R215, R240, R209, RZ ;  /* 0x000000d1f0d77227 */ /* 0x000fe200078e00ff */
[----:B------:R-:W-:-:S02]  /*a950*/  ISETP.GE.AND P3, PT, R216, RZ, PT ;  /* 0x000000ffd800720c */ /* 0x000fc40003f66270 */
[----:B------:R-:W-:Y:S01]  /*a960*/  LOP3.LUT R216, R239, 0x1c6, RZ, 0xfc, !PT ;  /* 0x000001c6efd87812 */ /* 0x000fe200078efcff */
[----:B------:R-:W-:Y:S01]  /*a970*/  @!P5 IMAD.MOV R205, RZ, RZ, -R205 ;  /* 0x000000ffffcdd224 */ /* 0x000fe200078e0acd */
[----:B------:R-:W-:Y:S01]  /*a980*/  ISETP.GT.U32.AND P5, PT, R0, R207, PT ;  /* 0x000000cf0000720c */ /* 0x000fe20003fa4070 */
[----:B------:R-:W-:Y:S02]  /*a990*/  IMAD.MOV.U32 R211, RZ, RZ, R212 ;  /* 0x000000ffffd37224 */ /* 0x000fe400078e00d4 */
[----:B------:R-:W-:-:S04]  /*a9a0*/  IMAD.HI.U32 R212, R240, R213, RZ ;  /* 0x000000d5f0d47227 */ /* 0x000fc800078e00ff */
[----:B------:R-:W-:Y:S01]  /*a9b0*/  @!P0 IMAD.IADD R206, R206, 0x1, -R0 ;  /* 0x00000001cece8824 */ /* 0x000fe200078e0a00 */
[----:B------:R-:W-:Y:S01]  /*a9c0*/  ISETP.GE.AND P0, PT, R210, RZ, PT ;  /* 0x000000ffd200720c */ /* 0x000fe20003f06270 */
[----:B------:R-:W-:Y:S02]  /*a9d0*/  IMAD.MOV R215, RZ, RZ, -R215 ;  /* 0x000000ffffd77224 */ /* 0x000fe400078e0ad7 */
[----:B------:R-:W-:-:S04]  /*a9e0*/  IMAD.HI.U32 R210, R240, R211, RZ ;  /* 0x000000d3f0d27227 */ /* 0x000fc800078e00ff */
[----:B------:R-:W-:Y:S02]  /*a9f0*/  IMAD.MOV R212, RZ, RZ, -R212 ;  /* 0x000000ffffd47224 */ /* 0x000fe400078e0ad4 */
[----:B------:R-:W-:Y:S02]  /*aa00*/  IMAD R209, R0, R215, R209 ;  /* 0x000000d700d17224 */ /* 0x000fe400078e02d1 */
[----:B------:R-:W-:Y:S02]  /*aa10*/  IMAD.MOV R215, RZ, RZ, -R210 ;  /* 0x000000ffffd77224 */ /* 0x000fe400078e0ad2 */
[----:B------:R-:W-:Y:S02]  /*aa20*/  @!P1 IMAD.IADD R208, R208, 0x1, -R0 ;  /* 0x00000001d0d09824 */ /* 0x000fe400078e0a00 */
[C---:B------:R-:W-:Y:S01]  /*aa30*/  IMAD R210, R0.reuse, R212, R213 ;  /* 0x000000d400d27224 */ /* 0x040fe200078e02d5 */
[----:B------:R-:W-:Y:S01]  /*aa40*/  LOP3.LUT R212, R239, 0x1c0, RZ, 0xfc, !PT ;  /* 0x000001c0efd47812 */ /* 0x000fe200078efcff */
[----:B------:R-:W-:Y:S01]  /*aa50*/  @!P6 IMAD.MOV R206, RZ, RZ, -R206 ;  /* 0x000000ffffcee224 */ /* 0x000fe200078e0ace */
[C---:B------:R-:W-:Y:S01]  /*aa60*/  ISETP.GT.U32.AND P1, PT, R0.reuse, R208, PT ;  /* 0x000000d00000720c */ /* 0x040fe20003f24070 */
[----:B------:R-:W-:Y:S01]  /*aa70*/  @!P5 IMAD.IADD R207, R207, 0x1, -R0 ;  /* 0x00000001cfcfd824 */ /* 0x000fe200078e0a00 */
[C---:B------:R-:W-:Y:S01]  /*aa80*/  ISETP.GT.U32.AND P6, PT, R0.reuse, R209, PT ;  /* 0x000000d10000720c */ /* 0x040fe20003fc4070 */
[C---:B------:R-:W-:Y:S01]  /*aa90*/  IMAD R211, R0.reuse, R215, R211 ;  /* 0x000000d700d37224 */ /* 0x040fe200078e02d3 */
[----:B------:R-:W-:Y:S01]  /*aaa0*/  ISETP.GT.U32.AND P5, PT, R0, R210, PT ;  /* 0x000000d20000720c */ /* 0x000fe20003fa4070 */
[----:B------:R-:W-:Y:S01]  /*aab0*/  @!P2 IMAD.MOV R207, RZ, RZ, -R207 ;  /* 0x000000ffffcfa224 */ /* 0x000fe200078e0acf */
[----:B------:R-:W-:-:S02]  /*aac0*/  IABS R217, R212 ;  /* 0x000000d400d97213 */ /* 0x000fc40000000000 */
[----:B------:R-:W-:Y:S02]  /*aad0*/  IABS R213, R218 ;  /* 0x000000da00d57213 */ /* 0x000fe40000000000 */
[----:B------:R-:W-:Y:S01]  /*aae0*/  IABS R215, R216 ;  /* 0x000000d800d77213 */ /* 0x000fe20000000000 */
[----:B------:R-:W-:-:S04]  /*aaf0*/  IMAD.HI.U32 R220, R240, R217, RZ ;  /* 0x000000d9f0dc7227 */ /* 0x000fc800078e00ff */
[--C-:B------:R-:W-:Y:S01]  /*ab00*/  @!P1 IMAD.IADD R208, R208, 0x1, -R0.reuse ;  /* 0x00000001d0d09824 */ /* 0x100fe200078e0a00 */
[----:B------:R-:W-:Y:S01]  /*ab10*/  ISETP.GT.U32.AND P1, PT, R0, R211, PT ;  /* 0x000000d30000720c */ /* 0x000fe20003f24070 */
[--C-:B------:R-:W-:Y:S01]  /*ab20*/  @!P6 IMAD.IADD R209, R209, 0x1, -R0.reuse ;  /* 0x00000001d1d1e824 */ /* 0x100fe200078e0a00 */
[----:B------:R-:W-:Y:S01]  /*ab30*/  ISETP.GE.AND P6, PT, R214, RZ, PT ;  /* 0x000000ffd600720c */ /* 0x000fe20003fc6270 */
[----:B------:R-:W-:Y:S02]  /*ab40*/  @!P5 IMAD.IADD R210, R210, 0x1, -R0 ;  /* 0x00000001d2d2d824 */ /* 0x000fe400078e0a00 */
[----:B------:R-:W-:Y:S01]  /*ab50*/  IMAD.MOV.U32 R214, RZ, RZ, R219 ;  /* 0x000000ffffd67224 */ /* 0x000fe200078e00db */
[----:B------:R-:W-:Y:S01]  /*ab60*/  ISETP.GT.U32.AND P5, PT, R0, R209, PT ;  /* 0x000000d10000720c */ /* 0x000fe20003fa4070 */
[----:B------:R-:W-:Y:S01]  /*ab70*/  IMAD.HI.U32 R219, R240, R213, RZ ;  /* 0x000000d5f0db7227 */ /* 0x000fe200078e00ff */
[----:B------:R-:W-:-:S03]  /*ab80*/  ISETP.GT.U32.AND P2, PT, R0, R210, PT ;  /* 0x000000d20000720c */ /* 0x000fc60003f44070 */
[----:B------:R-:W-:Y:S02]  /*ab90*/  IMAD.MOV R220, RZ, RZ, -R220 ;  /* 0x000000ffffdc7224 */ /* 0x000fe400078e0adc */
[----:B------:R-:W-:Y:S02]  /*aba0*/  IMAD.MOV R219, RZ, RZ, -R219 ;  /* 0x000000ffffdb7224 */ /* 0x000fe400078e0adb */
[----:B------:R-:W-:Y:S01]  /*abb0*/  @!P4 IMAD.MOV R208, RZ, RZ, -R208 ;  /* 0x000000ffffd0c224 */ /* 0x000fe200078e0ad0 */
[----:B------:R-:W-:Y:S01]  /*abc0*/  ISETP.GE.AND P4, PT, R212, RZ, PT ;  /* 0x000000ffd400720c */ /* 0x000fe20003f86270 */
[--C-:B------:R-:W-:Y:S02]  /*abd0*/  @!P1 IMAD.IADD R211, R211, 0x1, -R0.reuse ;  /* 0x00000001d3d39824 */ /* 0x100fe400078e0a00 */
[C---:B------:R-:W-:Y:S02]  /*abe0*/  IMAD R212, R0.reuse, R220, R217 ;  /* 0x000000dc00d47224 */ /* 0x040fe400078e02d9 */
[C---:B------:R-:W-:Y:S01]  /*abf0*/  IMAD R213, R0.reuse, R219, R213 ;  /* 0x000000db00d57224 */ /* 0x040fe200078e02d5 */
[C---:B------:R-:W-:Y:S01]  /*ac00*/  ISETP.GT.U32.AND P1, PT, R0.reuse, R211, PT ;  /* 0x000000d30000720c */ /* 0x040fe20003f24070 */
[--C-:B------:R-:W-:Y:S01]  /*ac10*/  @!P5 IMAD.IADD R209, R209, 0x1, -R0.reuse ;  /* 0x00000001d1d1d824 */ /* 0x100fe200078e0a00 */
[----:B------:R-:W-:Y:S01]  /*ac20*/  ISETP.GT.U32.AND P5, PT, R0, R212, PT ;  /* 0x000000d40000720c */ /* 0x000fe20003fa4070 */
[----:B------:R-:W-:Y:S01]  /*ac30*/  @!P2 IMAD.IADD R210, R210, 0x1, -R0 ;  /* 0x00000001d2d2a824 */ /* 0x000fe200078e0a00 */
[----:B------:R-:W-:Y:S01]  /*ac40*/  ISETP.GT.U32.AND P2, PT, R0, R213, PT ;  /* 0x000000d50000720c */ /* 0x000fe20003f44070 */
[----:B------:R-:W-:Y:S01]  /*ac50*/  IMAD.HI.U32 R220, R240, R214, RZ ;  /* 0x000000d6f0dc7227 */ /* 0x000fe200078e00ff */
[----:B------:R-:W-:-:S03]  /*ac60*/  LOP3.LUT R219, R239, 0x1c8, RZ, 0xfc, !PT ;  /* 0x000001c8efdb7812 */ /* 0x000fc600078efcff */
[----:B------:R-:W-:Y:S02]  /*ac70*/  IMAD.MOV R220, RZ, RZ, -R220 ;  /* 0x000000ffffdc7224 */ /* 0x000fe400078e0adc */
[----:B------:R-:W-:-:S04]  /*ac80*/  IMAD.HI.U32 R217, R240, R215, RZ ;  /* 0x000000d7f0d97227 */ /* 0x000fc800078e00ff */
[----:B------:R-:W-:Y:S01]  /*ac90*/  IMAD R214, R0, R220, R214 ;  /* 0x000000dc00d67224 */ /* 0x000fe200078e02d6 */
[----:B------:R-:W-:Y:S01]  /*aca0*/  IABS R220, R219 ;  /* 0x000000db00dc7213 */ /* 0x000fe20000000000 */
[--C-:B------:R-:W-:Y:S01]  /*acb0*/  @!P1 IMAD.IADD R211, R211, 0x1, -R0.reuse ;  /* 0x00000001d3d39824 */ /* 0x100fe200078e0a00 */
[----:B------:R-:W-:Y:S01]  /*acc0*/  ISETP.GE.AND P1, PT, R218, RZ, PT ;  /* 0x000000ffda00720c */ /* 0x000fe20003f26270 */
[----:B------:R-:W-:Y:S01]  /*acd0*/  IMAD.MOV R217, RZ, RZ, -R217 ;  /* 0x000000ffffd97224 */ /* 0x000fe200078e0ad9 */
[----:B------:R-:W-:Y:S01]  /*ace0*/  LOP3.LUT R218, R239, 0x1ca, RZ, 0xfc, !PT ;  /* 0x000001caefda7812 */ /* 0x000fe200078efcff */
[--C-:B------:R-:W-:Y:S01]  /*acf0*/  @!P5 IMAD.IADD R212, R212, 0x1, -R0.reuse ;  /* 0x00000001d4d4d824 */ /* 0x100fe200078e0a00 */
[C---:B------:R-:W-:Y:S01]  /*ad00*/  ISETP.GT.U32.AND P5, PT, R0.reuse, R214, PT ;  /* 0x000000d60000720c */ /* 0x040fe20003fa4070 */
[----:B------:R-:W-:Y:S02]  /*ad10*/  @!P2 IMAD.IADD R213, R213, 0x1, -R0 ;  /* 0x00000001d5d5a824 */ /* 0x000fe400078e0a00 */
        /* <DEDUP_REMOVED lines=8> */
[----:B------:R-:W-:Y:S01]  /*ada0*/  IMAD.HI.U32 R222, R240, R217, RZ ;  /* 0x000000d9f0de7227 */ /* 0x000fe200078e00ff */
[----:B------:R-:W-:-:S03]  /*adb0*/  ISETP.GT.U32.AND P3, PT, R0, R215, PT ;  /* 0x000000d70000720c */ /* 0x000fc60003f64070 */
[----:B------:R-:W-:Y:S02]  /*adc0*/  @!P5 IMAD.IADD R214, R214, 0x1, -R0 ;  /* 0x00000001d6d6d824 */ /* 0x000fe400078e0a00 */
[----:B------:R-:W-:Y:S02]  /*add0*/  IMAD.MOV R222, RZ, RZ, -R222 ;  /* 0x000000ffffde7224 */ /* 0x000fe400078e0ade */
[----:B------:R-:W-:Y:S01]  /*ade0*/  IMAD.HI.U32 R221, R240, R220, RZ ;  /* 0x000000dcf0dd7227 */ /* 0x000fe200078e00ff */
[----:B------:R-:W-:-:S03]  /*adf0*/  ISETP.GT.U32.AND P5, PT, R0, R214, PT ;  /* 0x000000d60000720c */ /* 0x000fc60003fa4070 */
[--C-:B------:R-:W-:Y:S01]  /*ae00*/  @!P0 IMAD.IADD R213, R213, 0x1, -R0.reuse ;  /* 0x00000001d5d58824 */ /* 0x100fe200078e0a00 */
[----:B------:R-:W-:Y:S01]  /*ae10*/  ISETP.GE.AND P0, PT, R219, RZ, PT ;  /* 0x000000ffdb00720c */ /* 0x000fe20003f06270 */
[----:B------:R-:W-:Y:S01]  /*ae20*/  IMAD R217, R0, R222, R217 ;  /* 0x000000de00d97224 */ /* 0x000fe200078e02d9 */
[----:B------:R-:W-:Y:S01]  /*ae30*/  LOP3.LUT R219, R239, 0x1cc, RZ, 0xfc, !PT ;  /* 0x000001ccefdb7812 */ /* 0x000fe200078efcff */
[----:B------:R-:W-:Y:S02]  /*ae40*/  IMAD.MOV R221, RZ, RZ, -R221 ;  /* 0x000000ffffdd7224 */ /* 0x000fe400078e0add */
[--C-:B------:R-:W-:Y:S01]  /*ae50*/  @!P2 IMAD.IADD R212, R212, 0x1, -R0.reuse ;  /* 0x00000001d4d4a824 */ /* 0x100fe200078e0a00 */
[----:B------:R-:W-:Y:S01]  /*ae60*/  ISETP.GE.AND P2, PT, R216, RZ, PT ;  /* 0x000000ffd800720c */ /* 0x000fe20003f46270 */
[----:B------:R-:W-:Y:S01]  /*ae70*/  @!P1 IMAD.MOV R213, RZ, RZ, -R213 ;  /* 0x000000ffffd59224 */ /* 0x000fe200078e0ad5 */
[----:B------:R-:W-:Y:S01]  /*ae80*/  ISETP.GT.U32.AND P1, PT, R0, R217, PT ;  /* 0x000000d90000720c */ /* 0x000fe20003f24070 */
[----:B------:R-:W-:-:S02]  /*ae90*/  @!P3 IMAD.IADD R215, R215, 0x1, -R0 ;  /* 0x00000001d7d7b824 */ /* 0x000fc400078e0a00 */
[C---:B------:R-:W-:Y:S01]  /*aea0*/  IMAD R216, R0.reuse, R221, R220 ;  /* 0x000000dd00d87224 */ /* 0x040fe200078e02dc */
[----:B------:R-:W-:Y:S01]  /*aeb0*/  IABS R220, R219 ;  /* 0x000000db00dc7213 */ /* 0x000fe20000000000 */
[----:B------:R-:W-:Y:S01]  /*aec0*/  @!P4 IMAD.MOV R212, RZ, RZ, -R212 ;  /* 0x000000ffffd4c224 */ /* 0x000fe200078e0ad4 */
[----:B------:R-:W-:Y:S01]  /*aed0*/  ISETP.GT.U32.AND P3, PT, R0, R215, PT ;  /* 0x000000d70000720c */ /* 0x000fe20003f64070 */
[----:B------:R-:W-:Y:S01]  /*aee0*/  @!P5 IMAD.IADD R214, R214, 0x1, -R0 ;  /* 0x00000001d6d6d824 */ /* 0x000fe200078e0a00 */
[----:B------:R-:W-:Y:S02]  /*aef0*/  ISETP.GT.U32.AND P4, PT, R0, R216, PT ;  /* 0x000000d80000720c */ /* 0x000fe40003f84070 */
[----:B------:R-:W-:Y:S01]  /*af00*/  ISETP.GE.AND P5, PT, R218, RZ, PT ;  /* 0x000000ffda00720c */ /* 0x000fe20003fa6270 */
[----:B------:R-:W-:Y:S01]  /*af10*/  @!P6 IMAD.MOV R214, RZ, RZ, -R214 ;  /* 0x000000ffffd6e224 */ /* 0x000fe200078e0ad6 */
[----:B------:R-:W-:Y:S01]  /*af20*/  ISETP.GE.AND P6, PT, R219, RZ, PT ;  /* 0x000000ffdb00720c */ /* 0x000fe20003fc6270 */
[----:B------:R-:W-:Y:S01]  /*af30*/  @!P1 IMAD.IADD R217, R217, 0x1, -R0 ;  /* 0x00000001d9d99824 */ /* 0x000fe200078e0a00 */
[----:B------:R-:W-:Y:S01]  /*af40*/  LOP3.LUT R218, R239, 0x1d0, RZ, 0xfc, !PT ;  /* 0x000001d0efda7812 */ /* 0x000fe200078efcff */
[----:B------:R-:W-:-:S03]  /*af50*/  IMAD.MOV.U32 R219, RZ, RZ, R220 ;  /* 0x000000ffffdb7224 */ /* 0x000fc600078e00dc */
[----:B------:R-:W-:Y:S01]  /*af60*/  ISETP.GT.U32.AND P1, PT, R0, R217, PT ;  /* 0x000000d90000720c */ /* 0x000fe20003f24070 */
[--C-:B------:R-:W-:Y:S01]  /*af70*/  @!P3 IMAD.IADD R215, R215, 0x1, -R0.reuse ;  /* 0x00000001d7d7b824 */ /* 0x100fe200078e0a00 */
[----:B------:R-:W-:Y:S01]  /*af80*/  ISETP.GE.AND P3, PT, R223, RZ, PT ;  /* 0x000000ffdf00720c */ /* 0x000fe20003f66270 */
[----:B------:R-:W-:Y:S01]  /*af90*/  @!P4 IMAD.IADD R216, R216, 0x1, -R0 ;  /* 0x00000001d8d8c824 */ /* 0x000fe200078e0a00 */
[----:B------:R-:W-:Y:S01]  /*afa0*/  IABS R223, R223 ;  /* 0x000000df00df7213 */ /* 0x000fe20000000000 */
[----:B------:R-:W-:Y:S01]  /*afb0*/  IMAD.HI.U32 R221, R240, R219, RZ ;  /* 0x000000dbf0dd7227 */ /* 0x000fe200078e00ff */
[----:B------:R-:W-:Y:S02]  /*afc0*/  IABS R220, R218 ;  /* 0x000000da00dc7213 */ /* 0x000fe40000000000 */
[----:B------:R-:W-:Y:S01]  /*afd0*/  ISETP.GT.U32.AND P4, PT, R0, R216, PT ;  /* 0x000000d80000720c */ /* 0x000fe20003f84070 */
[----:B------:R-:W-:Y:S02]  /*afe0*/  IMAD.MOV R221, RZ, RZ, -R221 ;  /* 0x000000ffffdd7224 */ /* 0x000fe400078e0add */
[----:B------:R-:W-:Y:S01]  /*aff0*/  @!P2 IMAD.MOV R215, RZ, RZ, -R215 ;  /* 0x000000ffffd7a224 */ /* 0x000fe200078e0ad7 */
[----:B------:R-:W-:Y:S01]  /*b000*/  ISETP.GE.AND P2, PT, R218, RZ, PT ;  /* 0x000000ffda00720c */ /* 0x000fe20003f46270 */
[----:B------:R-:W-:-:S04]  /*b010*/  IMAD.HI.U32 R224, R240, R223, RZ ;  /* 0x000000dff0e07227 */ /* 0x000fc800078e00ff */
[----:B------:R-:W-:Y:S01]  /*b020*/  IMAD R218, R0, R221, R219 ;  /* 0x000000dd00da7224 */ /* 0x000fe200078e02db */
[----:B------:R-:W-:Y:S01]  /*b030*/  LOP3.LUT R219, R239, 0x1d2, RZ, 0xfc, !PT ;  /* 0x000001d2efdb7812 */ /* 0x000fe200078efcff */
[----:B------:R-:W-:Y:S02]  /*b040*/  IMAD.MOV R224, RZ, RZ, -R224 ;  /* 0x000000ffffe07224 */ /* 0x000fe400078e0ae0 */
[--C-:B------:R-:W-:Y:S01]  /*b050*/  @!P1 IMAD.IADD R217, R217, 0x1, -R0.reuse ;  /* 0x00000001d9d99824 */ /* 0x100fe200078e0a00 */
[----:B------:R-:W-:Y:S01]  /*b060*/  IABS R221, R219 ;  /* 0x000000db00dd7213 */ /* 0x000fe20000000000 */
[----:B------:R-:W-:Y:S01]  /*b070*/  @!P4 IMAD.IADD R216, R216, 0x1, -R0 ;  /* 0x00000001d8d8c824 */ /* 0x000fe200078e0a00 */
[----:B------:R-:W-:Y:S01]  /*b080*/  ISETP.GE.AND P1, PT, R219, RZ, PT ;  /* 0x000000ffdb00720c */ /* 0x000fe20003f26270 */
[C---:B------:R-:W-:Y:S01]  /*b090*/  IMAD R219, R0.reuse, R224, R223 ;  /* 0x000000e000db7224 */ /* 0x040fe200078e02df */
[----:B------:R-:W-:Y:S01]  /*b0a0*/  ISETP.GT.U32.AND P4, PT, R0, R218, PT ;  /* 0x000000da0000720c */ /* 0x000fe20003f84070 */
[----:B------:R-:W-:Y:S01]  /*b0b0*/  @!P5 IMAD.MOV R217, RZ, RZ, -R217 ;  /* 0x000000ffffd9d224 */ /* 0x000fe200078e0ad9 */
[----:B------:R-:W-:Y:S01]  /*b0c0*/  IABS R224, R231 ;  /* 0x000000e700e07213 */ /* 0x000fe20000000000 */
[----:B------:R-:W-:Y:S01]  /*b0d0*/  IMAD.HI.U32 R222, R240, R220, RZ ;  /* 0x000000dcf0de7227 */ /* 0x000fe200078e00ff */
[----:B------:R-:W-:-:S03]  /*b0e0*/  ISETP.GT.U32.AND P5, PT, R0, R219, PT ;  /* 0x000000db0000720c */ /* 0x000fc60003fa4070 */
[----:B------:R-:W-:Y:S02]  /*b0f0*/  IMAD.MOV R222, RZ, RZ, -R222 ;  /* 0x000000ffffde7224 */ /* 0x000fe400078e0ade */
[----:B------:R-:W-:Y:S02]  /*b100*/  @!P0 IMAD.MOV R216, RZ, RZ, -R216 ;  /* 0x000000ffffd88224 */ /* 0x000fe400078e0ad8 */
[----:B------:R-:W-:Y:S01]  /*b110*/  IMAD R220, R0, R222, R220 ;  /* 0x000000de00dc7224 */ /* 0x000fe200078e02dc */
[----:B------:R-:W-:Y:S01]  /*b120*/  LOP3.LUT R222, R239, 0x1d4, RZ, 0xfc, !PT ;  /* 0x000001d4efde7812 */ /* 0x000fe200078efcff */
[--C-:B------:R-:W-:Y:S02]  /*b130*/  @!P4 IMAD.IADD R218, R218, 0x1, -R0.reuse ;  /* 0x00000001dadac824 */ /* 0x100fe400078e0a00 */
        /* <DEDUP_REMOVED lines=8> */
[----:B------:R-:W-:-:S04]  /*b1c0*/  IMAD.HI.U32 R225, R240, R222, RZ ;  /* 0x000000def0e17227 */ /* 0x000fc800078e00ff */
[----:B------:R-:W-:Y:S01]  /*b1d0*/  IMAD R221, R0, R223, R221 ;  /* 0x000000df00dd7224 */ /* 0x000fe200078e02dd */
[----:B------:R-:W-:Y:S01]  /*b1e0*/  IABS R223, R229 ;  /* 0x000000e500df7213 */ /* 0x000fe20000000000 */
[----:B------:R-:W-:Y:S02]  /*b1f0*/  IMAD.MOV R225, RZ, RZ, -R225 ;  /* 0x000000ffffe17224 */ /* 0x000fe400078e0ae1 */
[----:B------:R-:W-:Y:S01]  /*b200*/  @!P4 IMAD.IADD R218, R218, 0x1, -R0 ;  /* 0x00000001dadac824 */ /* 0x000fe200078e0a00 */
[C---:B------:R-:W-:Y:S01]  /*b210*/  ISETP.GT.U32.AND P4, PT, R0.reuse, R220, PT ;  /* 0x000000dc0000720c */ /* 0x040fe20003f84070 */
[C---:B------:R-:W-:Y:S02]  /*b220*/  IMAD R222, R0.reuse, R225, R222 ;  /* 0x000000e100de7224 */ /* 0x040fe400078e02de */
[----:B------:R-:W-:Y:S01]  /*b230*/  @!P5 IMAD.IADD R219, R219, 0x1, -R0 ;  /* 0x00000001dbdbd824 */ /* 0x000fe200078e0a00 */
[----:B------:R-:W-:Y:S01]  /*b240*/  ISETP.GT.U32.AND P5, PT, R0, R221, PT ;  /* 0x000000dd0000720c */ /* 0x000fe20003fa4070 */
[----:B------:R-:W-:-:S04]  /*b250*/  IMAD.HI.U32 R226, R240, R223, RZ ;  /* 0x000000dff0e27227 */ /* 0x000fc800078e00ff */
[----:B------:R-:W-:Y:S01]  /*b260*/  @!P6 IMAD.MOV R218, RZ, RZ, -R218 ;  /* 0x000000ffffdae224 */ /* 0x000fe200078e0ada */
[C---:B------:R-:W-:Y:S01]  /*b270*/  ISETP.GT.U32.AND P6, PT, R0.reuse, R222, PT ;  /* 0x000000de0000720c */ /* 0x040fe20003fc4070 */
[----:B------:R-:W-:Y:S02]  /*b280*/  IMAD.MOV R226, RZ, RZ, -R226 ;  /* 0x000000ffffe27224 */ /* 0x000fe400078e0ae2 */
[----:B------:R-:W-:Y:S02]  /*b290*/  @!P3 IMAD.MOV R219, RZ, RZ, -R219 ;  /* 0x000000ffffdbb224 */ /* 0x000fe400078e0adb */
[----:B------:R-:W-:Y:S02]  /*b2a0*/  IMAD R223, R0, R226, R223 ;  /* 0x000000e200df7224 */ /* 0x000fe400078e02df */
[--C-:B------:R-:W-:Y:S02]  /*b2b0*/  @!P4 IMAD.IADD R220, R220, 0x1, -R0.reuse ;  /* 0x00000001dcdcc824 */ /* 0x100fe400078e0a00 */
[----:B------:R-:W-:Y:S01]  /*b2c0*/  IMAD.MOV R227, RZ, RZ, -R227 ;  /* 0x000000ffffe37224 */ /* 0x000fe200078e0ae3 */
[C---:B------:R-:W-:Y:S01]  /*b2d0*/  ISETP.GT.U32.AND P3, PT, R0.reuse, R223, PT ;  /* 0x000000df0000720c */ /* 0x040fe20003f64070 */
[----:B------:R-:W-:Y:S01]  /*b2e0*/  @!P5 IMAD.IADD R221, R221, 0x1, -R0 ;  /* 0x00000001ddddd824 */ /* 0x000fe200078e0a00 */
[----:B------:R-:W-:Y:S01]  /*b2f0*/  ISETP.GT.U32.AND P4, PT, R0, R220, PT ;  /* 0x000000dc0000720c */ /* 0x000fe20003f84070 */
[----:B------:R-:W-:-:S02]  /*b300*/  IMAD.MOV.U32 R225, RZ, RZ, R230 ;  /* 0x000000ffffe17224 */ /* 0x000fc400078e00e6 */
[----:B------:R-:W-:Y:S02]  /*b310*/  IMAD R224, R0, R227, R224 ;  /* 0x000000e300e07224 */ /* 0x000fe400078e02e0 */
[----:B------:R-:W-:Y:S01]  /*b320*/  @!P6 IMAD.IADD R222, R222, 0x1, -R0 ;  /* 0x00000001dedee824 */ /* 0x000fe200078e0a00 */
[C---:B------:R-:W-:Y:S01]  /*b330*/  ISETP.GT.U32.AND P6, PT, R0.reuse, R221, PT ;  /* 0x000000dd0000720c */ /* 0x040fe20003fc4070 */
[----:B------:R-:W-:Y:S01]  /*b340*/  IMAD.MOV.U32 R226, RZ, RZ, R228 ;  /* 0x000000ffffe27224 */ /* 0x000fe200078e00e4 */
[----:B------:R-:W-:Y:S01]  /*b350*/  ISETP.GT.U32.AND P5, PT, R0, R224, PT ;  /* 0x000000e00000720c */ /* 0x000fe20003fa4070 */
[----:B------:R-:W-:-:S04]  /*b360*/  IMAD.HI.U32 R228, R240, R225, RZ ;  /* 0x000000e1f0e47227 */ /* 0x000fc800078e00ff */
[----:B------:R-:W-:Y:S02]  /*b370*/  IMAD.MOV R228, RZ, RZ, -R228 ;  /* 0x000000ffffe47224 */ /* 0x000fe400078e0ae4 */
[----:B------:R-:W-:Y:S01]  /*b380*/  @!P3 IMAD.IADD R223, R223, 0x1, -R0 ;  /* 0x00000001dfdfb824 */ /* 0x000fe200078e0a00 */
[----:B------:R-:W-:Y:S01]  /*b390*/  ISETP.GT.U32.AND P3, PT, R0, R222, PT ;  /* 0x000000de0000720c */ /* 0x000fe20003f64070 */
[----:B------:R-:W-:-:S04]  /*b3a0*/  IMAD.HI.U32 R227, R240, R226, RZ ;  /* 0x000000e2f0e37227 */ /* 0x000fc800078e00ff */
[----:B------:R-:W-:Y:S02]  /*b3b0*/  IMAD R225, R0, R228, R225 ;  /* 0x000000e400e17224 */ /* 0x000fe400078e02e1 */
[----:B------:R-:W-:Y:S02]  /*b3c0*/  IMAD.MOV R227, RZ, RZ, -R227 ;  /* 0x000000ffffe37224 */ /* 0x000fe400078e0ae3 */
[--C-:B------:R-:W-:Y:S01]  /*b3d0*/  @!P4 IMAD.IADD R220, R220, 0x1, -R0.reuse ;  /* 0x00000001dcdcc824 */ /* 0x100fe200078e0a00 */
[----:B------:R-:W-:Y:S01]  /*b3e0*/  ISETP.GE.AND P4, PT, R229, RZ, PT ;  /* 0x000000ffe500720c */ /* 0x000fe20003f86270 */
[----:B------:R-:W-:Y:S01]  /*b3f0*/  @!P6 IMAD.IADD R221, R221, 0x1, -R0 ;  /* 0x00000001dddde824 */ /* 0x000fe200078e0a00 */
[C---:B------:R-:W-:Y:S01]  /*b400*/  ISETP.GT.U32.AND P6, PT, R0.reuse, R225, PT ;  /* 0x000000e10000720c */ /* 0x040fe20003fc4070 */
[----:B------:R-:W-:Y:S01]  /*b410*/  IMAD R226, R0, R227, R226 ;  /* 0x000000e300e27224 */ /* 0x000fe200078e02e2 */
[----:B------:R-:W-:Y:S01]  /*b420*/  IABS R227, R232 ;  /* 0x000000e800e37213 */ /* 0x000fe20000000000 */
[----:B------:R-:W-:Y:S01]  /*b430*/  @!P5 IMAD.IADD R224, R224, 0x1, -R0 ;  /* 0x00000001e0e0d824 */ /* 0x000fe200078e0a00 */
[----:B------:R-:W-:Y:S01]  /*b440*/  IABS R229, R234 ;  /* 0x000000ea00e57213 */ /* 0x000fe20000000000 */
[----:B------:R-:W-:Y:S01]  /*b450*/  @!P2 IMAD.MOV R220, RZ, RZ, -R220 ;  /* 0x000000ffffdca224 */ /* 0x000fe200078e0adc */
[----:B------:R-:W-:Y:S01]  /*b460*/  ISETP.GT.U32.AND P2, PT, R0, R223, PT ;  /* 0x000000df0000720c */ /* 0x000fe20003f44070 */
[----:B------:R-:W-:Y:S01]  /*b470*/  @!P3 IMAD.IADD R222, R222, 0x1, -R0 ;  /* 0x00000001dedeb824 */ /* 0x000fe200078e0a00 */
[----:B------:R-:W-:Y:S01]  /*b480*/  ISETP.GT.U32.AND P5, PT, R0, R224, PT ;  /* 0x000000e00000720c */ /* 0x000fe20003fa4070 */
[----:B------:R-:W-:Y:S01]  /*b490*/  IMAD.HI.U32 R228, R240, R227, RZ ;  /* 0x000000e3f0e47227 */ /* 0x000fe200078e00ff */
[----:B------:R-:W-:-:S03]  /*b4a0*/  ISETP.GT.U32.AND P3, PT, R0, R226, PT ;  /* 0x000000e20000720c */ /* 0x000fc60003f64070 */
[----:B------:R-:W-:Y:S02]  /*b4b0*/  IMAD.MOV R230, RZ, RZ, -R228 ;  /* 0x000000ffffe67224 */ /* 0x000fe400078e0ae4 */
[--C-:B------:R-:W-:Y:S01]  /*b4c0*/  @!P6 IMAD.IADD R225, R225, 0x1, -R0.reuse ;  /* 0x00000001e1e1e824 */ /* 0x100fe200078e0a00 */
[----:B------:R-:W-:Y:S01]  /*b4d0*/  ISETP.GE.AND P6, PT, R233, RZ, PT ;  /* 0x000000ffe900720c */ /* 0x000fe20003fc6270 */
[----:B------:R-:W-:Y:S01]  /*b4e0*/  IMAD.MOV.U32 R228, RZ, RZ, R229 ;  /* 0x000000ffffe47224 */ /* 0x000fe200078e00e5 */
[C---:B------:R-:W-:Y:S01]  /*b4f0*/  LOP3.LUT R233, R239.reuse, 0x1e4, RZ, 0xfc, !PT ;  /* 0x000001e4efe97812 */ /* 0x040fe200078efcff */
[----:B------:R-:W-:Y:S01]  /*b500*/  IMAD.MOV.U32 R229, RZ, RZ, R237 ;  /* 0x000000ffffe57224 */ /* 0x000fe200078e00ed */
[----:B------:R-:W-:Y:S01]  /*b510*/  LOP3.LUT R237, R239, 0x1ea, RZ, 0xfc, !PT ;  /* 0x000001eaefed7812 */ /* 0x000fe200078efcff */
[C---:B------:R-:W-:Y:S02]  /*b520*/  IMAD R227, R0.reuse, R230, R227 ;  /* 0x000000e600e37224 */ /* 0x040fe400078e02e3 */
[----:B------:R-:W-:Y:S01]  /*b530*/  @!P2 IMAD.IADD R223, R223, 0x1, -R0 ;  /* 0x00000001dfdfa824 */ /* 0x000fe200078e0a00 */
[----:B------:R-:W-:Y:S01]  /*b540*/  ISETP.GE.AND P2, PT, R231, RZ, PT ;  /* 0x000000ffe700720c */ /* 0x000fe20003f46270 */
[----:B------:R-:W-:Y:S01]  /*b550*/  @!P1 IMAD.MOV R221, RZ, RZ, -R221 ;  /* 0x000000ffffdd9224 */ /* 0x000fe200078e0add */
[----:B------:R-:W-:Y:S01]  /*b560*/  ISETP.GT.U32.AND P1, PT, R0, R225, PT ;  /* 0x000000e10000720c */ /* 0x000fe20003f24070 */
[----:B------:R-:W-:-:S04]  /*b570*/  IMAD.HI.U32 R231, R240, R229, RZ ;  /* 0x000000e5f0e77227 */ /* 0x000fc800078e00ff */
[--C-:B------:R-:W-:Y:S01]  /*b580*/  @!P5 IMAD.IADD R224, R224, 0x1, -R0.reuse ;  /* 0x00000001e0e0d824 */ /* 0x100fe200078e0a00 */
[----:B------:R-:W-:Y:S01]  /*b590*/  ISETP.GT.U32.AND P5, PT, R0, R227, PT ;  /* 0x000000e30000720c */ /* 0x000fe20003fa4070 */
[----:B------:R-:W-:Y:S01]  /*b5a0*/  @!P3 IMAD.IADD R226, R226, 0x1, -R0 ;  /* 0x00000001e2e2b824 */ /* 0x000fe200078e0a00 */
[----:B------:R-:W-:Y:S01]  /*b5b0*/  ISETP.GE.AND P3, PT, R235, RZ, PT ;  /* 0x000000ffeb00720c */ /* 0x000fe20003f66270 */
[----:B------:R-:W-:Y:S01]  /*b5c0*/  IMAD.MOV R231, RZ, RZ, -R231 ;  /* 0x000000ffffe77224 */ /* 0x000fe200078e0ae7 */
[----:B------:R-:W-:Y:S01]  /*b5d0*/  LOP3.LUT R235, R239, 0x1e6, RZ, 0xfc, !PT ;  /* 0x000001e6efeb7812 */ /* 0x000fe200078efcff */
[----:B------:R-:W-:Y:S01]  /*b5e0*/  @!P0 IMAD.MOV R222, RZ, RZ, -R222 ;  /* 0x000000ffffde8224 */ /* 0x000fe200078e0ade */
[----:B------:R-:W-:Y:S01]  /*b5f0*/  ISETP.GT.U32.AND P0, PT, R0, R226, PT ;  /* 0x000000e20000720c */ /* 0x000fe20003f04070 */
[----:B------:R-:W-:-:S04]  /*b600*/  IMAD.HI.U32 R230, R240, R228, RZ ;  /* 0x000000e4f0e67227 */ /* 0x000fc800078e00ff */
[C---:B------:R-:W-:Y:S02]  /*b610*/  IMAD R229, R0.reuse, R231, R229 ;  /* 0x000000e700e57224 */ /* 0x040fe400078e02e5 */
[----:B------:R-:W-:Y:S02]  /*b620*/  IMAD.MOV R230, RZ, RZ, -R230 ;  /* 0x000000ffffe67224 */ /* 0x000fe400078e0ae6 */
[----:B------:R-:W-:Y:S01]  /*b630*/  @!P1 IMAD.IADD R225, R225, 0x1, -R0 ;  /* 0x00000001e1e19824 */ /* 0x000fe200078e0a00 */
[C---:B------:R-:W-:Y:S01]  /*b640*/  ISETP.GT.U32.AND P1, PT, R0.reuse, R229, PT ;  /* 0x000000e50000720c */ /* 0x040fe20003f24070 */
[C---:B------:R-:W-:Y:S01]  /*b650*/  IMAD R228, R0.reuse, R230, R228 ;  /* 0x000000e600e47224 */ /* 0x040fe200078e02e4 */
[----:B------:R-:W-:Y:S01]  /*b660*/  IABS R230, R233 ;  /* 0x000000e900e67213 */ /* 0x000fe20000000000 */
[--C-:B------:R-:W-:Y:S02]  /*b670*/  @!P5 IMAD.IADD R227, R227, 0x1, -R0.reuse ;  /* 0x00000001e3e3d824 */ /* 0x100fe400078e0a00 */
[----:B------:R-:W-:Y:S01]  /*b680*/  @!P4 IMAD.MOV R223, RZ, RZ, -R223 ;  /* 0x000000ffffdfc224 */ /* 0x000fe200078e0adf */
[----:B------:R-:W-:Y:S01]  /*b690*/  ISETP.GT.U32.AND P4, PT, R0, R228, PT ;  /* 0x000000e40000720c */ /* 0x000fe20003f84070 */
[----:B------:R-:W-:Y:S01]  /*b6a0*/  @!P0 IMAD.IADD R226, R226, 0x1, -R0 ;  /* 0x00000001e2e28824 */ /* 0x000fe200078e0a00 */
[----:B------:R-:W-:Y:S01]  /*b6b0*/  ISETP.GT.U32.AND P5, PT, R0, R227, PT ;  /* 0x000000e30000720c */ /* 0x000fe20003fa4070 */
[----:B------:R-:W-:Y:S01]  /*b6c0*/  IMAD.HI.U32 R231, R240, R230, RZ ;  /* 0x000000e6f0e77227 */ /* 0x000fe200078e00ff */
[----:B------:R-:W-:-:S02]  /*b6d0*/  ISETP.GE.AND P0, PT, R234, RZ, PT ;  /* 0x000000ffea00720c */ /* 0x000fc40003f06270 */
[----:B------:R-:W-:Y:S01]  /*b6e0*/  IABS R234, R235 ;  /* 0x000000eb00ea7213 */ /* 0x000fe20000000000 */
[----:B------:R-:W-:Y:S01]  /*b6f0*/  @!P2 IMAD.MOV R224, RZ, RZ, -R224 ;  /* 0x000000ffffe0a224 */ /* 0x000fe200078e0ae0 */
[----:B------:R-:W-:Y:S01]  /*b700*/  ISETP.GE.AND P2, PT, R232, RZ, PT ;  /* 0x000000ffe800720c */ /* 0x000fe20003f46270 */
[----:B------:R-:W-:Y:S02]  /*b710*/  @!P1 IMAD.IADD R229, R229, 0x1, -R0 ;  /* 0x00000001e5e59824 */ /* 0x000fe400078e0a00 */
[----:B------:R-:W-:Y:S02]  /*b720*/  IMAD.MOV R232, RZ, RZ, -R231 ;  /* 0x000000ffffe87224 */ /* 0x000fe400078e0ae7 */
[----:B------:R-:W-:Y:S01]  /*b730*/  IMAD.MOV.U32 R231, RZ, RZ, R234 ;  /* 0x000000ffffe77224 */ /* 0x000fe200078e00ea */
[----:B------:R-:W-:Y:S01]  /*b740*/  LOP3.LUT R234, R239, 0x1e8, RZ, 0xfc, !PT ;  /* 0x000001e8efea7812 */ /* 0x000fe200078efcff */
[----:B------:R-:W-:Y:S01]  /*b750*/  @!P6 IMAD.MOV R225, RZ, RZ, -R225 ;  /* 0x000000ffffe1e224 */ /* 0x000fe200078e0ae1 */
[C---:B------:R-:W-:Y:S01]  /*b760*/  ISETP.GT.U32.AND P6, PT, R0.reuse, R229, PT ;  /* 0x000000e50000720c */ /* 0x040fe20003fc4070 */
[----:B------:R-:W-:-:S02]  /*b770*/  IMAD R230, R0, R232, R230 ;  /* 0x000000e800e67224 */ /* 0x000fc400078e02e6 */
[----:B------:R-:W-:-:S04]  /*b780*/  IMAD.HI.U32 R232, R240, R231, RZ ;  /* 0x000000e7f0e87227 */ /* 0x000fc800078e00ff */
[--C-:B------:R-:W-:Y:S01]  /*b790*/  @!P5 IMAD.IADD R227, R227, 0x1, -R0.reuse ;  /* 0x00000001e3e3d824 */ /* 0x100fe200078e0a00 */
[----:B------:R-:W-:Y:S01]  /*b7a0*/  ISETP.GE.AND P5, PT, R236, RZ, PT ;  /* 0x000000ffec00720c */ /* 0x000fe20003fa6270 */
[----:B------:R-:W-:Y:S01]  /*b7b0*/  @!P4 IMAD.IADD R228, R228, 0x1, -R0 ;  /* 0x00000001e4e4c824 */ /* 0x000fe200078e0a00 */
[----:B------:R-:W-:Y:S01]  /*b7c0*/  ISETP.GE.AND P4, PT, R233, RZ, PT ;  /* 0x000000ffe900720c */ /* 0x000fe20003f86270 */
[----:B------:R-:W-:Y:S01]  /*b7d0*/  IMAD.MOV R233, RZ, RZ, -R232 ;  /* 0x000000ffffe97224 */ /* 0x000fe200078e0ae8 */
[----:B------:R-:W-:Y:S01]  /*b7e0*/  IABS R236, R234 ;  /* 0x000000ea00ec7213 */ /* 0x000fe20000000000 */
[----:B------:R-:W-:Y:S01]  /*b7f0*/  @!P2 IMAD.MOV R227, RZ, RZ, -R227 ;  /* 0x000000ffffe3a224 */ /* 0x000fe200078e0ae3 */
[C---:B------:R-:W-:Y:S01]  /*b800*/  ISETP.GT.U32.AND P1, PT, R0.reuse, R228, PT ;  /* 0x000000e40000720c */ /* 0x040fe20003f24070 */
[C---:B------:R-:W-:Y:S01]  /*b810*/  IMAD R231, R0.reuse, R233, R231 ;  /* 0x000000e900e77224 */ /* 0x040fe200078e02e7 */
[----:B------:R-:W-:Y:S01]  /*b820*/  ISETP.GT.U32.AND P2, PT, R0, R230, PT ;  /* 0x000000e60000720c */ /* 0x000fe20003f44070 */
[----:B------:R-:W-:-:S02]  /*b830*/  IMAD.MOV.U32 R232, RZ, RZ, R236 ;  /* 0x000000ffffe87224 */ /* 0x000fc400078e00ec */
[----:B------:R-:W-:Y:S01]  /*b840*/  @!P6 IMAD.IADD R229, R229, 0x1, -R0 ;  /* 0x00000001e5e5e824 */ /* 0x000fe200078e0a00 */
[----:B------:R-:W-:Y:S01]  /*b850*/  ISETP.GT.U32.AND P6, PT, R0, R231, PT ;  /* 0x000000e70000720c */ /* 0x000fe20003fc4070 */
[----:B------:R-:W-:-:S04]  /*b860*/  IMAD.HI.U32 R233, R240, R232, RZ ;  /* 0x000000e8f0e97227 */ /* 0x000fc800078e00ff */
[----:B------:R-:W-:Y:S02]  /*b870*/  IMAD.MOV R233, RZ, RZ, -R233 ;  /* 0x000000ffffe97224 */ /* 0x000fe400078e0ae9 */
[----:B------:R-:W-:Y:S01]  /*b880*/  @!P1 IMAD.IADD R228, R228, 0x1, -R0 ;  /* 0x00000001e4e49824 */ /* 0x000fe200078e0a00 */
[----:B------:R-:W-:Y:S01]  /*b890*/  ISETP.GE.AND P1, PT, R234, RZ, PT ;  /* 0x000000ffea00720c */ /* 0x000fe20003f26270 */
[----:B------:R-:W-:Y:S01]  /*b8a0*/  IMAD R232, R0, R233, R232 ;  /* 0x000000e900e87224 */ /* 0x000fe200078e02e8 */
[----:B------:R-:W-:Y:S01]  /*b8b0*/  IABS R233, R237 ;  /* 0x000000ed00e97213 */ /* 0x000fe20000000000 */
[----:B------:R-:W-:Y:S01]  /*b8c0*/  @!P2 IMAD.IADD R230, R230, 0x1, -R0 ;  /* 0x00000001e6e6a824 */ /* 0x000fe200078e0a00 */
[----:B------:R-:W-:Y:S01]  /*b8d0*/  IABS R234, R241 ;  /* 0x000000f100ea7213 */ /* 0x000fe20000000000 */
[----:B------:R-:W-:Y:S01]  /*b8e0*/  @!P0 IMAD.MOV R228, RZ, RZ, -R228 ;  /* 0x000000ffffe48224 */ /* 0x000fe200078e0ae4 */
[C---:B------:R-:W-:Y:S01]  /*b8f0*/  ISETP.GT.U32.AND P0, PT, R0.reuse, R232, PT ;  /* 0x000000e80000720c */ /* 0x040fe20003f04070 */
[----:B------:R-:W-:Y:S01]  /*b900*/  @!P6 IMAD.IADD R231, R231, 0x1, -R0 ;  /* 0x00000001e7e7e824 */ /* 0x000fe200078e0a00 */
[----:B------:R-:W-:Y:S01]  /*b910*/  ISETP.GT.U32.AND P2, PT, R0, R230, PT ;  /* 0x000000e60000720c */ /* 0x000fe20003f44070 */
[----:B------:R-:W-:-:S03]  /*b920*/  IMAD.HI.U32 R236, R240, R233, RZ ;  /* 0x000000e9f0ec7227 */ /* 0x000fc600078e00ff */
[C---:B------:R-:W-:Y:S01]  /*b930*/  ISETP.GT.U32.AND P6, PT, R0.reuse, R231, PT ;  /* 0x000000e70000720c */ /* 0x040fe20003fc4070 */
[----:B------:R-:W-:Y:S02]  /*b940*/  IMAD.MOV R236, RZ, RZ, -R236 ;  /* 0x000000ffffec7224 */ /* 0x000fe400078e0aec */
[----:B------:R-:W-:Y:S01]  /*b950*/  @!P3 IMAD.MOV R226, RZ, RZ, -R226 ;  /* 0x000000ffffe2b224 */ /* 0x000fe200078e0ae2 */
[----:B------:R-:W-:Y:S01]  /*b960*/  ISETP.GE.AND P3, PT, R235, RZ, PT ;  /* 0x000000ffeb00720c */ /* 0x000fe20003f66270 */
[----:B------:R-:W-:Y:S01]  /*b970*/  IMAD R233, R0, R236, R233 ;  /* 0x000000ec00e97224 */ /* 0x000fe200078e02e9 */
[----:B------:R-:W-:Y:S01]  /*b980*/  IABS R235, R242 ;  /* 0x000000f200eb7213 */ /* 0x000fe20000000000 */
[--C-:B------:R-:W-:Y:S01]  /*b990*/  @!P0 IMAD.IADD R232, R232, 0x1, -R0.reuse ;  /* 0x00000001e8e88824 */ /* 0x100fe200078e0a00 */
[----:B------:R-:W-:Y:S01]  /*b9a0*/  ISETP.GE.AND P0, PT, R242, RZ, PT ;  /* 0x000000fff200720c */ /* 0x000fe20003f06270 */
[----:B------:R-:W-:Y:S01]  /*b9b0*/  @!P2 IMAD.IADD R230, R230, 0x1, -R0 ;  /* 0x00000001e6e6a824 */ /* 0x000fe200078e0a00 */
[----:B------:R-:W-:Y:S01]  /*b9c0*/  ISETP.GE.AND P2, PT, R241, RZ, PT ;  /* 0x000000fff100720c */ /* 0x000fe20003f46270 */
[----:B------:R-:W-:Y:S01]  /*b9d0*/  @!P5 IMAD.MOV R229, RZ, RZ, -R229 ;  /* 0x000000ffffe5d224 */ /* 0x000fe200078e0ae5 */
[----:B------:R-:W-:Y:S01]  /*b9e0*/  ISETP.GE.AND P5, PT, R237, RZ, PT ;  /* 0x000000ffed00720c */ /* 0x000fe20003fa6270 */
[----:B------:R-:W-:Y:S01]  /*b9f0*/  @!P4 IMAD.MOV R230, RZ, RZ, -R230 ;  /* 0x000000ffffe6c224 */ /* 0x000fe200078e0ae6 */
[C---:B------:R-:W-:Y:S01]  /*ba00*/  ISETP.GT.U32.AND P4, PT, R0.reuse, R232, PT ;  /* 0x000000e80000720c */ /* 0x040fe20003f84070 */
[----:B------:R-:W-:Y:S01]  /*ba10*/  @!P6 IMAD.IADD R231, R231, 0x1, -R0 ;  /* 0x00000001e7e7e824 */ /* 0x000fe200078e0a00 */
[----:B------:R-:W-:Y:S01]  /*ba20*/  ISETP.GT.U32.AND P6, PT, R0, R233, PT ;  /* 0x000000e90000720c */ /* 0x000fe20003fc4070 */
[----:B------:R-:W-:-:S04]  /*ba30*/  IMAD.HI.U32 R237, R240, R234, RZ ;  /* 0x000000eaf0ed7227 */ /* 0x000fc800078e00ff */
[----:B------:R-:W-:-:S04]  /*ba40*/  IMAD.HI.U32 R238, R240, R235, RZ ;  /* 0x000000ebf0ee7227 */ /* 0x000fc800078e00ff */
[----:B------:R-:W-:Y:S02]  /*ba50*/  IMAD.MOV R236, RZ, RZ, -R237 ;  /* 0x000000ffffec7224 */ /* 0x000fe400078e0aed */
[----:B------:R-:W-:Y:S01]  /*ba60*/  IMAD.MOV R237, RZ, RZ, -R238 ;  /* 0x000000ffffed7224 */ /* 0x000fe200078e0aee */
[----:B------:R-:W-:Y:S01]  /*ba70*/  IABS R238, R251 ;  /* 0x000000fb00ee7213 */ /* 0x000fe20000000000 */
[C---:B------:R-:W-:Y:S01]  /*ba80*/  IMAD R234, R0.reuse, R236, R234 ;  /* 0x000000ec00ea7224 */ /* 0x040fe200078e02ea */
[----:B------:R-:W-:Y:S01]  /*ba90*/  LOP3.LUT R236, R239, 0x1f0, RZ, 0xfc, !PT ;  /* 0x000001f0efec7812 */ /* 0x000fe200078efcff */
[----:B------:R-:W-:Y:S01]  /*baa0*/  IMAD R235, R0, R237, R235 ;  /* 0x000000ed00eb7224 */ /* 0x000fe200078e02eb */
[----:B------:R-:W-:Y:S01]  /*bab0*/  IABS R237, R2 ;  /* 0x0000000200ed7213 */ /* 0x000fe20000000000 */
[--C-:B------:R-:W-:Y:S01]  /*bac0*/  @!P4 IMAD.IADD R232, R232, 0x1, -R0.reuse ;  /* 0x00000001e8e8c824 */ /* 0x100fe200078e0a00 */
[----:B------:R-:W-:Y:S01]  /*bad0*/  ISETP.GT.U32.AND P4, PT, R0, R234, PT ;  /* 0x000000ea0000720c */ /* 0x000fe20003f84070 */
[----:B------:R-:W-:-:S02]  /*bae0*/  @!P6 IMAD.IADD R233, R233, 0x1, -R0 ;  /* 0x00000001e9e9e824 */ /* 0x000fc400078e0a00 */
[----:B------:R-:W-:Y:S01]  /*baf0*/  @!P3 IMAD.MOV R231, RZ, RZ, -R231 ;  /* 0x000000ffffe7b224 */ /* 0x000fe200078e0ae7 */
[----:B------:R-:W-:Y:S01]  /*bb00*/  ISETP.GE.AND P3, PT, R236, RZ, PT ;  /* 0x000000ffec00720c */ /* 0x000fe20003f66270 */
[----:B------:R-:W-:Y:S01]  /*bb10*/  @!P1 IMAD.MOV R232, RZ, RZ, -R232 ;  /* 0x000000ffffe89224 */ /* 0x000fe200078e0ae8 */
[----:B------:R-:W-:Y:S01]  /*bb20*/  ISETP.GT.U32.AND P1, PT, R0, R235, PT ;  /* 0x000000eb0000720c */ /* 0x000fe20003f24070 */
[----:B------:R-:W-:Y:S01]  /*bb30*/  IMAD.HI.U32 R242, R240, R237, RZ ;  /* 0x000000edf0f27227 */ /* 0x000fe200078e00ff */
[----:B------:R-:W-:Y:S02]  /*bb40*/  IABS R236, R236 ;  /* 0x000000ec00ec7213 */ /* 0x000fe40000000000 */
[----:B------:R-:W-:Y:S01]  /*bb50*/  ISETP.GT.U32.AND P6, PT, R0, R233, PT ;  /* 0x000000e90000720c */ /* 0x000fe20003fc4070 */
[----:B------:R-:W-:-:S04]  /*bb60*/  IMAD.HI.U32 R243, R240, R238, RZ ;  /* 0x000000eef0f37227 */ /* 0x000fc800078e00ff */
[----:B------:R-:W-:-:S04]  /*bb70*/  IMAD.HI.U32 R241, R240, R236, RZ ;  /* 0x000000ecf0f17227 */ /* 0x000fc800078e00ff */
[----:B------:R-:W-:Y:S02]  /*bb80*/  IMAD.MOV R241, RZ, RZ, -R241 ;  /* 0x000000fffff17224 */ /* 0x000fe400078e0af1 */
[--C-:B------:R-:W-:Y:S02]  /*bb90*/  @!P4 IMAD.IADD R234, R234, 0x1, -R0.reuse ;  /* 0x00000001eaeac824 */ /* 0x100fe400078e0a00 */
[--C-:B------:R-:W-:Y:S02]  /*bba0*/  @!P1 IMAD.IADD R235, R235, 0x1, -R0.reuse ;  /* 0x00000001ebeb9824 */ /* 0x100fe400078e0a00 */
[----:B------:R-:W-:Y:S01]  /*bbb0*/  @!P6 IMAD.IADD R233, R233, 0x1, -R0 ;  /* 0x00000001e9e9e824 */ /* 0x000fe200078e0a00 */
[C---:B------:R-:W-:Y:S01]  /*bbc0*/  ISETP.GT.U32.AND P4, PT, R0.reuse, R234, PT ;  /* 0x000000ea0000720c */ /* 0x040fe20003f84070 */
[C---:B------:R-:W-:Y:S01]  /*bbd0*/  IMAD R236, R0.reuse, R241, R236 ;  /* 0x000000f100ec7224 */ /* 0x040fe200078e02ec */
[C---:B------:R-:W-:Y:S01]  /*bbe0*/  ISETP.GT.U32.AND P1, PT, R0.reuse, R235, PT ;  /* 0x000000eb0000720c */ /* 0x040fe20003f24070 */
[----:B------:R-:W-:Y:S01]  /*bbf0*/  @!P5 IMAD.MOV R233, RZ, RZ, -R233 ;  /* 0x000000ffffe9d224 */ /* 0x000fe200078e0ae9 */
[----:B------:R-:W-:Y:S01]  /*bc00*/  IABS R241, R248 ;  /* 0x000000f800f17213 */ /* 0x000fe20000000000 */
[----:B------:R-:W-:Y:S01]  /*bc10*/  IMAD.MOV R242, RZ, RZ, -R242 ;  /* 0x000000fffff27224 */ /* 0x000fe200078e0af2 */
[----:B------:R-:W-:Y:S01]  /*bc20*/  ISETP.GT.U32.AND P5, PT, R0, R236, PT ;  /* 0x000000ec0000720c */ /* 0x000fe20003fa4070 */
[----:B------:R-:W-:Y:S01]  /*bc30*/  IMAD.MOV R243, RZ, RZ, -R243 ;  /* 0x000000fffff37224 */ /* 0x000fe200078e0af3 */
[----:B------:R-:W-:Y:S01]  /*bc40*/  ISETP.GE.AND P6, PT, R2, RZ, PT ;  /* 0x000000ff0200720c */ /* 0x000fe20003fc6270 */
[C---:B------:R-:W-:Y:S01]  /*bc50*/  IMAD R237, R0.reuse, R242, R237 ;  /* 0x000000f200ed7224 */ /* 0x040fe200078e02ed */
[----:B------:R-:W-:Y:S01]  /*bc60*/  LOP3.LUT R2, R239, 0x1f8, RZ, 0xfc, !PT ;  /* 0x000001f8ef027812 */ /* 0x000fe200078efcff */
[----:B------:R-:W-:Y:S01]  /*bc70*/  IMAD R238, R0, R243, R238 ;  /* 0x000000f300ee7224 */ /* 0x000fe200078e02ee */
[----:B------:R-:W-:Y:S01]  /*bc80*/  IABS R243, R247 ;  /* 0x000000f700f37213 */ /* 0x000fe20000000000 */
[----:B------:R-:W-:Y:S01]  /*bc90*/  IMAD.HI.U32 R239, R240, R241, RZ ;  /* 0x000000f1f0ef7227 */ /* 0x000fe200078e00ff */
[----:B------:R-:W-:-:S02]  /*bca0*/  IABS R242, R2 ;  /* 0x0000000200f27213 */ /* 0x000fc40000000000 */
[----:B-1----:R-:W-:Y:S01]  /*bcb0*/  IABS R247, R252 ;  /* 0x000000fc00f77213 */ /* 0x002fe20000000000 */
[--C-:B------:R-:W-:Y:S01]  /*bcc0*/  @!P4 IMAD.IADD R234, R234, 0x1, -R0.reuse ;  /* 0x00000001eaeac824 */ /* 0x100fe200078e0a00 */
[C---:B------:R-:W-:Y:S01]  /*bcd0*/  ISETP.GT.U32.AND P4, PT, R0.reuse, R237, PT ;  /* 0x000000ed0000720c */ /* 0x040fe20003f84070 */
[--C-:B------:R-:W-:Y:S01]  /*bce0*/  @!P1 IMAD.IADD R235, R235, 0x1, -R0.reuse ;  /* 0x00000001ebeb9824 */ /* 0x100fe200078e0a00 */
[----:B------:R-:W-:Y:S01]  /*bcf0*/  ISETP.GT.U32.AND P1, PT, R0, R238, PT ;  /* 0x000000ee0000720c */ /* 0x000fe20003f24070 */
[----:B------:R-:W-:Y:S02]  /*bd00*/  @!P5 IMAD.IADD R236, R236, 0x1, -R0 ;  /* 0x00000001ececd824 */ /* 0x000fe400078e0a00 */
[----:B------:R-:W-:Y:S02]  /*bd10*/  IMAD.MOV R239, RZ, RZ, -R239 ;  /* 0x000000ffffef7224 */ /* 0x000fe400078e0aef */
[----:B------:R-:W-:Y:S01]  /*bd20*/  IMAD.MOV.U32 R250, RZ, RZ, R243 ;  /* 0x000000fffffa7224 */ /* 0x000fe200078e00f3 */
[C---:B------:R-:W-:Y:S01]  /*bd30*/  ISETP.GT.U32.AND P5, PT, R0.reuse, R236, PT ;  /* 0x000000ec0000720c */ /* 0x040fe20003fa4070 */
[----:B------:R-:W-:-:S02]  /*bd40*/  IMAD R239, R0, R239, R241 ;  /* 0x000000ef00ef7224 */ /* 0x000fc400078e02f1 */
[----:B------:R-:W-:-:S04]  /*bd50*/  IMAD.HI.U32 R241, R240, R242, RZ ;  /* 0x000000f2f0f17227 */ /* 0x000fc800078e00ff */
[----:B------:R-:W-:Y:S02]  /*bd60*/  IMAD.MOV.U32 R243, RZ, RZ, R247 ;  /* 0x000000fffff37224 */ /* 0x000fe400078e00f7 */
[----:B------:R-:W-:Y:S02]  /*bd70*/  IMAD.MOV R241, RZ, RZ, -R241 ;  /* 0x000000fffff17224 */ /* 0x000fe400078e0af1 */
[----:B------:R-:W-:Y:S01]  /*bd80*/  @!P4 IMAD.IADD R237, R237, 0x1, -R0 ;  /* 0x00000001ededc824 */ /* 0x000fe200078e0a00 */
[----:B------:R-:W-:Y:S01]  /*bd90*/  ISETP.GT.U32.AND P4, PT, R0, R239, PT ;  /* 0x000000ef0000720c */ /* 0x000fe20003f84070 */
[----:B------:R-:W-:-:S04]  /*bda0*/  IMAD.HI.U32 R247, R240, R250, RZ ;  /* 0x000000faf0f77227 */ /* 0x000fc800078e00ff */
[----:B------:R-:W-:-:S04]  /*bdb0*/  IMAD.HI.U32 R249, R240, R243, RZ ;  /* 0x000000f3f0f97227 */ /* 0x000fc800078e00ff */
[----:B------:R-:W-:Y:S02]  /*bdc0*/  @!P1 IMAD.IADD R238, R238, 0x1, -R0 ;  /* 0x00000001eeee9824 */ /* 0x000fe400078e0a00 */
[C---:B------:R-:W-:Y:S02]  /*bdd0*/  IMAD R240, R0.reuse, R241, R242 ;  /* 0x000000f100f07224 */ /* 0x040fe400078e02f2 */
[----:B------:R-:W-:Y:S01]  /*bde0*/  @!P2 IMAD.MOV R234, RZ, RZ, -R234 ;  /* 0x000000ffffeaa224 */ /* 0x000fe200078e0aea */
[----:B------:R-:W-:Y:S01]  /*bdf0*/  ISETP.GT.U32.AND P2, PT, R0, R237, PT ;  /* 0x000000ed0000720c */ /* 0x000fe20003f44070 */
[----:B------:R-:W-:Y:S01]  /*be00*/  @!P5 IMAD.IADD R236, R236, 0x1, -R0 ;  /* 0x00000001ececd824 */ /* 0x000fe200078e0a00 */
[C---:B------:R-:W-:Y:S01]  /*be10*/  ISETP.GT.U32.AND P1, PT, R0.reuse, R238, PT ;  /* 0x000000ee0000720c */ /* 0x040fe20003f24070 */
[----:B------:R-:W-:Y:S01]  /*be20*/  IMAD.MOV R241, RZ, RZ, -R247 ;  /* 0x000000fffff17224 */ /* 0x000fe200078e0af7 */
[C---:B------:R-:W-:Y:S01]  /*be30*/  ISETP.GT.U32.AND P5, PT, R0.reuse, R240, PT ;  /* 0x000000f00000720c */ /* 0x040fe20003fa4070 */
[----:B------:R-:W-:Y:S01]  /*be40*/  IMAD.MOV R242, RZ, RZ, -R249 ;  /* 0x000000fffff27224 */ /* 0x000fe200078e0af9 */
[----:B------:R-:W2:Y:S01]  /*be50*/  LDL.LU R247, [R1+0x6980] ;  /* 0x0069800001f77983 */ /* 0x000ea20000300800 */
[----:B------:R-:W-:-:S02]  /*be60*/  IMAD R241, R0, R241, R250 ;  /* 0x000000f100f17224 */ /* 0x000fc400078e02fa */
[--C-:B------:R-:W-:Y:S02]  /*be70*/  @!P4 IMAD.IADD R239, R239, 0x1, -R0.reuse ;  /* 0x00000001efefc824 */ /* 0x100fe400078e0a00 */
[C---:B------:R-:W-:Y:S02]  /*be80*/  IMAD R242, R0.reuse, R242, R243 ;  /* 0x000000f200f27224 */ /* 0x040fe400078e02f3 */
[--C-:B------:R-:W-:Y:S01]  /*be90*/  @!P2 IMAD.IADD R237, R237, 0x1, -R0.reuse ;  /* 0x00000001ededa824 */ /* 0x100fe200078e0a00 */
[----:B------:R-:W-:Y:S01]  /*bea0*/  ISETP.GT.U32.AND P2, PT, R0, R241, PT ;  /* 0x000000f10000720c */ /* 0x000fe20003f44070 */
[--C-:B------:R-:W-:Y:S01]  /*beb0*/  @!P1 IMAD.IADD R238, R238, 0x1, -R0.reuse ;  /* 0x00000001eeee9824 */ /* 0x100fe200078e0a00 */
[----:B------:R-:W-:Y:S01]  /*bec0*/  ISETP.GT.U32.AND P4, PT, R0, R239, PT ;  /* 0x000000ef0000720c */ /* 0x000fe20003f84070 */
[----:B------:R-:W-:Y:S01]  /*bed0*/  @!P5 IMAD.IADD R240, R240, 0x1, -R0 ;  /* 0x00000001f0f0d824 */ /* 0x000fe200078e0a00 */
[C---:B------:R-:W-:Y:S01]  /*bee0*/  ISETP.GT.U32.AND P1, PT, R0.reuse, R242, PT ;  /* 0x000000f20000720c */ /* 0x040fe20003f24070 */
[----:B------:R-:W-:Y:S01]  /*bef0*/  @!P3 IMAD.MOV R236, RZ, RZ, -R236 ;  /* 0x000000ffffecb224 */ /* 0x000fe200078e0aec */
[----:B------:R-:W-:Y:S01]  /*bf00*/  ISETP.GE.AND P5, PT, R251, RZ, PT ;  /* 0x000000fffb00720c */ /* 0x000fe20003fa6270 */
[----:B------:R-:W-:Y:S01]  /*bf10*/  IMAD.MOV.U32 R249, RZ, RZ, c[0x0][0x180] ;  /* 0x00006000fff97624 */ /* 0x000fe200078e00ff */
[----:B------:R-:W-:Y:S01]  /*bf20*/  ISETP.GT.U32.AND P3, PT, R0, R240, PT ;  /* 0x000000f00000720c */ /* 0x000fe20003f64070 */
[----:B------:R-:W-:-:S02]  /*bf30*/  @!P6 IMAD.MOV R237, RZ, RZ, -R237 ;  /* 0x000000ffffede224 */ /* 0x000fc400078e0aed */
[----:B------:R-:W-:Y:S01]  /*bf40*/  @!P0 IMAD.MOV R235, RZ, RZ, -R235 ;  /* 0x000000ffffeb8224 */ /* 0x000fe200078e0aeb */
[----:B------:R-:W-:Y:S01]  /*bf50*/  IADD3 R243, R249, -0x1, RZ ;  /* 0xfffffffff9f37810 */ /* 0x000fe20007ffe0ff */
[--C-:B------:R-:W-:Y:S01]  /*bf60*/  @!P2 IMAD.IADD R241, R241, 0x1, -R0.reuse ;  /* 0x00000001f1f1a824 */ /* 0x100fe200078e0a00 */
[----:B------:R-:W-:Y:S01]  /*bf70*/  ISETP.GE.AND P2, PT, R2, RZ, PT ;  /* 0x000000ff0200720c */ /* 0x000fe20003f46270 */
[--C-:B------:R-:W-:Y:S01]  /*bf80*/  @!P4 IMAD.IADD R239, R239, 0x1, -R0.reuse ;  /* 0x00000001efefc824 */ /* 0x100fe200078e0a00 */
[----:B------:R-:W-:Y:S01]  /*bf90*/  ISETP.GE.AND P4, PT, R248, RZ, PT ;  /* 0x000000fff800720c */ /* 0x000fe20003f86270 */
[--C-:B------:R-:W-:Y:S01]  /*bfa0*/  @!P1 IMAD.IADD R242, R242, 0x1, -R0.reuse ;  /* 0x00000001f2f29824 */ /* 0x100fe200078e0a00 */
[----:B------:R-:W3:Y:S01]  /*bfb0*/  LDL.LU R2, [R1+0x18] ;  /* 0x0000180001027983 */ /* 0x000ee20000300800 */
[----:B------:R-:W-:Y:S02]  /*bfc0*/  ISETP.GT.U32.AND P6, PT, R0, R241, PT ;  /* 0x000000f10000720c */ /* 0x000fe40003fc4070 */
[----:B------:R-:W-:Y:S01]  /*bfd0*/  @!P3 IMAD.IADD R240, R240, 0x1, -R0 ;  /* 0x00000001f0f0b824 */ /* 0x000fe200078e0a00 */
[----:B------:R-:W4:Y:S01]  /*bfe0*/  LDL.LU R248, [R1+0x14] ;  /* 0x0000140001f87983 */ /* 0x000f220000300800 */
[----:B------:R-:W-:-:S02]  /*bff0*/  ISETP.GT.U32.AND P1, PT, R0, R242, PT ;  /* 0x000000f20000720c */ /* 0x000fc40003f24070 */
[----:B------:R-:W-:Y:S01]  /*c000*/  ISETP.GE.U32.AND P0, PT, R243, 0x7fffffe0, PT ;  /* 0x7fffffe0f300780c */ /* 0x000fe20003f06070 */
[----:B------:R-:W2:Y:S04]  /*c010*/  LDL.LU R249, [R1+0x10] ;  /* 0x0000100001f97983 */ /* 0x000ea80000300800 */
[----:B------:R-:W2:Y:S04]  /*c020*/  LDL.LU R250, [R1+0xc] ;  /* 0x00000c0001fa7983 */ /* 0x000ea80000300800 */
[----:B------:R-:W2:Y:S04]  /*c030*/  LDL.LU R251, [R1+0x8] ;  /* 0x0000080001fb7983 */ /* 0x000ea80000300800 */
[----:B------:R-:W2:Y:S01]  /*c040*/  LDL.LU R0, [R1+0x34] ;  /* 0x0000340001007983 */ /* 0x000ea20000300800 */
[----:B------:R-:W-:-:S02]  /*c050*/  IMAD.MOV.U32 R243, RZ, RZ, c[0x0][0x180] ;  /* 0x00006000fff37624 */ /* 0x000fc400078e00ff */
[----:B------:R-:W-:-:S03]  /*c060*/  @!P5 IMAD.MOV R238, RZ, RZ, -R238 ;  /* 0x000000ffffeed224 */ /* 0x000fc600078e0aee */
[----:B------:R-:W-:Y:S01]  /*c070*/  IADD3 R243, R243, -0x5, RZ ;  /* 0xfffffffbf3f37810 */ /* 0x000fe20007ffe0ff */
[----:B------:R-:W-:Y:S01]  /*c080*/  @!P2 IMAD.MOV R240, RZ, RZ, -R240 ;  /* 0x000000fffff0a224 */ /* 0x000fe200078e0af0 */
[----:B------:R-:W-:Y:S02]  /*c090*/  ISETP.GE.AND P2, PT, R252, RZ, PT ;  /* 0x000000fffc00720c */ /* 0x000fe40003f46270 */
[----:B------:R-:W-:Y:S01]  /*c0a0*/  ISETP.GE.U32.AND P5, PT, R243, 0x7fffffdc, PT ;  /* 0x7fffffdcf300780c */ /* 0x000fe20003fa6070 */
[----:B------:R-:W-:Y:S01]  /*c0b0*/  IMAD.MOV.U32 R243, RZ, RZ, c[0x0][0x180] ;  /* 0x00006000fff37624 */ /* 0x000fe200078e00ff */
[----:B------:R-:W1:Y:S04]  /*c0c0*/  S2R R252, SR_TID.X ;  /* 0x0000000000fc7919 */ /* 0x000e680000002100 */
[----:B------:R-:W-:Y:S01]  /*c0d0*/  IADD3 R243, R243, -0x9, RZ ;  /* 0xfffffff7f3f37810 */ /* 0x000fe20007ffe0ff */
[----:B------:R-:W-:-:S03]  /*c0e0*/  @!P4 IMAD.MOV R239, RZ, RZ, -R239 ;  /* 0x000000ffffefc224 */ /* 0x000fc600078e0aef */
[----:B------:R-:W-:Y:S01]  /*c0f0*/  ISETP.GE.U32.AND P3, PT, R243, 0x7fffffd8, PT ;  /* 0x7fffffd8f300780c */ /* 0x000fe20003f66070 */
[----:B------:R-:W-:-:S05]  /*c100*/  IMAD.MOV.U32 R243, RZ, RZ, c[0x0][0x180] ;  /* 0x00006000fff37624 */ /* 0x000fca00078e00ff */
[----:B------:R-:W-:Y:S02]  /*c110*/  IADD3 R243, R243, -0xd, RZ ;  /* 0xfffffff3f3f37810 */ /* 0x000fe40007ffe0ff */
[----:B-1----:R-:W-:Y:S02]  /*c120*/  LOP3.LUT R252, R252, 0x1f, RZ, 0xc0, !PT ;  /* 0x0000001ffcfc7812 */ /* 0x002fe400078ec0ff */
[----:B--2---:R-:W-:Y:S02]  /*c130*/  ISETP.GE.AND P4, PT, R0, RZ, PT ;  /* 0x000000ff0000720c */ /* 0x004fe40003f86270 */
[----:B------:R-:W-:-:S05]  /*c140*/  IABS R0, c[0x0][0x17c] ;  /* 0x00005f0000007a13 */ /* 0x000fca0000000000 */
[--C-:B------:R-:W-:Y:S01]  /*c150*/  @!P6 IMAD.IADD R241, R241, 0x1, -R0.reuse ;  /* 0x00000001f1f1e824 */ /* 0x100fe200078e0a00 */
[----:B------:R-:W-:Y:S01]  /*c160*/  ISETP.GE.U32.AND P6, PT, R243, 0x7fffffd4, PT ;  /* 0x7fffffd4f300780c */ /* 0x000fe20003fc6070 */
[----:B------:R-:W-:Y:S02]  /*c170*/  IMAD.MOV.U32 R243, RZ, RZ, c[0x0][0x180] ;  /* 0x00006000fff37624 */ /* 0x000fe400078e00ff */
[----:B------:R-:W-:-:S03]  /*c180*/  @!P1 IMAD.IADD R242, R242, 0x1, -R0 ;  /* 0x00000001f2f29824 */ /* 0x000fc600078e0a00 */
[----:B------:R-:W-:Y:S01]  /*c190*/  IADD3 R0, R243, -0x11, RZ ;  /* 0xffffffeff3007810 */ /* 0x000fe20007ffe0ff */
[----:B------:R-:W-:-:S03]  /*c1a0*/  @!P4 IMAD.MOV R241, RZ, RZ, -R241 ;  /* 0x000000fffff1c224 */ /* 0x000fc600078e0af1 */
[----:B------:R-:W-:Y:S01]  /*c1b0*/  ISETP.GE.U32.AND P4, PT, R0, 0x7fffffd0, PT ;  /* 0x7fffffd00000780c */ /* 0x000fe20003f86070 */
[----:B------:R-:W-:Y:S01]  /*c1c0*/  IMAD R0, R252, c[0x0][0x18c], RZ ;  /* 0x00006300fc007a24 */ /* 0x000fe200078e02ff */
[----:B------:R-:W-:Y:S01]  /*c1d0*/  ISETP.NE.AND P1, PT, RZ, c[0x0][0x17c], PT ;  /* 0x00005f00ff007a0c */ /* 0x000fe20003f25270 */
[----:B------:R-:W-:Y:S01]  /*c1e0*/  @!P2 IMAD.MOV R242, RZ, RZ, -R242 ;  /* 0x000000fffff2a224 */ /* 0x000fe200078e0af2 */
[----:B------:R-:W-:Y:S02]  /*c1f0*/  LOP3.LUT R243, RZ, c[0x0][0x17c], RZ, 0x33, !PT ;  /* 0x00005f00fff37a12 */ /* 0x000fe400078e33ff */
[----:B------:R-:W-:Y:S02]  /*c200*/  LEA R0, P2, R0, c[0x0][0x168], 0x2 ;  /* 0x00005a0000007a11 */ /* 0x000fe400078410ff */
[----:B---3--:R-:W-:-:S03]  /*c210*/  SEL R2, R243, R2, !P1 ;  /* 0x00000002f3027207 */ /* 0x008fc60004800000 */
[----:B------:R1:W-:Y:S04]  /*c220*/  STL [R1+0x6968], R0 ;  /* 0x0069680001007387 */ /* 0x0003e80000100800 */
[----:B-1----:R-:W2:Y:S04]  /*c230*/  LDL.LU R0, [R1] ;  /* 0x0000000001007983 */ /* 0x002ea80000300800 */
[----:B------:R1:W-:Y:S04]  /*c240*/  STL [R1+0x2c], R2 ;  /* 0x00002c0201007387 */ /* 0x0003e80000100800 */
[----:B-1----:R-:W3:Y:S01]  /*c250*/  LDL.LU R2, [R1+0x697c] ;  /* 0x00697c0001027983 */ /* 0x002ee20000300800 */
[----:B----4-:R-:W-:-:S02]  /*c260*/  SEL R248, R243, R248, !P1 ;  /* 0x000000f8f3f87207 */ /* 0x010fc40004800000 */
[----:B---3--:R-:W-:-:S05]  /*c270*/  SEL R2, R243, R2, !P1 ;  /* 0x00000002f3027207 */ /* 0x008fca0004800000 */
[----:B------:R1:W-:Y:S04]  /*c280*/  STL [R1+0xc8], R2 ;  /* 0x0000c80201007387 */ /* 0x0003e80000100800 */
[----:B-1----:R-:W3:Y:S01]  /*c290*/  LDL.LU R2, [R1+0x4] ;  /* 0x0000040001027983 */ /* 0x002ee20000300800 */
[C---:B------:R-:W-:Y:S02]  /*c2a0*/  SEL R249, R243.reuse, R249, !P1 ;  /* 0x000000f9f3f97207 */ /* 0x040fe40004800000 */
[C---:B------:R-:W-:Y:S01]  /*c2b0*/  SEL R250, R243.reuse, R250, !P1 ;  /* 0x000000faf3fa7207 */ /* 0x040fe20004800000 */
[----:B------:R1:W-:Y:S01]  /*c2c0*/  STL [R1+0x20], R248 ;  /* 0x000020f801007387 */ /* 0x0003e20000100800 */
[C---:B------:R-:W-:Y:S02]  /*c2d0*/  SEL R251, R243.reuse, R251, !P1 ;  /* 0x000000fbf3fb7207 */ /* 0x040fe40004800000 */
[C---:B--2---:R-:W-:Y:S01]  /*c2e0*/  SEL R0, R243.reuse, R0, !P1 ;  /* 0x00000000f3007207 */ /* 0x044fe20004800000 */
[----:B-1----:R-:W2:Y:S04]  /*c2f0*/  LDL.LU R248, [R1+0x6978] ;  /* 0x0069780001f87983 */ /* 0x002ea80000300800 */
[----:B------:R1:W-:Y:S01]  /*c300*/  STL [R1+0x1c], R249 ;  /* 0x00001cf901007387 */ /* 0x0003e20000100800 */
[----:B------:R-:W-:-:S03]  /*c310*/  SEL R98, R243, R98, !P1 ;  /* 0x00000062f3627207 */ /* 0x000fc60004800000 */
[----:B-1----:R-:W4:Y:S04]  /*c320*/  LDL.LU R249, [R1+0x6974] ;  /* 0x0069740001f97983 */ /* 0x002f280000300800 */
[----:B------:R1:W-:Y:S04]  /*c330*/  STL [R1+0x14], R250 ;  /* 0x000014fa01007387 */ /* 0x0003e80000100800 */
[----:B-1----:R-:W2:Y:S04]  /*c340*/  LDL.LU R250, [R1+0x6970] ;  /* 0x0069700001fa7983 */ /* 0x002ea80000300800 */
[----:B------:R1:W-:Y:S04]  /*c350*/  STL [R1+0x10], R251 ;  /* 0x000010fb01007387 */ /* 0x0003e80000100800 */
[----:B-1----:R-:W2:Y:S01]  /*c360*/  LDL.LU R251, [R1+0x696c] ;  /* 0x00696c0001fb7983 */ /* 0x002ea20000300800 */
[----:B------:R-:W-:-:S02]  /*c370*/  SEL R142, R243, R142, !P1 ;  /* 0x0000008ef38e7207 */ /* 0x000fc40004800000 */
[C---:B------:R-:W-:Y:S02]  /*c380*/  SEL R143, R243.reuse, R143, !P1 ;  /* 0x0000008ff38f7207 */ /* 0x040fe40004800000 */
[C---:B------:R-:W-:Y:S02]  /*c390*/  SEL R144, R243.reuse, R144, !P1 ;  /* 0x00000090f3907207 */ /* 0x040fe40004800000 */
[C---:B------:R-:W-:Y:S02]  /*c3a0*/  SEL R145, R243.reuse, R145, !P1 ;  /* 0x00000091f3917207 */ /* 0x040fe40004800000 */
[C---:B------:R-:W-:Y:S02]  /*c3b0*/  SEL R146, R243.reuse, R146, !P1 ;  /* 0x00000092f3927207 */ /* 0x040fe40004800000 */
[C---:B------:R-:W-:Y:S02]  /*c3c0*/  SEL R147, R243.reuse, R147, !P1 ;  /* 0x00000093f3937207 */ /* 0x040fe40004800000 */
        /* <DEDUP_REMOVED lines=10> */
[----:B---3--:R-:W-:-:S05]  /*c470*/  SEL R2, R243, R2, !P1 ;  /* 0x00000002f3027207 */ /* 0x008fca0004800000 */
[----:B------:R1:W-:Y:S04]  /*c480*/  STL [R1+0xc], R2 ;  /* 0x00000c0201007387 */ /* 0x0003e80000100800 */
[----:B------:R3:W-:Y:S01]  /*c490*/  STL [R1], R0 ;  /* 0x0000000001007387 */ /* 0x0007e20000100800 */
[C---:B-1----:R-:W-:Y:S02]  /*c4a0*/  SEL R2, R243.reuse, R100, !P1 ;  /* 0x00000064f3027207 */ /* 0x042fe40004800000 */
[C---:B---3--:R-:W-:Y:S01]  /*c4b0*/  SEL R0, R243.reuse, R99, !P1 ;  /* 0x00000063f3007207 */ /* 0x048fe20004800000 */
[----:B------:R1:W-:Y:S04]  /*c4c0*/  STL [R1+0x8], R98 ;  /* 0x0000086201007387 */ /* 0x0003e80000100800 */
[----:B------:R3:W-:Y:S04]  /*c4d0*/  STL [R1+0x4], R0 ;  /* 0x0000040001007387 */ /* 0x0007e80000100800 */
[----:B------:R4:W-:Y:S01]  /*c4e0*/  STL [R1+0x28], R2 ;  /* 0x0000280201007387 */ /* 0x0009e20000100800 */
[----:B-1----:R-:W-:-:S02]  /*c4f0*/  SEL R98, R243, R101, !P1 ;  /* 0x00000065f3627207 */ /* 0x002fc40004800000 */
[----:B---3--:R-:W-:-:S03]  /*c500*/  SEL R0, R243, R102, !P1 ;  /* 0x00000066f3007207 */ /* 0x008fc60004800000 */
[----:B------:R1:W-:Y:S01]  /*c510*/  STL [R1+0x24], R98 ;  /* 0x0000246201007387 */ /* 0x0003e20000100800 */
[----:B----4-:R-:W-:-:S03]  /*c520*/  SEL R2, R243, R103, !P1 ;  /* 0x00000067f3027207 */ /* 0x010fc60004800000 */
[----:B------:R3:W-:Y:S04]  /*c530*/  STL [R1+0x38], R0 ;  /* 0x0000380001007387 */ /* 0x0007e80000100800 */
[----:B------:R4:W-:Y:S01]  /*c540*/  STL [R1+0x34], R2 ;  /* 0x0000340201007387 */ /* 0x0009e20000100800 */
[C---:B-1----:R-:W-:Y:S02]  /*c550*/  SEL R98, R243.reuse, R104, !P1 ;  /* 0x00000068f3627207 */ /* 0x042fe40004800000 */
        /* <DEDUP_REMOVED lines=9> */
[----:B------:R-:W-:Y:S01]  /*c5f0*/  STL [R1+0x5c], R0 ;  /* 0x00005c0001007387 */ /* 0x000fe20000100800 */
[----:B------:R-:W-:-:S03]  /*c600*/  SEL R99, R243, R113, !P1 ;  /* 0x00000071f3637207 */ /* 0x000fc60004800000 */
[----:B------:R3:W-:Y:S01]  /*c610*/  STL [R1+0x58], R2 ;  /* 0x0000580201007387 */ /* 0x0007e20000100800 */
[----:B-1----:R-:W-:-:S05]  /*c620*/  SEL R98, R243, R110, !P1 ;  /* 0x0000006ef3627207 */ /* 0x002fca0004800000 */
[----:B------:R1:W-:Y:S01]  /*c630*/  STL [R1+0x6c], R98 ;  /* 0x00006c6201007387 */ /* 0x0003e20000100800 */
[----:B---3--:R-:W-:-:S05]  /*c640*/  SEL R2, R243, R112, !P1 ;  /* 0x00000070f3027207 */ /* 0x008fca0004800000 */
[----:B------:R3:W-:Y:S01]  /*c650*/  STL [R1+0xc4], R2 ;  /* 0x0000c40201007387 */ /* 0x0007e20000100800 */
[----:B-1----:R-:W-:-:S03]  /*c660*/  SEL R98, R243, R114, !P1 ;  /* 0x00000072f3627207 */ /* 0x002fc60004800000 */
[----:B------:R1:W-:Y:S01]  /*c670*/  STL [R1+0xc0], R99 ;  /* 0x0000c06301007387 */ /* 0x0003e20000100800 */
[----:B---3--:R-:W-:-:S03]  /*c680*/  SEL R2, R243, R115, !P1 ;  /* 0x00000073f3027207 */ /* 0x008fc60004800000 */
        /* <DEDUP_REMOVED lines=28> */
[----:B------:R-:W-:Y:S01]  /*c850*/  STL [R1+0x84], R99 ;  /* 0x0000846301007387 */ /* 0x000fe20000100800 */
[----:B-1----:R-:W-:-:S03]  /*c860*/  SEL R2, R243, R130, !P1 ;  /* 0x00000082f3027207 */ /* 0x002fc60004800000 */
[----:B------:R-:W3:Y:S04]  /*c870*/  LDL.LU R106, [R1+0x2c] ;  /* 0x00002c00016a7983 */ /* 0x000ee80000300800 */
[----:B------:R1:W-:Y:S04]  /*c880*/  STL [R1+0x80], R98 ;  /* 0x0000806201007387 */ /* 0x0003e80000100800 */
[----:B------:R-:W4:Y:S04]  /*c890*/  LDL.LU R105, [R1+0x20] ;  /* 0x0000200001697983 */ /* 0x000f280000300800 */
[----:B------:R-:W-:Y:S04]  /*c8a0*/  STL [R1+0x7c], R2 ;  /* 0x00007c0201007387 */ /* 0x000fe80000100800 */
[----:B------:R-:W3:Y:S04]  /*c8b0*/  LDL.LU R104, [R1+0x1c] ;  /* 0x00001c0001687983 */ /* 0x000ee80000300800 */
[----:B------:R-:W3:Y:S04]  /*c8c0*/  LDL.LU R103, [R1+0x14] ;  /* 0x0000140001677983 */ /* 0x000ee80000300800 */
[----:B------:R-:W3:Y:S04]  /*c8d0*/  LDL.LU R102, [R1+0x10] ;  /* 0x0000100001667983 */ /* 0x000ee80000300800 */
[----:B------:R-:W3:Y:S04]  /*c8e0*/  LDL.LU R101, [R1+0xc] ;  /* 0x00000c0001657983 */ /* 0x000ee80000300800 */
[----:B------:R-:W3:Y:S04]  /*c8f0*/  LDL.LU R100, [R1] ;  /* 0x0000000001647983 */ /* 0x000ee80000300800 */
[----:B------:R1:W-:Y:S04]  /*c900*/  STL.64 [R1+0x6928], R142 ;  /* 0x0069288e01007387 */ /* 0x0003e80000100a00 */
[----:B------:R1:W-:Y:S04]  /*c910*/  STL.64 [R1+0x6930], R144 ;  /* 0x0069309001007387 */ /* 0x0003e80000100a00 */
[----:B------:R-:W-:Y:S04]  /*c920*/  STL.64 [R1+0x6938], R146 ;  /* 0x0069389201007387 */ /* 0x000fe80000100a00 */
[----:B------:R-:W-:Y:S04]  /*c930*/  STL.64 [R1+0x6940], R148 ;  /* 0x0069409401007387 */ /* 0x000fe80000100a00 */
[----:B------:R-:W-:Y:S04]  /*c940*/  STL.64 [R1+0x6948], R150 ;  /* 0x0069489601007387 */ /* 0x000fe80000100a00 */
[----:B------:R1:W-:Y:S04]  /*c950*/  STL.64 [R1+0x6950], R152 ;  /* 0x0069509801007387 */ /* 0x0003e80000100a00 */
[----:B------:R-:W-:Y:S04]  /*c960*/  STL.64 [R1+0x6958], R154 ;  /* 0x0069589a01007387 */ /* 0x000fe80000100a00 */
[----:B------:R1:W-:Y:S04]  /*c970*/  STL.64 [R1+0x6960], R156 ;  /* 0x0069609c01007387 */ /* 0x0003e80000100a00 */
[----:B------:R-:W3:Y:S01]  /*c980*/  LDL.LU R120, [R1+0xcc] ;  /* 0x0000cc0001787983 */ /* 0x000ee20000300800 */
[----:B------:R-:W-:-:S03]  /*c990*/  SEL R127, R243, R132, !P1 ;  /* 0x00000084f37f7207 */ /* 0x000fc60004800000 */
[----:B------:R-:W4:Y:S04]  /*c9a0*/  LDL.LU R132, [R1+0xd0] ;  /* 0x0000d00001847983 */ /* 0x000f280000300800 */
        /* <DEDUP_REMOVED lines=8> */
[----:B------:R-:W4:Y:S01]  /*ca30*/  LDL.LU R124, [R1+0xdc] ;  /* 0x0000dc00017c7983 */ /* 0x000f220000300800 */
[----:B-1----:R-:W-:-:S02]  /*ca40*/  SEL R98, R243, R131, !P1 ;  /* 0x00000083f3627207 */ /* 0x002fc40004800000 */
[C---:B------:R-:W-:Y:S02]  /*ca50*/  SEL R66, R243.reuse, R66, !P1 ;  /* 0x00000042f3427207 */ /* 0x040fe40004800000 */
[C---:B------:R-:W-:Y:S01]  /*ca60*/  SEL R99, R243.reuse, R138, !P1 ;  /* 0x0000008af3637207 */ /* 0x040fe20004800000 */
[----:B------:R-:W-:Y:S01]  /*ca70*/  IMAD.MOV.U32 R142, RZ, RZ, R98 ;  /* 0x000000ffff8e7224 */ /* 0x000fe200078e0062 */
[C---:B------:R-:W-:Y:S01]  /*ca80*/  SEL R67, R243.reuse, R67, !P1 ;  /* 0x00000043f3437207 */ /* 0x040fe20004800000 */
[----:B------:R-:W-:Y:S01]  /*ca90*/  IMAD R98, R66, c[0x0][0x190], RZ ;  /* 0x0000640042627a24 */ /* 0x000fe200078e02ff */
[C---:B------:R-:W-:Y:S01]  /*caa0*/  SEL R80, R243.reuse, R80, !P1 ;  /* 0x00000050f3507207 */ /* 0x040fe20004800000 */
[----:B------:R-:W-:Y:S01]  /*cab0*/  IMAD.MOV.U32 R143, RZ, RZ, R99 ;  /* 0x000000ffff8f7224 */ /* 0x000fe200078e0063 */
[----:B------:R-:W-:Y:S01]  /*cac0*/  SEL R81, R243, R81, !P1 ;  /* 0x00000051f3517207 */ /* 0x000fe20004800000 */
[----:B------:R-:W-:Y:S01]  /*cad0*/  IMAD R99, R67, c[0x0][0x190], RZ ;  /* 0x0000640043637a24 */ /* 0x000fe200078e02ff */
[C---:B------:R-:W-:Y:S01]  /*cae0*/  SEL R126, R243.reuse, R133, !P1 ;  /* 0x00000085f37e7207 */ /* 0x040fe20004800000 */
[----:B------:R-:W-:Y:S01]  /*caf0*/  IMAD R112, R80, c[0x0][0x190], RZ ;  /* 0x0000640050707a24 */ /* 0x000fe200078e02ff */
[----:B--2---:R-:W-:-:S02]  /*cb00*/  SEL R251, R243, R251, !P1 ;  /* 0x000000fbf3fb7207 */ /* 0x004fc40004800000 */
        /* <DEDUP_REMOVED lines=119> */
[C---:B------:R-:W-:Y:S01]  /*d280*/  SEL R171, R243.reuse, R171, !P1 ;  /* 0x000000abf3ab7207 */ /* 0x040fe20004800000 */
[----:B---3--:R-:W-:Y:S01]  /*d290*/  IMAD R66, R120, c[0x0][0x184], RZ ;  /* 0x0000610078427a24 */ /* 0x008fe200078e02ff */
[----:B------:R-:W-:-:S02]  /*d2a0*/  SEL R172, R243, R172, !P1 ;  /* 0x000000acf3ac7207 */ /* 0x000fc40004800000 */
[C---:B------:R-:W-:Y:S01]  /*d2b0*/  SEL R173, R243.reuse, R173, !P1 ;  /* 0x000000adf3ad7207 */ /* 0x040fe20004800000 */
[----:B----4-:R-:W-:Y:S01]  /*d2c0*/  IMAD R67, R132, c[0x0][0x184], RZ ;  /* 0x0000610084437a24 */ /* 0x010fe200078e02ff */
        /* <DEDUP_REMOVED lines=68> */
[----:B------:R-:W-:Y:S01]  /*d710*/  SEL R242, R243, R242, !P1 ;  /* 0x000000f2f3f27207 */ /* 0x000fe20004800000 */
[----:B------:R-:W-:Y:S01]  /*d720*/  IMAD R113, R81, c[0x0][0x190], RZ ;  /* 0x0000640051717a24 */ /* 0x000fe200078e02ff */
[----:B------:R-:W-:Y:S01]  /*d730*/  LEA R80, P1, R66, c[0x0][0x160], 0x2 ;  /* 0x0000580042507a11 */ /* 0x000fe200078210ff */
[----:B------:R-:W-:Y:S01]  /*d740*/  IMAD R110, R78, c[0x0][0x190], RZ ;  /* 0x000064004e6e7a24 */ /* 0x000fe200078e02ff */
[----:B------:R-:W2:Y:S02]  /*d750*/  LDL.LU R120, [R1+0x44] ;  /* 0x0000440001787983 */ /* 0x000ea40000300800 */
[----:B------:R-:W-:Y:S01]  /*d760*/  LEA.HI.X.SX32 R81, R66, c[0x0][0x164], 0x2, P1 ;  /* 0x0000590042517a11 */ /* 0x000fe200008f16ff */
[----:B------:R-:W-:Y:S01]  /*d770*/  IMAD R137, R100, c[0x0][0x190], RZ ;  /* 0x0000640064897a24 */ /* 0x000fe200078e02ff */
[----:B------:R-:W-:Y:S01]  /*d780*/  LEA R78, P1, R67, c[0x0][0x160], 0x2 ;  /* 0x00005800434e7a11 */ /* 0x000fe200078210ff */
[----:B------:R-:W3:Y:S01]  /*d790*/  LDL.LU R121, [R1+0x40] ;  /* 0x0000400001797983 */ /* 0x000ee20000300800 */
[----:B------:R-:W-:-:S02]  /*d7a0*/  IMAD R100, R68, c[0x0][0x190], RZ ;  /* 0x0000640044647a24 */ /* 0x000fc400078e02ff */
[----:B------:R-:W-:Y:S01]  /*d7b0*/  IMAD R66, R122, c[0x0][0x184], RZ ;  /* 0x000061007a427a24 */ /* 0x000fe200078e02ff */
[----:B------:R-:W4:Y:S01]  /*d7c0*/  LDL.LU R132, [R1+0xe0] ;  /* 0x0000e00001847983 */ /* 0x000f220000300800 */
[----:B------:R-:W-:Y:S01]  /*d7d0*/  IMAD R111, R79, c[0x0][0x190], RZ ;  /* 0x000064004f6f7a24 */ /* 0x000fe200078e02ff */
[----:B------:R-:W-:Y:S01]  /*d7e0*/  LEA.HI.X.SX32 R79, R67, c[0x0][0x164], 0x2, P1 ;  /* 0x00005900434f7a11 */ /* 0x000fe200008f16ff */
[----:B------:R-:W-:Y:S01]  /*d7f0*/  IMAD R68, R123, c[0x0][0x184], RZ ;  /* 0x000061007b447a24 */ /* 0x000fe200078e02ff */
[----:B------:R-:W2:Y:S01]  /*d800*/  LDL.LU R122, [R1+0x50] ;  /* 0x00005000017a7983 */ /* 0x000ea20000300800 */
[----:B------:R-:W-:-:S03]  /*d810*/  IMAD R67, R124, c[0x0][0x184], RZ ;  /* 0x000061007c437a24 */ /* 0x000fc600078e02ff */
[----:B------:R-:W2:Y:S01]  /*d820*/  LDL.LU R123, [R1+0x4c] ;  /* 0x00004c00017b7983 */ /* 0x000ea20000300800 */
[----:B------:R-:W-:-:S03]  /*d830*/  IMAD.MOV.U32 R145, RZ, RZ, R125 ;  /* 0x000000ffff917224 */ /* 0x000fc600078e007d */
[----:B------:R-:W2:Y:S04]  /*d840*/  LDL.LU R153, [R1+0xe4] ;  /* 0x0000e40001997983 */ /* 0x000ea80000300800 */
[----:B------:R-:W2:Y:S04]  /*d850*/  LDL.LU R124, [R1+0x5c] ;  /* 0x00005c00017c7983 */ /* 0x000ea80000300800 */
[----:B------:R-:W2:Y:S04]  /*d860*/  LDL.LU R125, [R1+0x58] ;  /* 0x00005800017d7983 */ /* 0x000ea80000300800 */
[----:B------:R-:W2:Y:S01]  /*d870*/  LDL.LU R151, [R1+0xe8] ;  /* 0x0000e80001977983 */ /* 0x000ea20000300800 */
[----:B------:R-:W-:Y:S01]  /*d880*/  IMAD R108, R76, c[0x0][0x190], RZ ;  /* 0x000064004c6c7a24 */ /* 0x000fe200078e02ff */
[----:B------:R-:W-:Y:S01]  /*d890*/  LEA R76, P1, R68, c[0x0][0x160], 0x2 ;  /* 0x00005800444c7a11 */ /* 0x000fe200078210ff */
[----:B------:R-:W-:-:S02]  /*d8a0*/  IMAD.MOV.U32 R107, RZ, RZ, c[0x0][0x180] ;  /* 0x00006000ff6b7624 */ /* 0x000fc400078e00ff */
[----:B------:R-:W-:Y:S02]  /*d8b0*/  IMAD R140, R106, c[0x0][0x190], RZ ;  /* 0x000064006a8c7a24 */ /* 0x000fe400078e02ff */
[----:B------:R-:W-:Y:S01]  /*d8c0*/  IMAD R109, R77, c[0x0][0x190], RZ ;  /* 0x000064004d6d7a24 */ /* 0x000fe200078e02ff */
[----:B------:R-:W-:Y:S01]  /*d8d0*/  LEA.HI.X.SX32 R77, R68, c[0x0][0x164], 0x2, P1 ;  /* 0x00005900444d7a11 */ /* 0x000fe200008f16ff */
[----:B------:R-:W-:Y:S01]  /*d8e0*/  IMAD R106, R74, c[0x0][0x190], RZ ;  /* 0x000064004a6a7a24 */ /* 0x000fe200078e02ff */
[----:B------:R-:W-:Y:S01]  /*d8f0*/  LEA R74, P1, R66, c[0x0][0x160], 0x2 ;  /* 0x00005800424a7a11 */ /* 0x000fe200078210ff */
[----:B------:R-:W-:Y:S01]  /*d900*/  IMAD R139, R104, c[0x0][0x190], RZ ;  /* 0x00006400688b7a24 */ /* 0x000fe200078e02ff */
[----:B------:R-:W-:Y:S01]  /*d910*/  IADD3 R243, R107, -0x15, RZ ;  /* 0xffffffeb6bf37810 */ /* 0x000fe20007ffe0ff */
[----:B------:R-:W-:Y:S01]  /*d920*/  IMAD R107, R75, c[0x0][0x190], RZ ;  /* 0x000064004b6b7a24 */ /* 0x000fe200078e02ff */
[----:B------:R-:W-:Y:S01]  /*d930*/  LEA.HI.X.SX32 R75, R66, c[0x0][0x164], 0x2, P1 ;  /* 0x00005900424b7a11 */ /* 0x000fe200008f16ff */
[----:B------:R-:W-:Y:S01]  /*d940*/  IMAD R104, R72, c[0x0][0x190], RZ ;  /* 0x0000640048687a24 */ /* 0x000fe200078e02ff */
[----:B------:R-:W-:Y:S01]  /*d950*/  LEA R72, P1, R67, c[0x0][0x160], 0x2 ;  /* 0x0000580043487a11 */ /* 0x000fe200078210ff */
[----:B------:R-:W-:-:S02]  /*d960*/  IMAD.MOV.U32 R144, RZ, RZ, R126 ;  /* 0x000000ffff907224 */ /* 0x000fc400078e007e */
[----:B------:R-:W-:Y:S01]  /*d970*/  IMAD.MOV.U32 R149, RZ, RZ, R143 ;  /* 0x000000ffff957224 */ /* 0x000fe200078e008f */
[----:B------:R-:W3:Y:S01]  /*d980*/  LDL.LU R126, [R1+0x6c] ;  /* 0x00006c00017e7983 */ /* 0x000ee20000300800 */
[----:B------:R-:W-:Y:S02]  /*d990*/  IMAD.MOV.U32 R146, RZ, RZ, R133 ;  /* 0x000000ffff927224 */ /* 0x000fe400078e0085 */
[----:B------:R-:W-:Y:S01]  /*d9a0*/  IMAD R134, R105, c[0x0][0x190], RZ ;  /* 0x0000640069867a24 */ /* 0x000fe200078e02ff */
[----:B------:R-:W3:Y:S01]  /*d9b0*/  LDL.LU R133, [R1+0xc8] ;  /* 0x0000c80001857983 */ /* 0x000ee20000300800 */
[----:B------:R-:W-:Y:S02]  /*d9c0*/  IMAD.MOV.U32 R148, RZ, RZ, R142 ;  /* 0x000000ffff947224 */ /* 0x000fe400078e008e */
[----:B------:R-:W-:Y:S02]  /*d9d0*/  IMAD.MOV.U32 R143, RZ, RZ, R128 ;  /* 0x000000ffff8f7224 */ /* 0x000fe400078e0080 */
[----:B------:R-:W-:Y:S01]  /*d9e0*/  IMAD R105, R73, c[0x0][0x190], RZ ;  /* 0x0000640049697a24 */ /* 0x000fe200078e02ff */
[----:B------:R-:W3:Y:S01]  /*d9f0*/  LDL.LU R128, [R1+0xc4] ;  /* 0x0000c40001807983 */ /* 0x000ee20000300800 */
[----:B------:R-:W-:Y:S01]  /*da00*/  IMAD.MOV.U32 R142, RZ, RZ, R129 ;  /* 0x000000ffff8e7224 */ /* 0x000fe200078e0081 */
[----:B------:R-:W-:Y:S01]  /*da10*/  LEA.HI.X.SX32 R73, R67, c[0x0][0x164], 0x2, P1 ;  /* 0x0000590043497a11 */ /* 0x000fe200008f16ff */
[----:B------:R-:W-:Y:S01]  /*da20*/  IMAD.MOV.U32 R147, RZ, RZ, R130 ;  /* 0x000000ffff937224 */ /* 0x000fe200078e0082 */
[----:B------:R-:W3:Y:S01]  /*da30*/  LDL.LU R129, [R1+0xc0] ;  /* 0x0000c00001817983 */ /* 0x000ee20000300800 */
[----:B------:R-:W-:-:S03]  /*da40*/  IMAD.MOV.U32 R150, RZ, RZ, R131 ;  /* 0x000000ffff967224 */ /* 0x000fc600078e0083 */
[----:B------:R-:W3:Y:S04]  /*da50*/  LDL.LU R130, [R1+0xbc] ;  /* 0x0000bc0001827983 */ /* 0x000ee80000300800 */
[----:B------:R-:W3:Y:S01]  /*da60*/  LDL.LU R131, [R1+0xb8] ;  /* 0x0000b80001837983 */ /* 0x000ee20000300800 */
[----:B----4-:R-:W-:-:S03]  /*da70*/  IMAD R68, R132, c[0x0][0x184], RZ ;  /* 0x0000610084447a24 */ /* 0x010fc600078e02ff */
[----:B------:R-:W4:Y:S04]  /*da80*/  LDL.LU R132, [R1+0xb4] ;  /* 0x0000b40001847983 */ /* 0x000f280000300800 */
[----:B------:R-:W4:Y:S01]  /*da90*/  LDL.LU R152, [R1+0xb0] ;  /* 0x0000b00001987983 */ /* 0x000f220000300800 */
[----:B--2---:R-:W-:Y:S02]  /*daa0*/  IMAD R67, R151, c[0x0][0x184], RZ ;  /* 0x0000610097437a24 */ /* 0x004fe400078e02ff */
[----:B------:R-:W-:Y:S02]  /*dab0*/  IMAD.MOV.U32 R151, RZ, RZ, R146 ;  /* 0x000000ffff977224 */ /* 0x000fe400078e0092 */
[----:B------:R-:W-:Y:S02]  /*dac0*/  IMAD.MOV.U32 R146, RZ, RZ, R127 ;  /* 0x000000ffff927224 */ /* 0x000fe400078e007f */
[----:B------:R-:W-:-:S02]  /*dad0*/  IMAD R127, R0, c[0x0][0x190], RZ ;  /* 0x00006400007f7a24 */ /* 0x000fc400078e02ff */
[----:B------:R-:W2:Y:S01]  /*dae0*/  LDL.LU R0, [R1+0x6968] ;  /* 0x0069680001007983 */ /* 0x000ea20000300800 */
[----:B------:R-:W-:Y:S02]  /*daf0*/  IMAD R138, R102, c[0x0][0x190], RZ ;  /* 0x00006400668a7a24 */ /* 0x000fe400078e02ff */
[----:B------:R-:W-:Y:S01]  /*db00*/  IMAD R102, R70, c[0x0][0x190], RZ ;  /* 0x0000640046667a24 */ /* 0x000fe200078e02ff */
[C---:B------:R-:W-:Y:S01]  /*db10*/  LEA R70, P1, R68.reuse, c[0x0][0x160], 0x2 ;  /* 0x0000580044467a11 */ /* 0x040fe200078210ff */
[----:B------:R-:W-:Y:S02]  /*db20*/  IMAD R66, R153, c[0x0][0x184], RZ ;  /* 0x0000610099427a24 */ /* 0x000fe400078e02ff */
[----:B------:R-:W-:Y:S02]  /*db30*/  IMAD R135, R103, c[0x0][0x190], RZ ;  /* 0x0000640067877a24 */ /* 0x000fe400078e02ff */
[----:B------:R-:W-:Y:S01]  /*db40*/  IMAD R103, R71, c[0x0][0x190], RZ ;  /* 0x0000640047677a24 */ /* 0x000fe200078e02ff */
[----:B------:R-:W-:-:S02]  /*db50*/  LEA.HI.X.SX32 R71, R68, c[0x0][0x164], 0x2, P1 ;  /* 0x0000590044477a11 */ /* 0x000fc400008f16ff */
[C---:B------:R-:W-:Y:S01]  /*db60*/  LEA R68, P1, R66.reuse, c[0x0][0x160], 0x2 ;  /* 0x0000580042447a11 */ /* 0x040fe200078210ff */
[----:B------:R-:W-:Y:S02]  /*db70*/  IMAD R136, R101, c[0x0][0x190], RZ ;  /* 0x0000640065887a24 */ /* 0x000fe400078e02ff */
[----:B------:R-:W-:Y:S01]  /*db80*/  IMAD R101, R69, c[0x0][0x190], RZ ;  /* 0x0000640045657a24 */ /* 0x000fe200078e02ff */
[----:B------:R-:W-:Y:S01]  /*db90*/  LEA.HI.X.SX32 R69, R66, c[0x0][0x164], 0x2, P1 ;  /* 0x0000590042457a11 */ /* 0x000fe200008f16ff */
[----:B------:R-:W-:Y:S01]  /*dba0*/  IMAD R2, R252, c[0x0][0x18c], RZ ;  /* 0x00006300fc027a24 */ /* 0x000fe200078e02ff */
[----:B------:R-:W-:Y:S01]  /*dbb0*/  LEA R66, P1, R67, c[0x0][0x160], 0x2 ;  /* 0x0000580043427a11 */ /* 0x000fe200078210ff */
[----:B---3--:R-:W-:-:S03]  /*dbc0*/  IMAD R133, R133, c[0x0][0x190], RZ ;  /* 0x0000640085857a24 */ /* 0x008fc600078e02ff */
[----:B------:R-:W-:Y:S02]  /*dbd0*/  LEA.HI.X.SX32 R67, R67, c[0x0][0x164], 0x2, P1 ;  /* 0x0000590043437a11 */ /* 0x000fe400008f16ff */
[----:B------:R-:W-:Y:S01]  /*dbe0*/  LEA.HI.X.SX32 R2, R2, c[0x0][0x16c], 0x2, P2 ;  /* 0x00005b0002027a11 */ /* 0x000fe200010f16ff */
[----:B------:R-:W-:Y:S02]  /*dbf0*/  IMAD.MOV.U32 R153, RZ, RZ, R150 ;  /* 0x000000ffff997224 */ /* 0x000fe400078e0096 */
[----:B------:R-:W3:Y:S01]  /*dc00*/  LDL.LU R150, [R1+0xa4] ;  /* 0x0000a40001967983 */ /* 0x000ee20000300800 */
[CC--:B--2---:R-:W-:Y:S02]  /*dc10*/  LEA R156, P1, R133.reuse, R0.reuse, 0x2 ;  /* 0x00000000859c7211 */ /* 0x0c4fe400078210ff */
[----:B------:R-:W-:Y:S02]  /*dc20*/  LEA R154, P2, R140, R0, 0x2 ;  /* 0x000000008c9a7211 */ /* 0x000fe400078410ff */
[----:B------:R-:W-:-:S02]  /*dc30*/  LEA.HI.X.SX32 R157, R133, R2, 0x2, P1 ;  /* 0x00000002859d7211 */ /* 0x000fc400008f16ff */
[----:B------:R-:W-:Y:S01]  /*dc40*/  LEA.HI.X.SX32 R155, R140, R2, 0x2, P2 ;  /* 0x000000028c9b7211 */ /* 0x000fe200010f16ff */
[----:B----4-:R-:W-:Y:S02]  /*dc50*/  IMAD R133, R152, c[0x0][0x190], RZ ;  /* 0x0000640098857a24 */ /* 0x010fe400078e02ff */
[----:B------:R-:W-:Y:S04]  /*dc60*/  STL.64 [R1+0x4208], R156 ;  /* 0x0042089c01007387 */ /* 0x000fe80000100a00 */
[----:B------:R-:W2:Y:S04]  /*dc70*/  LDL.LU R140, [R1+0xa8] ;  /* 0x0000a800018c7983 */ /* 0x000ea80000300800 */
[----:B------:R1:W-:Y:S04]  /*dc80*/  STL.64 [R1+0x41f0], R154 ;  /* 0x0041f09a01007387 */ /* 0x0003e80000100a00 */
[----:B------:R-:W4:Y:S04]  /*dc90*/  LDL.LU R152, [R1+0xa0] ;  /* 0x0000a00001987983 */ /* 0x000f280000300800 */
[----:B-1----:R-:W2:Y:S01]  /*dca0*/  LDL.LU R155, [R1+0xac] ;  /* 0x0000ac00019b7983 */ /* 0x002ea20000300800 */
[----:B------:R-:W-:-:S02]  /*dcb0*/  LEA R156, P1, R134, R0, 0x2 ;  /* 0x00000000869c7211 */ /* 0x000fc400078210ff */
[----:B------:R-:W-:Y:S02]  /*dcc0*/  LEA R154, P2, R139, R0, 0x2 ;  /* 0x000000008b9a7211 */ /* 0x000fe400078410ff */
[----:B------:R-:W-:-:S05]  /*dcd0*/  LEA.HI.X.SX32 R157, R134, R2, 0x2, P1 ;  /* 0x00000002869d7211 */ /* 0x000fca00008f16ff */
[----:B------:R1:W-:Y:S02]  /*dce0*/  STL.64 [R1+0x41c0], R156 ;  /* 0x0041c09c01007387 */ /* 0x0003e40000100a00 */
[----:B-1----:R-:W-:-:S04]  /*dcf0*/  LEA R156, P1, R135, R0, 0x2 ;  /* 0x00000000879c7211 */ /* 0x002fc800078210ff */
[----:B------:R-:W-:Y:S01]  /*dd00*/  LEA.HI.X.SX32 R157, R135, R2, 0x2, P1 ;  /* 0x00000002879d7211 */ /* 0x000fe200008f16ff */
[----:B------:R-:W-:Y:S02]  /*dd10*/  IMAD R251, R251, c[0x0][0x190], RZ ;  /* 0x00006400fbfb7a24 */ /* 0x000fe400078e02ff */
[----:B------:R-:W-:Y:S02]  /*dd20*/  IMAD R250, R250, c[0x0][0x190], RZ ;  /* 0x00006400fafa7a24 */ /* 0x000fe400078e02ff */
[----:B------:R-:W-:Y:S02]  /*dd30*/  IMAD R249, R249, c[0x0][0x190], RZ ;  /* 0x00006400f9f97a24 */ /* 0x000fe400078e02ff */
[----:B------:R-:W-:Y:S02]  /*dd40*/  IMAD R248, R248, c[0x0][0x190], RZ ;  /* 0x00006400f8f87a24 */ /* 0x000fe400078e02ff */
[----:B------:R-:W-:Y:S02]  /*dd50*/  IMAD R247, R247, c[0x0][0x190], RZ ;  /* 0x00006400f7f77a24 */ /* 0x000fe400078e02ff */
[----:B------:R-:W-:-:S02]  /*dd60*/  IMAD R246, R246, c[0x0][0x190], RZ ;  /* 0x00006400f6f67a24 */ /* 0x000fc400078e02ff */
[----:B--2---:R-:W-:Y:S01]  /*dd70*/  IMAD R134, R155, c[0x0][0x190], RZ ;  /* 0x000064009b867a24 */ /* 0x004fe200078e02ff */
[----:B------:R-:W-:-:S05]  /*dd80*/  LEA.HI.X.SX32 R155, R139, R2, 0x2, P2 ;  /* 0x000000028b9b7211 */ /* 0x000fca00010f16ff */
[----:B------:R1:W-:Y:S04]  /*dd90*/  STL.64 [R1+0x4168], R154 ;  /* 0x0041689a01007387 */ /* 0x0003e80000100a00 */
[----:B------:R2:W-:Y:S01]  /*dda0*/  STL.64 [R1+0x4138], R156 ;  /* 0x0041389c01007387 */ /* 0x0005e20000100a00 */
[----:B-1----:R-:W-:-:S04]  /*ddb0*/  LEA R154, P2, R138, R0, 0x2 ;  /* 0x000000008a9a7211 */ /* 0x002fc800078410ff */
[----:B------:R-:W-:Y:S02]  /*ddc0*/  LEA.HI.X.SX32 R155, R138, R2, 0x2, P2 ;  /* 0x000000028a9b7211 */ /* 0x000fe400010f16ff */
[C---:B--2---:R-:W-:Y:S01]  /*ddd0*/  LEA R156, P1, R136.reuse, R0, 0x2 ;  /* 0x00000000889c7211 */ /* 0x044fe200078210ff */
[----:B------:R-:W2:Y:S04]  /*dde0*/  LDL.LU R138, [R1+0x9c] ;  /* 0x00009c00018a7983 */ /* 0x000ea80000300800 */
[----:B------:R-:W2:Y:S01]  /*ddf0*/  LDL.LU R139, [R1+0x98] ;  /* 0x00009800018b7983 */ /* 0x000ea20000300800 */
[----:B------:R-:W-:-:S03]  /*de00*/  LEA.HI.X.SX32 R157, R136, R2, 0x2, P1 ;  /* 0x00000002889d7211 */ /* 0x000fc600008f16ff */
[----:B------:R1:W-:Y:S01]  /*de10*/  STL.64 [R1+0x4100], R154 ;  /* 0x0041009a01007387 */ /* 0x0003e20000100a00 */
[----:B------:R-:W-:-:S03]  /*de20*/  IMAD R135, R140, c[0x0][0x190], RZ ;  /* 0x000064008c877a24 */ /* 0x000fc600078e02ff */
[----:B------:R4:W-:Y:S01]  /*de30*/  STL.64 [R1+0x3eb0], R156 ;  /* 0x003eb09c01007387 */ /* 0x0009e20000100a00 */
[----:B---3--:R-:W-:-:S03]  /*de40*/  IMAD R136, R150, c[0x0][0x190], RZ ;  /* 0x0000640096887a24 */ /* 0x008fc600078e02ff */
[----:B------:R-:W3:Y:S01]  /*de50*/  LDL.LU R140, [R1+0x94] ;  /* 0x00009400018c7983 */ /* 0x000ee20000300800 */
[----:B-1----:R-:W-:-:S04]  /*de60*/  LEA R154, P2, R137, R0, 0x2 ;  /* 0x00000000899a7211 */ /* 0x002fc800078410ff */
[----:B------:R-:W-:Y:S02]  /*de70*/  LEA.HI.X.SX32 R155, R137, R2, 0x2, P2 ;  /* 0x00000002899b7211 */ /* 0x000fe400010f16ff */
[----:B----4-:R-:W-:-:S03]  /*de80*/  LEA R156, P1, R251, R0, 0x2 ;  /* 0x00000000fb9c7211 */ /* 0x010fc600078210ff */
[----:B------:R1:W-:Y:S01]  /*de90*/  STL.64 [R1+0x3e98], R154 ;  /* 0x003e989a01007387 */ /* 0x0003e20000100a00 */
[----:B------:R-:W-:Y:S02]  /*dea0*/  LEA.HI.X.SX32 R157, R251, R2, 0x2, P1 ;  /* 0x00000002fb9d7211 */ /* 0x000fe400008f16ff */
[CC--:B------:R-:W-:Y:S01]  /*deb0*/  LEA R150, P1, R249.reuse, R0.reuse, 0x2 ;  /* 0x00000000f9967211 */ /* 0x0c0fe200078210ff */
[----:B------:R-:W-:Y:S02]  /*dec0*/  IMAD.MOV.U32 R251, RZ, RZ, R151 ;  /* 0x000000fffffb7224 */ /* 0x000fe400078e0097 */
[----:B------:R-:W-:Y:S01]  /*ded0*/  IMAD R137, R152, c[0x0][0x190], RZ ;  /* 0x0000640098897a24 */ /* 0x000fe200078e02ff */
[C---:B-1----:R-:W-:Y:S01]  /*dee0*/  LEA R154, P2, R250.reuse, R0, 0x2 ;  /* 0x00000000fa9a7211 */ /* 0x042fe200078410ff */
[----:B------:R1:W-:Y:S01]  /*def0*/  STL.64 [R1+0x3e88], R156 ;  /* 0x003e889c01007387 */ /* 0x0003e20000100a00 */
[-C--:B------:R-:W-:Y:S02]  /*df00*/  LEA.HI.X.SX32 R151, R249, R2.reuse, 0x2, P1 ;  /* 0x00000002f9977211 */ /* 0x080fe400008f16ff */
[----:B------:R-:W-:-:S02]  /*df10*/  LEA.HI.X.SX32 R155, R250, R2, 0x2, P2 ;  /* 0x00000002fa9b7211 */ /* 0x000fc400010f16ff */
[----:B------:R-:W-:Y:S01]  /*df20*/  LEA R152, P2, R248, R0, 0x2 ;  /* 0x00000000f8987211 */ /* 0x000fe200078410ff */
[----:B------:R-:W-:-:S03]  /*df30*/  IMAD.MOV.U32 R250, RZ, RZ, R153 ;  /* 0x000000fffffa7224 */ /* 0x000fc600078e0099 */
[----:B------:R-:W-:Y:S01]  /*df40*/  LEA.HI.X.SX32 R153, R248, R2, 0x2, P2 ;  /* 0x00000002f8997211 */ /* 0x000fe200010f16ff */
[----:B-1----:R-:W4:Y:S04]  /*df50*/  LDL.LU.64 R156, [R1+0x6960] ;  /* 0x00696000019c7983 */ /* 0x002f280000300a00 */
[----:B------:R1:W-:Y:S04]  /*df60*/  STL.64 [R1+0x3e70], R154 ;  /* 0x003e709a01007387 */ /* 0x0003e80000100a00 */
[----:B-1----:R-:W2:Y:S04]  /*df70*/  LDL.LU.64 R154, [R1+0x6958] ;  /* 0x00695800019a7983 */ /* 0x002ea80000300a00 */
[----:B------:R1:W-:Y:S04]  /*df80*/  STL.64 [R1+0x3e60], R150 ;  /* 0x003e609601007387 */ /* 0x0003e80000100a00 */
[----:B------:R1:W-:Y:S02]  /*df90*/  STL.64 [R1+0x3e48], R152 ;  /* 0x003e489801007387 */ /* 0x0003e40000100a00 */
[----:B-1----:R-:W-:-:S04]  /*dfa0*/  LEA R150, P1, R247, R0, 0x2 ;  /* 0x00000000f7967211 */ /* 0x002fc800078210ff */
[----:B------:R-:W-:Y:S02]  /*dfb0*/  LEA.HI.X.SX32 R151, R247, R2, 0x2, P1 ;  /* 0x00000002f7977211 */ /* 0x000fe400008f16ff */
[C---:B------:R-:W-:Y:S01]  /*dfc0*/  LEA R152, P2, R246.reuse, R0, 0x2 ;  /* 0x00000000f6987211 */ /* 0x040fe200078410ff */
[----:B------:R-:W2:Y:S03]  /*dfd0*/  LDL.LU R247, [R1+0x8c] ;  /* 0x00008c0001f77983 */ /* 0x000ea60000300800 */
[----:B------:R-:W-:Y:S01]  /*dfe0*/  LEA.HI.X.SX32 R153, R246, R2, 0x2, P2 ;  /* 0x00000002f6997211 */ /* 0x000fe200010f16ff */
[----:B------:R1:W-:Y:S04]  /*dff0*/  STL.64 [R1+0x3e18], R150 ;  /* 0x003e189601007387 */ /* 0x0003e80000100a00 */
[----:B------:R-:W2:Y:S01]  /*e000*/  LDL.LU R246, [R1+0x90] ;  /* 0x0000900001f67983 */ /* 0x000ea20000300800 */
[----:B------:R-:W-:-:S02]  /*e010*/  IMAD R245, R245, c[0x0][0x190], RZ ;  /* 0x00006400f5f57a24 */ /* 0x000fc400078e02ff */
[----:B------:R-:W-:Y:S02]  /*e020*/  IMAD R244, R244, c[0x0][0x190], RZ ;  /* 0x00006400f4f47a24 */ /* 0x000fe400078e02ff */
[----:B------:R-:W-:Y:S02]  /*e030*/  IMAD.MOV.U32 R248, RZ, RZ, R250 ;  /* 0x000000fffff87224 */ /* 0x000fe400078e00fa */
[----:B------:R-:W3:Y:S01]  /*e040*/  LDL.LU R250, [R1+0x88] ;  /* 0x0000880001fa7983 */ /* 0x000ee20000300800 */
[----:B-1----:R-:W-:Y:S01]  /*e050*/  LEA R150, P1, R245, R0, 0x2 ;  /* 0x00000000f5967211 */ /* 0x002fe200078210ff */
[----:B------:R-:W-:Y:S02]  /*e060*/  IMAD R3, R3, c[0x0][0x190], RZ ;  /* 0x0000640003037a24 */ /* 0x000fe400078e02ff */
[----:B------:R1:W-:Y:S01]  /*e070*/  STL.64 [R1+0x3e00], R152 ;  /* 0x003e009801007387 */ /* 0x0003e20000100a00 */
[----:B------:R-:W-:-:S05]  /*e080*/  LEA.HI.X.SX32 R151, R245, R2, 0x2, P1 ;  /* 0x00000002f5977211 */ /* 0x000fca00008f16ff */
[----:B------:R1:W-:Y:S02]  /*e090*/  STL.64 [R1+0x3df0], R150 ;  /* 0x003df09601007387 */ /* 0x0003e40000100a00 */
[----:B-1----:R-:W-:-:S04]  /*e0a0*/  LEA R152, P2, R244, R0, 0x2 ;  /* 0x00000000f4987211 */ /* 0x002fc800078410ff */
[----:B------:R-:W-:Y:S02]  /*e0b0*/  LEA.HI.X.SX32 R153, R244, R2, 0x2, P2 ;  /* 0x00000002f4997211 */ /* 0x000fe400010f16ff */
[C---:B------:R-:W-:Y:S01]  /*e0c0*/  LEA R150, P1, R3.reuse, R0, 0x2 ;  /* 0x0000000003967211 */ /* 0x040fe200078210ff */
[----:B------:R-:W-:Y:S02]  /*e0d0*/  IMAD.MOV.U32 R249, RZ, RZ, R251 ;  /* 0x000000fffff97224 */ /* 0x000fe400078e00fb */
[----:B------:R1:W-:Y:S01]  /*e0e0*/  STL.64 [R1+0x3dd8], R152 ;  /* 0x003dd89801007387 */ /* 0x0003e20000100a00 */
[----:B------:R-:W-:-:S03]  /*e0f0*/  LEA.HI.X.SX32 R151, R3, R2, 0x2, P1 ;  /* 0x0000000203977211 */ /* 0x000fc600008f16ff */
[----:B-1----:R-:W3:Y:S04]  /*e100*/  LDL.LU.64 R152, [R1+0x6950] ;  /* 0x0069500001987983 */ /* 0x002ee80000300a00 */
[----:B------:R-:W3:Y:S04]  /*e110*/  LDL.LU R251, [R1+0x84] ;  /* 0x0000840001fb7983 */ /* 0x000ee80000300800 */
[----:B------:R1:W-:Y:S01]  /*e120*/  STL.64 [R1+0x3dc8], R150 ;  /* 0x003dc89601007387 */ /* 0x0003e20000100a00 */
[----:B------:R-:W-:Y:S02]  /*e130*/  IMAD R4, R4, c[0x0][0x190], RZ ;  /* 0x0000640004047a24 */ /* 0x000fe400078e02ff */
[----:B--2---:R-:W-:-:S02]  /*e140*/  IMAD R3, R246, c[0x0][0x190], RZ ;  /* 0x00006400f6037a24 */ /* 0x004fc400078e02ff */
[----:B------:R-:W2:Y:S01]  /*e150*/  LDL.LU R246, [R1+0x80] ;  /* 0x0000800001f67983 */ /* 0x000ea20000300800 */
[----:B------:R-:W-:Y:S01]  /*e160*/  LEA R244, P2, R4, R0, 0x2 ;  /* 0x0000000004f47211 */ /* 0x000fe200078410ff */
[----:B------:R-:W-:Y:S02]  /*e170*/  IMAD R5, R5, c[0x0][0x190], RZ ;  /* 0x0000640005057a24 */ /* 0x000fe400078e02ff */
[----:B------:R-:W-:Y:S01]  /*e180*/  IMAD R6, R6, c[0x0][0x190], RZ ;  /* 0x0000640006067a24 */ /* 0x000fe200078e02ff */
[----:B------:R-:W-:Y:S02]  /*e190*/  LEA.HI.X.SX32 R245, R4, R2, 0x2, P2 ;  /* 0x0000000204f57211 */ /* 0x000fe400010f16ff */
[----:B-1----:R-:W-:-:S03]  /*e1a0*/  LEA R150, P1, R5, R0, 0x2 ;  /* 0x0000000005967211 */ /* 0x002fc600078210ff */
[----:B------:R1:W-:Y:S01]  /*e1b0*/  STL.64 [R1+0x3dc0], R244 ;  /* 0x003dc0f401007387 */ /* 0x0003e20000100a00 */
[----:B------:R-:W-:Y:S01]  /*e1c0*/  LEA.HI.X.SX32 R151, R5, R2, 0x2, P1 ;  /* 0x0000000205977211 */ /* 0x000fe200008f16ff */
[----:B------:R-:W-:Y:S02]  /*e1d0*/  IMAD R7, R7, c[0x0][0x190], RZ ;  /* 0x0000640007077a24 */ /* 0x000fe400078e02ff */
[----:B------:R-:W-:Y:S02]  /*e1e0*/  IMAD R8, R8, c[0x0][0x190], RZ ;  /* 0x0000640008087a24 */ /* 0x000fe400078e02ff */
[----:B------:R4:W-:Y:S01]  /*e1f0*/  STL.64 [R1+0x3db8], R150 ;  /* 0x003db89601007387 */ /* 0x0009e20000100a00 */
[----:B-1----:R-:W-:-:S04]  /*e200*/  LEA R244, P2, R6, R0, 0x2 ;  /* 0x0000000006f47211 */ /* 0x002fc800078410ff */
[----:B------:R-:W-:Y:S02]  /*e210*/  LEA.HI.X.SX32 R245, R6, R2, 0x2, P2 ;  /* 0x0000000206f57211 */ /* 0x000fe400010f16ff */
[----:B----4-:R-:W-:-:S03]  /*e220*/  LEA R150, P1, R7, R0, 0x2 ;  /* 0x0000000007967211 */ /* 0x010fc600078210ff */
[----:B------:R1:W-:Y:S01]  /*e230*/  STL.64 [R1+0x3db0], R244 ;  /* 0x003db0f401007387 */ /* 0x0003e20000100a00 */
[----:B------:R-:W-:Y:S01]  /*e240*/  LEA.HI.X.SX32 R151, R7, R2, 0x2, P1 ;  /* 0x0000000207977211 */ /* 0x000fe200008f16ff */
[----:B------:R-:W-:Y:S02]  /*e250*/  IMAD R9, R9, c[0x0][0x190], RZ ;  /* 0x0000640009097a24 */ /* 0x000fe400078e02ff */
[----:B------:R-:W-:Y:S02]  /*e260*/  IMAD R10, R10, c[0x0][0x190], RZ ;  /* 0x000064000a0a7a24 */ /* 0x000fe400078e02ff */
[----:B------:R4:W-:Y:S01]  /*e270*/  STL.64 [R1+0x3da8], R150 ;  /* 0x003da89601007387 */ /* 0x0009e20000100a00 */
[----:B-1----:R-:W-:-:S04]  /*e280*/  LEA R244, P2, R8, R0, 0x2 ;  /* 0x0000000008f47211 */ /* 0x002fc800078410ff */
[----:B------:R-:W-:Y:S01]  /*e290*/  LEA.HI.X.SX32 R245, R8, R2, 0x2, P2 ;  /* 0x0000000208f57211 */ /* 0x000fe200010f16ff */
[----:B----4-:R-:W4:Y:S01]  /*e2a0*/  LDL.LU.64 R150, [R1+0x6948] ;  /* 0x0069480001967983 */ /* 0x010f220000300a00 */
[----:B------:R-:W-:-:S03]  /*e2b0*/  LEA R6, P1, R9, R0, 0x2 ;  /* 0x0000000009067211 */ /* 0x000fc600078210ff */
[----:B------:R-:W4:Y:S04]  /*e2c0*/  LDL.LU R8, [R1+0x7c] ;  /* 0x00007c0001087983 */ /* 0x000f280000300800 */
[----:B------:R1:W-:Y:S01]  /*e2d0*/  STL.64 [R1+0x3da0], R244 ;  /* 0x003da0f401007387 */ /* 0x0003e20000100a00 */
[----:B------:R-:W-:Y:S01]  /*e2e0*/  LEA.HI.X.SX32 R7, R9, R2, 0x2, P1 ;  /* 0x0000000209077211 */ /* 0x000fe200008f16ff */
[----:B------:R-:W-:Y:S02]  /*e2f0*/  IMAD R11, R11, c[0x0][0x190], RZ ;  /* 0x000064000b0b7a24 */ /* 0x000fe400078e02ff */
[----:B------:R-:W-:Y:S01]  /*e300*/  IMAD R12, R12, c[0x0][0x190], RZ ;  /* 0x000064000c0c7a24 */ /* 0x000fe200078e02ff */
[----:B-1----:R-:W-:-:S04]  /*e310*/  LEA R244, P2, R10, R0, 0x2 ;  /* 0x000000000af47211 */ /* 0x002fc800078410ff */
[----:B------:R-:W-:Y:S01]  /*e320*/  LEA.HI.X.SX32 R245, R10, R2, 0x2, P2 ;  /* 0x000000020af57211 */ /* 0x000fe200010f16ff */
[----:B------:R-:W-:Y:S01]  /*e330*/  IMAD.MOV.U32 R9, RZ, RZ, R148 ;  /* 0x000000ffff097224 */ /* 0x000fe200078e0094 */
[----:B------:R-:W-:Y:S01]  /*e340*/  STL.64 [R1+0x3d98], R6 ;  /* 0x003d980601007387 */ /* 0x000fe20000100a00 */
[----:B------:R-:W-:Y:S01]  /*e350*/  IMAD R4, R247, c[0x0][0x190], RZ ;  /* 0x00006400f7047a24 */ /* 0x000fe200078e02ff */
[C---:B------:R-:W-:Y:S01]  /*e360*/  LEA R148, P1, R11.reuse, R0, 0x2 ;  /* 0x000000000b947211 */ /* 0x040fe200078210ff */
[----:B------:R-:W-:Y:S01]  /*e370*/  IMAD.MOV.U32 R247, RZ, RZ, R248 ;  /* 0x000000fffff77224 */ /* 0x000fe200078e00f8 */
[----:B------:R1:W-:Y:S01]  /*e380*/  STL.64 [R1+0x3d90], R244 ;  /* 0x003d90f401007387 */ /* 0x0003e20000100a00 */
[----:B------:R-:W-:Y:S02]  /*e390*/  IMAD.MOV.U32 R248, RZ, RZ, R249 ;  /* 0x000000fffff87224 */ /* 0x000fe400078e00f9 */
[----:B------:R-:W-:Y:S01]  /*e3a0*/  IMAD.MOV.U32 R249, RZ, RZ, R149 ;  /* 0x000000fffff97224 */ /* 0x000fe200078e0095 */
[----:B------:R-:W-:Y:S01]  /*e3b0*/  LEA.HI.X.SX32 R149, R11, R2, 0x2, P1 ;  /* 0x000000020b957211 */ /* 0x000fe200008f16ff */
[----:B------:R-:W-:-:S02]  /*e3c0*/  IMAD R13, R13, c[0x0][0x190], RZ ;  /* 0x000064000d0d7a24 */ /* 0x000fc400078e02ff */
[----:B---3--:R-:W-:Y:S02]  /*e3d0*/  IMAD R5, R250, c[0x0][0x190], RZ ;  /* 0x00006400fa057a24 */ /* 0x008fe400078e02ff */
[----:B-1----:R-:W-:Y:S01]  /*e3e0*/  IMAD.MOV.U32 R244, RZ, RZ, R144 ;  /* 0x000000fffff47224 */ /* 0x002fe200078e0090 */
[----:B------:R-:W-:Y:S01]  /*e3f0*/  LEA R144, P2, R12, R0, 0x2 ;  /* 0x000000000c907211 */ /* 0x000fe200078410ff */
[----:B------:R-:W-:Y:S02]  /*e400*/  IMAD.MOV.U32 R250, RZ, RZ, R145 ;  /* 0x000000fffffa7224 */ /* 0x000fe400078e0091 */
[----:B------:R-:W-:Y:S01]  /*e410*/  IMAD R14, R14, c[0x0][0x190], RZ ;  /* 0x000064000e0e7a24 */ /* 0x000fe200078e02ff */
[----:B------:R-:W-:Y:S01]  /*e420*/  LEA.HI.X.SX32 R145, R12, R2, 0x2, P2 ;  /* 0x000000020c917211 */ /* 0x000fe200010f16ff */
[----:B------:R-:W-:Y:S01]  /*e430*/  IMAD.MOV.U32 R10, RZ, RZ, R146 ;  /* 0x000000ffff0a7224 */ /* 0x000fe200078e0092 */
[----:B------:R1:W-:Y:S01]  /*e440*/  STL.64 [R1+0x3d88], R148 ;  /* 0x003d889401007387 */ /* 0x0003e20000100a00 */
[----:B------:R-:W-:Y:S01]  /*e450*/  IMAD R15, R15, c[0x0][0x190], RZ ;  /* 0x000064000f0f7a24 */ /* 0x000fe200078e02ff */
[----:B------:R-:W-:Y:S01]  /*e460*/  LEA R146, P1, R13, R0, 0x2 ;  /* 0x000000000d927211 */ /* 0x000fe200078210ff */
[----:B------:R-:W-:-:S02]  /*e470*/  IMAD R6, R251, c[0x0][0x190], RZ ;  /* 0x00006400fb067a24 */ /* 0x000fc400078e02ff */
[----:B------:R-:W-:Y:S01]  /*e480*/  IMAD.MOV.U32 R251, RZ, RZ, R147 ;  /* 0x000000fffffb7224 */ /* 0x000fe200078e0093 */
[----:B------:R-:W-:Y:S01]  /*e490*/  LEA.HI.X.SX32 R147, R13, R2, 0x2, P1 ;  /* 0x000000020d937211 */ /* 0x000fe200008f16ff */
[----:B------:R-:W-:Y:S01]  /*e4a0*/  IMAD.MOV.U32 R245, RZ, RZ, R142 ;  /* 0x000000fffff57224 */ /* 0x000fe200078e008e */
[----:B------:R-:W-:Y:S01]  /*e4b0*/  LEA R142, P1, R15, R0, 0x2 ;  /* 0x000000000f8e7211 */ /* 0x000fe200078210ff */
[----:B-1----:R-:W3:Y:S04]  /*e4c0*/  LDL.LU.64 R148, [R1+0x6940] ;  /* 0x0069400001947983 */ /* 0x002ee80000300a00 */
[----:B------:R1:W-:Y:S01]  /*e4d0*/  STL.64 [R1+0x3d80], R144 ;  /* 0x003d809001007387 */ /* 0x0003e20000100a00 */
[----:B------:R-:W-:-:S03]  /*e4e0*/  IMAD R16, R16, c[0x0][0x190], RZ ;  /* 0x0000640010107a24 */ /* 0x000fc600078e02ff */
[----:B------:R1:W-:Y:S02]  /*e4f0*/  STL.64 [R1+0x3d78], R146 ;  /* 0x003d789201007387 */ /* 0x0003e40000100a00 */
[----:B-1----:R-:W-:-:S04]  /*e500*/  LEA R144, P2, R14, R0, 0x2 ;  /* 0x000000000e907211 */ /* 0x002fc800078410ff */
[----:B------:R-:W-:Y:S01]  /*e510*/  LEA.HI.X.SX32 R145, R14, R2, 0x2, P2 ;  /* 0x000000020e917211 */ /* 0x000fe200010f16ff */
[----:B------:R-:W3:Y:S01]  /*e520*/  LDL.LU.64 R146, [R1+0x6938] ;  /* 0x0069380001927983 */ /* 0x000ee20000300a00 */
[----:B------:R-:W-:Y:S01]  /*e530*/  LEA R12, P2, R16, R0, 0x2 ;  /* 0x00000000100c7211 */ /* 0x000fe200078410ff */
[----:B------:R-:W-:Y:S02]  /*e540*/  IMAD R17, R17, c[0x0][0x190], RZ ;  /* 0x0000640011117a24 */ /* 0x000fe400078e02ff */
[----:B------:R1:W-:Y:S02]  /*e550*/  STL.64 [R1+0x3d70], R144 ;  /* 0x003d709001007387 */ /* 0x0003e40000100a00 */
[----:B------:R-:W-:Y:S02]  /*e560*/  IMAD.MOV.U32 R14, RZ, RZ, R12 ;  /* 0x000000ffff0e7224 */ /* 0x000fe400078e000c */
[----:B------:R-:W-:Y:S01]  /*e570*/  IMAD R18, R18, c[0x0][0x190], RZ ;  /* 0x0000640012127a24 */ /* 0x000fe200078e02ff */
[----:B-1----:R-:W3:Y:S01]  /*e580*/  LDL.LU.64 R144, [R1+0x6930] ;  /* 0x0069300001907983 */ /* 0x002ee20000300a00 */
[----:B------:R-:W-:-:S02]  /*e590*/  IMAD R19, R19, c[0x0][0x190], RZ ;  /* 0x0000640013137a24 */ /* 0x000fc400078e02ff */
[----:B------:R-:W-:Y:S02]  /*e5a0*/  IMAD R20, R20, c[0x0][0x190], RZ ;  /* 0x0000640014147a24 */ /* 0x000fe400078e02ff */
[----:B------:R-:W-:Y:S02]  /*e5b0*/  IMAD R21, R21, c[0x0][0x190], RZ ;  /* 0x0000640015157a24 */ /* 0x000fe400078e02ff */
[----:B------:R-:W-:Y:S02]  /*e5c0*/  IMAD R22, R22, c[0x0][0x190], RZ ;  /* 0x0000640016167a24 */ /* 0x000fe400078e02ff */
[----:B------:R-:W-:Y:S02]  /*e5d0*/  IMAD R23, R23, c[0x0][0x190], RZ ;  /* 0x0000640017177a24 */ /* 0x000fe400078e02ff */
[----:B------:R-:W-:Y:S02]  /*e5e0*/  IMAD R24, R24, c[0x0][0x190], RZ ;  /* 0x0000640018187a24 */ /* 0x000fe400078e02ff */
        /* <DEDUP_REMOVED lines=17> */
[----:B--2---:R-:W-:Y:S02]  /*e700*/  IMAD R7, R246, c[0x0][0x190], RZ ;  /* 0x00006400f6077a24 */ /* 0x004fe400078e02ff */
[----:B------:R-:W-:Y:S01]  /*e710*/  IMAD.MOV.U32 R246, RZ, RZ, R143 ;  /* 0x000000fffff67224 */ /* 0x000fe200078e008f */
[----:B------:R-:W-:-:S05]  /*e720*/  LEA.HI.X.SX32 R143, R15, R2, 0x2, P1 ;  /* 0x000000020f8f7211 */ /* 0x000fca00008f16ff */
[----:B------:R1:W-:Y:S01]  /*e730*/  STL.64 [R1+0x3d68], R142 ;  /* 0x003d688e01007387 */ /* 0x0003e20000100a00 */
[----:B------:R-:W-:Y:S01]  /*e740*/  IMAD.MOV.U32 R15, RZ, RZ, R13 ;  /* 0x000000ffff0f7224 */ /* 0x000fe200078e000d */
[----:B------:R-:W-:Y:S02]  /*e750*/  LEA.HI.X.SX32 R15, R16, R2, 0x2, P2 ;  /* 0x00000002100f7211 */ /* 0x000fe400010f16ff */
[-C--:B------:R-:W-:Y:S01]  /*e760*/  LEA R14, P2, R18, R0.reuse, 0x2 ;  /* 0x00000000120e7211 */ /* 0x080fe200078410ff */
[----:B-1----:R-:W2:Y:S04]  /*e770*/  LDL.LU.64 R142, [R1+0x6928] ;  /* 0x00692800018e7983 */ /* 0x002ea80000300a00 */
[----:B------:R1:W-:Y:S02]  /*e780*/  STL [R1+0x3d60], R12 ;  /* 0x003d600c01007387 */ /* 0x0003e40000100800 */
[----:B-1----:R-:W-:-:S04]  /*e790*/  LEA R12, P1, R17, R0, 0x2 ;  /* 0x00000000110c7211 */ /* 0x002fc800078210ff */
[-C--:B------:R-:W-:Y:S01]  /*e7a0*/  LEA.HI.X.SX32 R13, R17, R2.reuse, 0x2, P1 ;  /* 0x00000002110d7211 */ /* 0x080fe200008f16ff */
[----:B------:R1:W-:Y:S04]  /*e7b0*/  STL [R1+0x3d64], R15 ;  /* 0x003d640f01007387 */ /* 0x0003e80000100800 */
[----:B------:R4:W-:Y:S01]  /*e7c0*/  STL.64 [R1+0x3d58], R12 ;  /* 0x003d580c01007387 */ /* 0x0009e20000100a00 */
[----:B-1----:R-:W-:Y:S02]  /*e7d0*/  LEA.HI.X.SX32 R15, R18, R2, 0x2, P2 ;  /* 0x00000002120f7211 */ /* 0x002fe400010f16ff */
[----:B----4-:R-:W-:-:S03]  /*e7e0*/  LEA R12, P1, R19, R0, 0x2 ;  /* 0x00000000130c7211 */ /* 0x010fc600078210ff */
[----:B------:R1:W-:Y:S01]  /*e7f0*/  STL.64 [R1+0x3d50], R14 ;  /* 0x003d500e01007387 */ /* 0x0003e20000100a00 */
[----:B------:R-:W-:-:S05]  /*e800*/  LEA.HI.X.SX32 R13, R19, R2, 0x2, P1 ;  /* 0x00000002130d7211 */ /* 0x000fca00008f16ff */
[----:B------:R4:W-:Y:S01]  /*e810*/  STL.64 [R1+0x3d48], R12 ;  /* 0x003d480c01007387 */ /* 0x0009e20000100a00 */
[----:B-1----:R-:W-:-:S04]  /*e820*/  LEA R14, P2, R20, R0, 0x2 ;  /* 0x00000000140e7211 */ /* 0x002fc800078410ff */
[----:B------:R-:W-:Y:S02]  /*e830*/  LEA.HI.X.SX32 R15, R20, R2, 0x2, P2 ;  /* 0x00000002140f7211 */ /* 0x000fe400010f16ff */
[CC--:B------:R-:W-:Y:S02]  /*e840*/  LEA R16, P2, R22.reuse, R0.reuse, 0x2 ;  /* 0x0000000016107211 */ /* 0x0c0fe400078410ff */
[C---:B----4-:R-:W-:Y:S01]  /*e850*/  LEA R12, P1, R21.reuse, R0, 0x2 ;  /* 0x00000000150c7211 */ /* 0x050fe200078210ff */
[----:B------:R1:W-:Y:S01]  /*e860*/  STL.64 [R1+0x3d40], R14 ;  /* 0x003d400e01007387 */ /* 0x0003e20000100a00 */
[-C--:B------:R-:W-:Y:S02]  /*e870*/  LEA.HI.X.SX32 R17, R22, R2.reuse, 0x2, P2 ;  /* 0x0000000216117211 */ /* 0x080fe400010f16ff */
[----:B------:R-:W-:-:S05]  /*e880*/  LEA.HI.X.SX32 R13, R21, R2, 0x2, P1 ;  /* 0x00000002150d7211 */ /* 0x000fca00008f16ff */
[----:B------:R-:W-:Y:S01]  /*e890*/  STL.64 [R1+0x3d38], R12 ;  /* 0x003d380c01007387 */ /* 0x000fe20000100a00 */
[----:B-1----:R-:W-:-:S03]  /*e8a0*/  LEA R14, P1, R23, R0, 0x2 ;  /* 0x00000000170e7211 */ /* 0x002fc600078210ff */
        /* <DEDUP_REMOVED lines=25> */
[----:B------:R-:W-:Y:S02]  /*ea40*/  LEA.HI.X.SX32 R19, R31, R2, 0x2, P1 ;  /* 0x000000021f137211 */ /* 0x000fe400008f16ff */
[----:B-1----:R-:W-:-:S03]  /*ea50*/  LEA R20, P2, R32, R0, 0x2 ;  /* 0x0000000020147211 */ /* 0x002fc600078410ff */
[----:B------:R1:W-:Y:S01]  /*ea60*/  STL.64 [R1+0x3a58], R18 ;  /* 0x003a581201007387 */ /* 0x0003e20000100a00 */
[----:B------:R-:W-:-:S05]  /*ea70*/  LEA.HI.X.SX32 R21, R32, R2, 0x2, P2 ;  /* 0x0000000220157211 */ /* 0x000fca00010f16ff */
[----:B------:R4:W-:Y:S01]  /*ea80*/  STL.64 [R1+0x3a40], R20 ;  /* 0x003a401401007387 */ /* 0x0009e20000100a00 */
[----:B-1----:R-:W-:-:S04]  /*ea90*/  LEA R18, P1, R33, R0, 0x2 ;  /* 0x0000000021127211 */ /* 0x002fc800078210ff */
[----:B------:R-:W-:Y:S02]  /*eaa0*/  LEA.HI.X.SX32 R19, R33, R2, 0x2, P1 ;  /* 0x0000000221137211 */ /* 0x000fe400008f16ff */
[CC--:B------:R-:W-:Y:S02]  /*eab0*/  LEA R22, P1, R35.reuse, R0.reuse, 0x2 ;  /* 0x0000000023167211 */ /* 0x0c0fe400078210ff */
[C---:B----4-:R-:W-:Y:S02]  /*eac0*/  LEA R20, P2, R34.reuse, R0, 0x2 ;  /* 0x0000000022147211 */ /* 0x050fe400078410ff */
[-C--:B------:R-:W-:Y:S02]  /*ead0*/  LEA.HI.X.SX32 R23, R35, R2.reuse, 0x2, P1 ;  /* 0x0000000223177211 */ /* 0x080fe400008f16ff */
[----:B------:R-:W-:Y:S01]  /*eae0*/  LEA.HI.X.SX32 R21, R34, R2, 0x2, P2 ;  /* 0x0000000222157211 */ /* 0x000fe200010f16ff */
[----:B------:R-:W-:Y:S04]  /*eaf0*/  STL.64 [R1+0x3a10], R18 ;  /* 0x003a101201007387 */ /* 0x000fe80000100a00 */
[----:B------:R1:W-:Y:S04]  /*eb00*/  STL.64 [R1+0x39d8], R20 ;  /* 0x0039d81401007387 */ /* 0x0003e80000100a00 */
[----:B------:R4:W-:Y:S01]  /*eb10*/  STL.64 [R1+0x3988], R22 ;  /* 0x0039881601007387 */ /* 0x0009e20000100a00 */
[----:B-1----:R-:W-:-:S02]  /*eb20*/  LEA R20, P2, R36, R0, 0x2 ;  /* 0x0000000024147211 */ /* 0x002fc400078410ff */
[C---:B----4-:R-:W-:Y:S02]  /*eb30*/  LEA R22, P1, R37.reuse, R0, 0x2 ;  /* 0x0000000025167211 */ /* 0x050fe400078210ff */
[-C--:B------:R-:W-:Y:S02]  /*eb40*/  LEA.HI.X.SX32 R21, R36, R2.reuse, 0x2, P2 ;  /* 0x0000000224157211 */ /* 0x080fe400010f16ff */
[----:B------:R-:W-:-:S03]  /*eb50*/  LEA.HI.X.SX32 R23, R37, R2, 0x2, P1 ;  /* 0x0000000225177211 */ /* 0x000fc600008f16ff */
[----:B------:R1:W-:Y:S04]  /*eb60*/  STL.64 [R1+0x3950], R20 ;  /* 0x0039501401007387 */ /* 0x0003e80000100a00 */
[----:B------:R4:W-:Y:S01]  /*eb70*/  STL.64 [R1+0x3940], R22 ;  /* 0x0039401601007387 */ /* 0x0009e20000100a00 */
[CC--:B-1----:R-:W-:Y:S02]  /*eb80*/  LEA R20, P2, R38.reuse, R0.reuse, 0x2 ;  /* 0x0000000026147211 */ /* 0x0c2fe400078410ff */
[C---:B----4-:R-:W-:Y:S02]  /*eb90*/  LEA R22, P1, R39.reuse, R0, 0x2 ;  /* 0x0000000027167211 */ /* 0x050fe400078210ff */
[-C--:B------:R-:W-:Y:S02]  /*eba0*/  LEA.HI.X.SX32 R21, R38, R2.reuse, 0x2, P2 ;  /* 0x0000000226157211 */ /* 0x080fe400010f16ff */
[----:B------:R-:W-:-:S03]  /*ebb0*/  LEA.HI.X.SX32 R23, R39, R2, 0x2, P1 ;  /* 0x0000000227177211 */ /* 0x000fc600008f16ff */
[----:B------:R1:W-:Y:S04]  /*ebc0*/  STL.64 [R1+0x3908], R20 ;  /* 0x0039081401007387 */ /* 0x0003e80000100a00 */
[----:B------:R4:W-:Y:S01]  /*ebd0*/  STL.64 [R1+0x3898], R22 ;  /* 0x0038981601007387 */ /* 0x0009e20000100a00 */
[----:B------:R-:W-:Y:S01]  /*ebe0*/  IMAD R42, R42, c[0x0][0x190], RZ ;  /* 0x000064002a2a7a24 */ /* 0x000fe200078e02ff */
[CC--:B-1----:R-:W-:Y:S02]  /*ebf0*/  LEA R20, P2, R40.reuse, R0.reuse, 0x2 ;  /* 0x0000000028147211 */ /* 0x0c2fe400078410ff */
[----:B----4-:R-:W-:Y:S02]  /*ec00*/  LEA R22, P1, R41, R0, 0x2 ;  /* 0x0000000029167211 */ /* 0x010fe400078210ff */
[-C--:B------:R-:W-:Y:S01]  /*ec10*/  LEA.HI.X.SX32 R21, R40, R2.reuse, 0x2, P2 ;  /* 0x0000000228157211 */ /* 0x080fe200010f16ff */
[----:B------:R-:W-:Y:S01]  /*ec20*/  IMAD R43, R43, c[0x0][0x190], RZ ;  /* 0x000064002b2b7a24 */ /* 0x000fe200078e02ff */
        /* <DEDUP_REMOVED lines=254> */
[----:B------:R-:W-:-:S02]  /*fc10*/  LEA.HI.X.SX32 R21, R124, R2, 0x2, P2 ;  /* 0x000000027c157211 */ /* 0x000fc400010f16ff */
        /* <DEDUP_REMOVED lines=62> */
[----:B------:R-:W-:Y:S01]  /*10000*/  LEA.HI.X.SX32 R23, R5, R2, 0x2, P1 ;  /* 0x0000000205177211 */ /* 0x000fe200008f16ff */
[----:B------:R-:W-:-:S02]  /*10010*/  IMAD R9, R9, c[0x0][0x190], RZ ;  /* 0x0000640009097a24 */ /* 0x000fc400078e02ff */
[----:B------:R1:W-:Y:S04]  /*10020*/  STL.64 [R1+0x3070], R20 ;  /* 0x0030701401007387 */ /* 0x0003e80000100a00 */
[----:B------:R4:W-:Y:S01]  /*10030*/  STL.64 [R1+0x3068], R22 ;  /* 0x0030681601007387 */ /* 0x0009e20000100a00 */
[----:B------:R-:W-:Y:S01]  /*10040*/  IMAD R8, R8, c[0x0][0x190], RZ ;  /* 0x0000640008087a24 */ /* 0x000fe200078e02ff */
[CC--:B-1----:R-:W-:Y:S02]  /*10050*/  LEA R20, P2, R6.reuse, R0.reuse, 0x2 ;  /* 0x0000000006147211 */ /* 0x0c2fe400078410ff */
[----:B----4-:R-:W-:Y:S02]  /*10060*/  LEA R22, P1, R7, R0, 0x2 ;  /* 0x0000000007167211 */ /* 0x010fe400078210ff */
[----:B------:R-:W-:-:S02]  /*10070*/  LEA.HI.X.SX32 R21, R6, R2, 0x2, P2 ;  /* 0x0000000206157211 */ /* 0x000fc400010f16ff */
[----:B------:R-:W-:Y:S02]  /*10080*/  LEA.HI.X.SX32 R23, R7, R2, 0x2, P1 ;  /* 0x0000000207177211 */ /* 0x000fe400008f16ff */
[C---:B------:R-:W-:Y:S01]  /*10090*/  LEA R4, P1, R9.reuse, R0, 0x2 ;  /* 0x0000000009047211 */ /* 0x040fe200078210ff */
[----:B------:R1:W-:Y:S01]  /*100a0*/  STL.64 [R1+0x3060], R20 ;  /* 0x0030601401007387 */ /* 0x0003e20000100a00 */
[----:B------:R-:W-:Y:S02]  /*100b0*/  IMAD R10, R10, c[0x0][0x190], RZ ;  /* 0x000064000a0a7a24 */ /* 0x000fe400078e02ff */
[----:B------:R-:W-:Y:S01]  /*100c0*/  LEA.HI.X.SX32 R5, R9, R2, 0x2, P1 ;  /* 0x0000000209057211 */ /* 0x000fe200008f16ff */
[----:B------:R-:W-:Y:S01]  /*100d0*/  IMAD R11, R244, c[0x0][0x190], RZ ;  /* 0x00006400f40b7a24 */ /* 0x000fe200078e02ff */
[----:B------:R-:W-:Y:S01]  /*100e0*/  STL.64 [R1+0x3058], R22 ;  /* 0x0030581601007387 */ /* 0x000fe20000100a00 */
[----:B-1----:R-:W-:-:S03]  /*100f0*/  LEA R20, P2, R8, R0, 0x2 ;  /* 0x0000000008147211 */ /* 0x002fc600078410ff */
[----:B------:R1:W-:Y:S01]  /*10100*/  STL.64 [R1+0x3048], R4 ;  /* 0x0030480401007387 */ /* 0x0003e20000100a00 */
[----:B------:R-:W-:Y:S02]  /*10110*/  LEA.HI.X.SX32 R21, R8, R2, 0x2, P2 ;  /* 0x0000000208157211 */ /* 0x000fe400010f16ff */
[----:B------:R-:W-:Y:S01]  /*10120*/  LEA R6, P2, R10, R0, 0x2 ;  /* 0x000000000a067211 */ /* 0x000fe200078410ff */
[----:B------:R-:W-:-:S03]  /*10130*/  IMAD R12, R245, c[0x0][0x190], RZ ;  /* 0x00006400f50c7a24 */ /* 0x000fc600078e02ff */
[----:B------:R-:W-:Y:S02]  /*10140*/  LEA.HI.X.SX32 R7, R10, R2, 0x2, P2 ;  /* 0x000000020a077211 */ /* 0x000fe400010f16ff */
[----:B-1----:R-:W-:Y:S01]  /*10150*/  LEA R4, P1, R11, R0, 0x2 ;  /* 0x000000000b047211 */ /* 0x002fe200078210ff */
[----:B------:R-:W-:-:S03]  /*10160*/  IMAD R13, R246, c[0x0][0x190], RZ ;  /* 0x00006400f60d7a24 */ /* 0x000fc600078e02ff */
[----:B------:R-:W-:Y:S01]  /*10170*/  LEA.HI.X.SX32 R5, R11, R2, 0x2, P1 ;  /* 0x000000020b057211 */ /* 0x000fe200008f16ff */
[----:B------:R-:W-:Y:S04]  /*10180*/  STL.64 [R1+0x3050], R20 ;  /* 0x0030501401007387 */ /* 0x000fe80000100a00 */
[----:B------:R1:W-:Y:S04]  /*10190*/  STL.64 [R1+0x3040], R6 ;  /* 0x0030400601007387 */ /* 0x0003e80000100a00 */
[----:B------:R4:W-:Y:S01]  /*101a0*/  STL.64 [R1+0x3038], R4 ;  /* 0x0030380401007387 */ /* 0x0009e20000100a00 */
[----:B------:R-:W-:Y:S01]  /*101b0*/  IMAD R14, R247, c[0x0][0x190], RZ ;  /* 0x00006400f70e7a24 */ /* 0x000fe200078e02ff */
[----:B-1----:R-:W-:-:S02]  /*101c0*/  LEA R6, P2, R12, R0, 0x2 ;  /* 0x000000000c067211 */ /* 0x002fc400078410ff */
[C---:B----4-:R-:W-:Y:S02]  /*101d0*/  LEA R4, P1, R13.reuse, R0, 0x2 ;  /* 0x000000000d047211 */ /* 0x050fe400078210ff */
[-C--:B------:R-:W-:Y:S01]  /*101e0*/  LEA.HI.X.SX32 R7, R12, R2.reuse, 0x2, P2 ;  /* 0x000000020c077211 */ /* 0x080fe200010f16ff */
[----:B------:R-:W-:Y:S01]  /*101f0*/  IMAD R15, R248, c[0x0][0x190], RZ ;  /* 0x00006400f80f7a24 */ /* 0x000fe200078e02ff */
[----:B------:R-:W-:-:S03]  /*10200*/  LEA.HI.X.SX32 R5, R13, R2, 0x2, P1 ;  /* 0x000000020d057211 */ /* 0x000fc600008f16ff */
[----:B------:R1:W-:Y:S04]  /*10210*/  STL.64 [R1+0x2fb8], R6 ;  /* 0x002fb80601007387 */ /* 0x0003e80000100a00 */
[----:B------:R4:W-:Y:S01]  /*10220*/  STL.64 [R1+0x2fb0], R4 ;  /* 0x002fb00401007387 */ /* 0x0009e20000100a00 */
[----:B------:R-:W-:Y:S01]  /*10230*/  IMAD R16, R249, c[0x0][0x190], RZ ;  /* 0x00006400f9107a24 */ /* 0x000fe200078e02ff */
[CC--:B-1----:R-:W-:Y:S02]  /*10240*/  LEA R6, P2, R14.reuse, R0.reuse, 0x2 ;  /* 0x000000000e067211 */ /* 0x0c2fe400078410ff */
        /* <DEDUP_REMOVED lines=14> */
[----:B--2---:R-:W-:Y:S01]  /*10330*/  IMAD R142, R142, c[0x0][0x190], RZ ;  /* 0x000064008e8e7a24 */ /* 0x004fe200078e02ff */
[CC--:B-1----:R-:W-:Y:S02]  /*10340*/  LEA R6, P2, R18.reuse, R0.reuse, 0x2 ;  /* 0x0000000012067211 */ /* 0x0c2fe400078410ff */
[----:B----4-:R-:W-:Y:S02]  /*10350*/  LEA R4, P1, R141, R0, 0x2 ;  /* 0x000000008d047211 */ /* 0x010fe400078210ff */
[-C--:B------:R-:W-:Y:S01]  /*10360*/  LEA.HI.X.SX32 R7, R18, R2.reuse, 0x2, P2 ;  /* 0x0000000212077211 */ /* 0x080fe200010f16ff */
[----:B------:R-:W-:Y:S01]  /*10370*/  IMAD R143, R143, c[0x0][0x190], RZ ;  /* 0x000064008f8f7a24 */ /* 0x000fe200078e02ff */
[----:B------:R-:W-:-:S03]  /*10380*/  LEA.HI.X.SX32 R5, R141, R2, 0x2, P1 ;  /* 0x000000028d057211 */ /* 0x000fc600008f16ff */
[----:B------:R1:W-:Y:S04]  /*10390*/  STL.64 [R1+0x2f88], R6 ;  /* 0x002f880601007387 */ /* 0x0003e80000100a00 */
[----:B------:R2:W-:Y:S01]  /*103a0*/  STL.64 [R1+0x2f80], R4 ;  /* 0x002f800401007387 */ /* 0x0005e20000100a00 */
[----:B---3--:R-:W-:Y:S01]  /*103b0*/  IMAD R144, R144, c[0x0][0x190], RZ ;  /* 0x0000640090907a24 */ /* 0x008fe200078e02ff */
[CC--:B-1----:R-:W-:Y:S02]  /*103c0*/  LEA R6, P2, R142.reuse, R0.reuse, 0x2 ;  /* 0x000000008e067211 */ /* 0x0c2fe400078410ff */
[----:B--2---:R-:W-:Y:S02]  /*103d0*/  LEA R4, P1, R143, R0, 0x2 ;  /* 0x000000008f047211 */ /* 0x004fe400078210ff */
[-C--:B------:R-:W-:Y:S01]  /*103e0*/  LEA.HI.X.SX32 R7, R142, R2.reuse, 0x2, P2 ;  /* 0x000000028e077211 */ /* 0x080fe200010f16ff */
[----:B------:R-:W-:Y:S01]  /*103f0*/  IMAD R145, R145, c[0x0][0x190], RZ ;  /* 0x0000640091917a24 */ /* 0x000fe200078e02ff */
[----:B------:R-:W-:-:S03]  /*10400*/  LEA.HI.X.SX32 R5, R143, R2, 0x2, P1 ;  /* 0x000000028f057211 */ /* 0x000fc600008f16ff */
[----:B------:R1:W-:Y:S04]  /*10410*/  STL.64 [R1+0x2f78], R6 ;  /* 0x002f780601007387 */ /* 0x0003e80000100a00 */
[----:B------:R2:W-:Y:S01]  /*10420*/  STL.64 [R1+0x2f70], R4 ;  /* 0x002f700401007387 */ /* 0x0005e20000100a00 */
[----:B------:R-:W-:Y:S01]  /*10430*/  IMAD R146, R146, c[0x0][0x190], RZ ;  /* 0x0000640092927a24 */ /* 0x000fe200078e02ff */
        /* <DEDUP_REMOVED lines=367> */
[----:B------:R-:W-:-:S03]  /*11b30*/  IMAD R238, R238, c[0x0][0x190], RZ ;  /* 0x00006400eeee7a24 */ /* 0x000fc600078e02ff */
[----:B------:R-:W3:Y:S01]  /*11b40*/  S2R R250, SR_TID.X ;  /* 0x0000000000fa7919 */ /* 0x000ee20000002100 */
        /* <DEDUP_REMOVED lines=15> */
[----:B---3--:R-:W-:Y:S02]  /*11c40*/  LOP3.LUT R19, R250, 0x3f, RZ, 0xc0, !PT ;  /* 0x0000003ffa137812 */ /* 0x008fe400078ec0ff */
[CC--:B-1----:R-:W-:Y:S02]  /*11c50*/  LEA R6, P2, R240.reuse, R0.reuse, 0x2 ;  /* 0x00000000f0067211 */ /* 0x0c2fe400078410ff */
[----:B--2---:R-:W-:Y:S02]  /*11c60*/  LEA R4, P1, R241, R0, 0x2 ;  /* 0x00000000f1047211 */ /* 0x004fe400078210ff */
[----:B------:R-:W-:-:S02]  /*11c70*/  LEA.HI.X.SX32 R7, R240, R2, 0x2, P2 ;  /* 0x00000002f0077211 */ /* 0x000fc400010f16ff */
[----:B------:R-:W-:Y:S01]  /*11c80*/  LEA.HI.X.SX32 R5, R241, R2, 0x2, P1 ;  /* 0x00000002f1057211 */ /* 0x000fe200008f16ff */
[----:B------:R-:W-:Y:S02]  /*11c90*/  IMAD R242, R242, c[0x0][0x190], RZ ;  /* 0x00006400f2f27a24 */ /* 0x000fe400078e02ff */
[----:B------:R1:W-:Y:S04]  /*11ca0*/  STL.64 [R1+0x2ad8], R6 ;  /* 0x002ad80601007387 */ /* 0x0003e80000100a00 */
[----:B------:R2:W-:Y:S01]  /*11cb0*/  STL.64 [R1+0x2ad0], R4 ;  /* 0x002ad00401007387 */ /* 0x0005e20000100a00 */
[----:B------:R-:W-:Y:S01]  /*11cc0*/  ULDC.64 UR4, c[0x0][0x118] ;  /* 0x0000460000047ab9 */ /* 0x000fe20000000a00 */
[----:B------:R-:W-:Y:S01]  /*11cd0*/  IMAD.MOV.U32 R251, RZ, RZ, c[0x0][0x180] ;  /* 0x00006000fffb7624 */ /* 0x000fe200078e00ff */
[----:B-1----:R-:W-:Y:S01]  /*11ce0*/  LEA R6, P2, R242, R0, 0x2 ;  /* 0x00000000f2067211 */ /* 0x002fe200078410ff */
[----:B--2---:R-:W-:-:S02]  /*11cf0*/  IMAD.SHL.U32 R4, R19, 0x4, RZ ;  /* 0x0000000413047824 */ /* 0x004fc400078e00ff */
[----:B------:R-:W-:-:S03]  /*11d00*/  IMAD.MOV.U32 R5, RZ, RZ, c[0x0][0x188] ;  /* 0x00006200ff057624 */ /* 0x000fc600078e00ff */
[----:B------:R1:W-:Y:S01]  /*11d10*/  LDGSTS.E [R4], [R80.64], !P0 ;  /* 0x0000000050047fae */ /* 0x0003e2000c121844 */
[----:B------:R-:W-:Y:S01]  /*11d20*/  IMAD.SHL.U32 R0, R5, 0x4, RZ ;  /* 0x0000000405007824 */ /* 0x000fe200078e00ff */
[----:B------:R-:W-:Y:S02]  /*11d30*/  LEA.HI.X.SX32 R7, R242, R2, 0x2, P2 ;  /* 0x00000002f2077211 */ /* 0x000fe400010f16ff */
[----:B------:R1:W-:Y:S01]  /*11d40*/  LDGSTS.E [R4+0x100], [R78.64], !P0 ;  /* 0x001000004e047fae */ /* 0x0003e2000c121844 */
[----:B------:R-:W-:-:S03]  /*11d50*/  IADD3 R2, R251, -0x1d, RZ ;  /* 0xffffffe3fb027810 */ /* 0x000fc60007ffe0ff */
[----:B------:R1:W-:Y:S01]  /*11d60*/  LDGSTS.E [R4+0x200], [R76.64], !P0 ;  /* 0x002000004c047fae */ /* 0x0003e2000c121844 */
[----:B------:R-:W-:-:S03]  /*11d70*/  IMAD.WIDE R22, R0, 0x4, R80 ;  /* 0x0000000400167825 */ /* 0x000fc600078e0250 */
        /* <DEDUP_REMOVED lines=9> */
[----:B------:R-:W-:Y:S01]  /*11e10*/  ISETP.GE.U32.AND P0, PT, R2, 0x7fffffc4, PT ;  /* 0x7fffffc40200780c */ /* 0x000fe20003f06070 */
[----:B------:R-:W-:Y:S02]  /*11e20*/  IMAD.SHL.U32 R2, R5, 0x8, RZ ;  /* 0x0000000805027824 */ /* 0x000fe400078e00ff */
[----:B------:R2:W-:Y:S01]  /*11e30*/  STL.64 [R1+0x2ac8], R6 ;  /* 0x002ac80601007387 */ /* 0x0005e20000100a00 */
[----:B------:R-:W-:-:S03]  /*11e40*/  IMAD.WIDE R10, R0, 0x4, R70 ;  /* 0x00000004000a7825 */ /* 0x000fc600078e0246 */
[----:B------:R3:W-:Y:S01]  /*11e50*/  STL.64 [R1+0x190], R22 ;  /* 0x0001901601007387 */ /* 0x0007e20000100a00 */
[----:B------:R-:W-:-:S03]  /*11e60*/  IMAD.WIDE R8, R0, 0x4, R68 ;  /* 0x0000000400087825 */ /* 0x000fc600078e0244 */
[----:B------:R3:W-:Y:S04]  /*11e70*/  LDGSTS.E [R4+0x2000], [R22.64], !P5 ;  /* 0x0200000016047fae */ /* 0x0007e8000e921844 */
[----:B------:R4:W-:Y:S01]  /*11e80*/  STL.64 [R1+0x188], R20 ;  /* 0x0001881401007387 */ /* 0x0009e20000100a00 */
[----:B--2---:R-:W-:-:S03]  /*11e90*/  IMAD.WIDE R6, R0, 0x4, R66 ;  /* 0x0000000400067825 */ /* 0x004fc600078e0242 */
[----:B------:R4:W-:Y:S04]  /*11ea0*/  LDGSTS.E [R4+0x2100], [R20.64], !P5 ;  /* 0x0210000014047fae */ /* 0x0009e8000e921844 */
[----:B------:R2:W-:Y:S01]  /*11eb0*/  STL.64 [R1+0x180], R16 ;  /* 0x0001801001007387 */ /* 0x0005e20000100a00 */
[----:B---3--:R-:W-:-:S03]  /*11ec0*/  IMAD.WIDE R22, R2, 0x4, R80 ;  /* 0x0000000402167825 */ /* 0x008fc600078e0250 */
[----:B------:R2:W-:Y:S04]  /*11ed0*/  LDGSTS.E [R4+0x2200], [R16.64], !P5 ;  /* 0x0220000010047fae */ /* 0x0005e8000e921844 */
[----:B------:R3:W-:Y:S01]  /*11ee0*/  STL.64 [R1+0x178], R14 ;  /* 0x0001780e01007387 */ /* 0x0007e20000100a00 */
[----:B----4-:R-:W-:-:S03]  /*11ef0*/  IMAD.WIDE R20, R2, 0x4, R78 ;  /* 0x0000000402147825 */ /* 0x010fc600078e024e */
[----:B------:R3:W-:Y:S01]  /*11f00*/  LDGSTS.E [R4+0x2300], [R14.64], !P5 ;  /* 0x023000000e047fae */ /* 0x0007e2000e921844 */
[----:B------:R-:W-:-:S03]  /*11f10*/  IADD3 R3, R251, -0x19, RZ ;  /* 0xffffffe7fb037810 */ /* 0x000fc60007ffe0ff */
        /* <DEDUP_REMOVED lines=8> */
[----:B------:R3:W-:Y:S04]  /*11fa0*/  LDGSTS.E [R4+0x2600], [R8.64], !P5 ;  /* 0x0260000008047fae */ /* 0x0007e8000e921844 */
[----:B------:R4:W-:Y:S01]  /*11fb0*/  STL.64 [R1+0x158], R6 ;  /* 0x0001580601007387 */ /* 0x0009e20000100a00 */
[----:B--2---:R-:W-:-:S03]  /*11fc0*/  IMAD.WIDE R10, R2, 0x4, R70 ;  /* 0x00000004020a7825 */ /* 0x004fc600078e0246 */
[----:B------:R4:W-:Y:S01]  /*11fd0*/  LDGSTS.E [R4+0x2700], [R6.64], !P5 ;  /* 0x0270000006047fae */ /* 0x0009e2000e921844 */
[----:B------:R-:W-:-:S03]  /*11fe0*/  ISETP.GE.U32.AND P2, PT, R3, 0x7fffffc8, PT ;  /* 0x7fffffc80300780c */ /* 0x000fc60003f46070 */
[----:B------:R-:W-:Y:S01]  /*11ff0*/  STL.64 [R1+0xd0], R22 ;  /* 0x0000d01601007387 */ /* 0x000fe20000100a00 */
[----:B---3--:R-:W-:-:S03]  /*12000*/  IMAD.WIDE R8, R2, 0x4, R68 ;  /* 0x0000000402087825 */ /* 0x008fc600078e0244 */
[----:B------:R2:W-:Y:S01]  /*12010*/  LDGSTS.E [R4+0x4000], [R22.64], !P3 ;  /* 0x0400000016047fae */ /* 0x0005e2000d921844 */
[----:B------:R-:W-:-:S03]  /*12020*/  IMAD R242, R5, 0xc, RZ ;  /* 0x0000000c05f27824 */ /* 0x000fc600078e02ff */
[----:B------:R-:W-:Y:S01]  /*12030*/  STL.64 [R1+0xc8], R20 ;  /* 0x0000c81401007387 */ /* 0x000fe20000100a00 */
[----:B----4-:R-:W-:-:S03]  /*12040*/  IMAD.WIDE R6, R2, 0x4, R66 ;  /* 0x0000000402067825 */ /* 0x010fc600078e0242 */
[----:B------:R3:W-:Y:S01]  /*12050*/  LDGSTS.E [R4+0x4100], [R20.64], !P3 ;  /* 0x0410000014047fae */ /* 0x0007e2000d921844 */
[----:B------:R-:W-:-:S03]  /*12060*/  IADD3 R3, R251, -0x2, RZ ;  /* 0xfffffffefb037810 */ /* 0x000fc60007ffe0ff */
[----:B------:R-:W-:Y:S01]  /*12070*/  STL.64 [R1+0xc0], R16 ;  /* 0x0000c01001007387 */ /* 0x000fe20000100a00 */
[----:B------:R-:W-:-:S03]  /*12080*/  IADD3 R0, R251, -0x6, RZ ;  /* 0xfffffffafb007810 */ /* 0x000fc60007ffe0ff */
[----:B------:R4:W-:Y:S04]  /*12090*/  LDGSTS.E [R4+0x4200], [R16.64], !P3 ;  /* 0x0420000010047fae */ /* 0x0009e8000d921844 */
[----:B------:R-:W-:Y:S04]  /*120a0*/  STL.64 [R1+0xb8], R14 ;  /* 0x0000b80e01007387 */ /* 0x000fe80000100a00 */
[----:B------:R1:W-:Y:S04]  /*120b0*/  LDGSTS.E [R4+0x4300], [R14.64], !P3 ;  /* 0x043000000e047fae */ /* 0x0003e8000d921844 */
[----:B------:R-:W-:Y:S04]  /*120c0*/  STL.64 [R1+0xb0], R12 ;  /* 0x0000b00c01007387 */ /* 0x000fe80000100a00 */
[----:B------:R1:W-:Y:S01]  /*120d0*/  LDGSTS.E [R4+0x4400], [R12.64], !P3 ;  /* 0x044000000c047fae */ /* 0x0003e2000d921844 */
[----:B------:R-:W-:-:S03]  /*120e0*/  ISETP.GE.U32.AND P5, PT, R3, 0x7fffffdf, PT ;  /* 0x7fffffdf0300780c */ /* 0x000fc60003fa6070 */
[----:B------:R-:W-:Y:S04]  /*120f0*/  STL.64 [R1+0xa8], R10 ;  /* 0x0000a80a01007387 */ /* 0x000fe80000100a00 */
[----:B------:R1:W-:Y:S01]  /*12100*/  LDGSTS.E [R4+0x4500], [R10.64], !P3 ;  /* 0x045000000a047fae */ /* 0x0003e2000d921844 */
[----:B------:R-:W-:-:S03]  /*12110*/  IMAD.WIDE R2, R242, 0x4, R76 ;  /* 0x00000004f2027825 */ /* 0x000fc600078e024c */
[----:B------:R1:W-:Y:S04]  /*12120*/  STL.64 [R1+0xa0], R8 ;  /* 0x0000a00801007387 */ /* 0x0003e80000100a00 */
[----:B------:R1:W-:Y:S04]  /*12130*/  LDGSTS.E [R4+0x4600], [R8.64], !P3 ;  /* 0x0460000008047fae */ /* 0x0003e8000d921844 */
[----:B------:R2:W-:Y:S04]  /*12140*/  STL.64 [R1+0x98], R6 ;  /* 0x0000980601007387 */ /* 0x0005e80000100a00 */
[----:B------:R2:W-:Y:S01]  /*12150*/  LDGSTS.E [R4+0x4700], [R6.64], !P3 ;  /* 0x0470000006047fae */ /* 0x0005e2000d921844 */
[----:B------:R-:W-:Y:S01]  /*12160*/  ISETP.GE.U32.AND P3, PT, R0, 0x7fffffdb, PT ;  /* 0x7fffffdb0000780c */ /* 0x000fe20003f66070 */
[----:B-1----:R-:W-:Y:S01]  /*12170*/  IMAD.WIDE R8, R242, 0x4, R80 ;  /* 0x00000004f2087825 */ /* 0x002fe200078e0250 */
[----:B------:R-:W-:-:S03]  /*12180*/  IADD3 R0, R251, -0xa, RZ ;  /* 0xfffffff6fb007810 */ /* 0x000fc60007ffe0ff */
[----:B------:R-:W-:-:S04]  /*12190*/  IMAD.WIDE R250, R242, 0x4, R74 ;  /* 0x00000004f2fa7825 */ /* 0x000fc800078e024a */
[C---:B--2---:R-:W-:Y:S01]  /*121a0*/  IMAD.WIDE R6, R242.reuse, 0x4, R78 ;  /* 0x00000004f2067825 */ /* 0x044fe200078e024e */
[----:B------:R-:W-:Y:S03]  /*121b0*/  STL.64 [R1+0x10], R8 ;  /* 0x0000100801007387 */ /* 0x000fe60000100a00 */
[----:B------:R-:W-:Y:S01]  /*121c0*/  IMAD.WIDE R248, R242, 0x4, R72 ;  /* 0x00000004f2f87825 */ /* 0x000fe200078e0248 */
[----:B------:R-:W-:Y:S04]  /*121d0*/  STL.64 [R1+0x8], R6 ;  /* 0x0000080601007387 */ /* 0x000fe80000100a00 */
[----:B------:R1:W-:Y:S01]  /*121e0*/  LDGSTS.E [R4+0x6000], [R8.64], !P6 ;  /* 0x0600000008047fae */ /* 0x0003e2000f121844 */
[----:B------:R-:W-:-:S03]  /*121f0*/  IMAD.SHL.U32 R50, R5, 0x10, RZ ;  /* 0x0000001005327824 */ /* 0x000fc600078e00ff */
[----:B------:R-:W-:Y:S04]  /*12200*/  STL.64 [R1], R2 ;  /* 0x0000000201007387 */ /* 0x000fe80000100a00 */
[----:B------:R2:W-:Y:S01]  /*12210*/  LDGSTS.E [R4+0x6100], [R6.64], !P6 ;  /* 0x0610000006047fae */ /* 0x0005e2000f121844 */
[----:B------:R-:W-:-:S03]  /*12220*/  IMAD.WIDE R246, R242, 0x4, R70 ;  /* 0x00000004f2f67825 */ /* 0x000fc600078e0246 */
[----:B------:R1:W-:Y:S04]  /*12230*/  LDGSTS.E [R4+0x6200], [R2.64], !P6 ;  /* 0x0620000002047fae */ /* 0x0003e8000f121844 */
[----:B------:R-:W-:Y:S01]  /*12240*/  STL [R1+0x68cc], R250 ;  /* 0x0068ccfa01007387 */ /* 0x000fe20000100800 */
[----:B------:R-:W-:-:S03]  /*12250*/  ISETP.GE.U32.AND P1, PT, R243, 0x7fffffcc, PT ;  /* 0x7fffffccf300780c */ /* 0x000fc60003f26070 */
[----:B------:R1:W-:Y:S01]  /*12260*/  LDGSTS.E [R4+0x6300], [R250.64], !P6 ;  /* 0x06300000fa047fae */ /* 0x0003e2000f121844 */
[----:B------:R-:W-:-:S03]  /*12270*/  IMAD.WIDE R244, R242, 0x4, R68 ;  /* 0x00000004f2f47825 */ /* 0x000fc600078e0244 */
[----:B------:R1:W-:Y:S01]  /*12280*/  STL [R1+0x68c8], R251 ;  /* 0x0068c8fb01007387 */ /* 0x0003e20000100800 */
[----:B------:R-:W-:-:S03]  /*12290*/  IMAD.WIDE R242, R242, 0x4, R66 ;  /* 0x00000004f2f27825 */ /* 0x000fc600078e0242 */
[----:B------:R2:W-:Y:S04]  /*122a0*/  LDGSTS.E [R4+0x6400], [R248.64], !P6 ;  /* 0x06400000f8047fae */ /* 0x0005e8000f121844 */
[----:B------:R2:W-:Y:S01]  /*122b0*/  STL [R1+0x68d0], R249 ;  /* 0x0068d0f901007387 */ /* 0x0005e20000100800 */
[----:B------:R-:W-:-:S04]  /*122c0*/  IMAD.WIDE R64, R50, 0x4, R80 ;  /* 0x0000000432407825 */ /* 0x000fc800078e0250 */
[----:B-1----:R-:W-:Y:S02]  /*122d0*/  IMAD.MOV.U32 R251, RZ, RZ, c[0x0][0x188] ;  /* 0x00006200fffb7624 */ /* 0x002fe400078e00ff */
[----:B--2---:R-:W-:Y:S02]  /*122e0*/  IMAD.SHL.U32 R249, R19, 0x4, RZ ;  /* 0x0000000413f97824 */ /* 0x004fe400078e00ff */
[----:B------:R-:W-:-:S03]  /*122f0*/  IMAD.WIDE R62, R50, 0x4, R78 ;  /* 0x00000004323e7825 */ /* 0x000fc600078e024e */
[----:B------:R1:W-:Y:S01]  /*12300*/  LDGSTS.E [R249+0x6500], [R246.64], !P6 ;  /* 0x06500000f6f97fae */ /* 0x0003e2000f121844 */
[----:B------:R-:W-:-:S03]  /*12310*/  IMAD.WIDE R60, R50, 0x4, R76 ;  /* 0x00000004323c7825 */ /* 0x000fc600078e024c */
[----:B------:R1:W-:Y:S01]  /*12320*/  LDGSTS.E [R249+0x6600], [R244.64], !P6 ;  /* 0x06600000f4f97fae */ /* 0x0003e2000f121844 */
[----:B------:R-:W-:-:S03]  /*12330*/  IMAD.WIDE R58, R50, 0x4, R74 ;  /* 0x00000004323a7825 */ /* 0x000fc600078e024a */
[----:B------:R1:W-:Y:S01]  /*12340*/  LDGSTS.E [R249+0x6700], [R242.64], !P6 ;  /* 0x06700000f2f97fae */ /* 0x0003e2000f121844 */
[C---:B------:R-:W-:Y:S02]  /*12350*/  IMAD R34, R251.reuse, 0x14, RZ ;  /* 0x00000014fb227824 */ /* 0x040fe400078e02ff */
[C---:B------:R-:W-:Y:S01]  /*12360*/  IMAD.WIDE R56, R50.reuse, 0x4, R72 ;  /* 0x0000000432387825 */ /* 0x040fe200078e0248 */
[----:B------:R2:W-:Y:S03]  /*12370*/  LDGSTS.E [R249+0x8000], [R64.64], !P4 ;  /* 0x0800000040f97fae */ /* 0x0005e6000e121844 */
[C---:B------:R-:W-:Y:S01]  /*12380*/  IMAD.WIDE R54, R50.reuse, 0x4, R70 ;  /* 0x0000000432367825 */ /* 0x040fe200078e0246 */
[----:B------:R1:W-:Y:S03]  /*12390*/  LDGSTS.E [R249+0x8100], [R62.64], !P4 ;  /* 0x081000003ef97fae */ /* 0x0003e6000e121844 */
[C---:B------:R-:W-:Y:S01]  /*123a0*/  IMAD.WIDE R52, R50.reuse, 0x4, R68 ;  /* 0x0000000432347825 */ /* 0x040fe200078e0244 */
[----:B------:R1:W-:Y:S03]  /*123b0*/  LDGSTS.E [R249+0x8200], [R60.64], !P4 ;  /* 0x082000003cf97fae */ /* 0x0003e6000e121844 */
[----:B------:R-:W-:Y:S01]  /*123c0*/  IMAD.WIDE R50, R50, 0x4, R66 ;  /* 0x0000000432327825 */ /* 0x000fe200078e0242 */
[----:B------:R1:W-:Y:S03]  /*123d0*/  LDGSTS.E [R249+0x8300], [R58.64], !P4 ;  /* 0x083000003af97fae */ /* 0x0003e6000e121844 */
[C---:B------:R-:W-:Y:S01]  /*123e0*/  IMAD.WIDE R48, R34.reuse, 0x4, R80 ;  /* 0x0000000422307825 */ /* 0x040fe200078e0250 */
[----:B------:R1:W-:Y:S03]  /*123f0*/  LDGSTS.E [R249+0x8400], [R56.64], !P4 ;  /* 0x0840000038f97fae */ /* 0x0003e6000e121844 */
[C---:B------:R-:W-:Y:S01]  /*12400*/  IMAD.WIDE R46, R34.reuse, 0x4, R78 ;  /* 0x00000004222e7825 */ /* 0x040fe200078e024e */
[----:B------:R1:W-:Y:S03]  /*12410*/  LDGSTS.E [R249+0x8500], [R54.64], !P4 ;  /* 0x0850000036f97fae */ /* 0x0003e6000e121844 */
[C---:B------:R-:W-:Y:S01]  /*12420*/  IMAD.WIDE R44, R34.reuse, 0x4, R76 ;  /* 0x00000004222c7825 */ /* 0x040fe200078e024c */
[----:B------:R1:W-:Y:S03]  /*12430*/  LDGSTS.E [R249+0x8600], [R52.64], !P4 ;  /* 0x0860000034f97fae */ /* 0x0003e6000e121844 */
[C---:B------:R-:W-:Y:S01]  /*12440*/  IMAD.WIDE R42, R34.reuse, 0x4, R74 ;  /* 0x00000004222a7825 */ /* 0x040fe200078e024a */
[----:B------:R1:W-:Y:S03]  /*12450*/  LDGSTS.E [R249+0x8700], [R50.64], !P4 ;  /* 0x0870000032f97fae */ /* 0x0003e6000e121844 */
[----:B------:R-:W-:Y:S01]  /*12460*/  IMAD R18, R251, 0x18, RZ ;  /* 0x00000018fb127824 */ /* 0x000fe200078e02ff */
        /* <DEDUP_REMOVED lines=9> */
[----:B------:R-:W-:Y:S02]  /*12500*/  IMAD.MOV.U32 R250, RZ, RZ, c[0x0][0x180] ;  /* 0x00006000fffa7624 */ /* 0x000fe400078e00ff */
[C---:B------:R-:W-:Y:S01]  /*12510*/  IMAD.WIDE R32, R18.reuse, 0x4, R80 ;  /* 0x0000000412207825 */ /* 0x040fe200078e0250 */
[----:B------:R1:W-:Y:S03]  /*12520*/  LDGSTS.E [R249+0xa500], [R38.64], !P1 ;  /* 0x0a50000026f97fae */ /* 0x0003e6000c921844 */
[----:B------:R-:W-:Y:S01]  /*12530*/  IMAD.WIDE R30, R18, 0x4, R78 ;  /* 0x00000004121e7825 */ /* 0x000fe200078e024e */
[----:B------:R1:W-:Y:S01]  /*12540*/  LDGSTS.E [R249+0xa600], [R36.64], !P1 ;  /* 0x0a60000024f97fae */ /* 0x0003e2000c921844 */
[----:B------:R-:W-:Y:S02]  /*12550*/  ISETP.GE.U32.AND P6, PT, R0, 0x7fffffd7, PT ;  /* 0x7fffffd70000780c */ /* 0x000fe40003fc6070 */
[----:B------:R-:W-:Y:S01]  /*12560*/  IMAD.WIDE R28, R18, 0x4, R76 ;  /* 0x00000004121c7825 */ /* 0x000fe200078e024c */
[----:B------:R1:W-:Y:S01]  /*12570*/  LDGSTS.E [R249+0xa700], [R34.64], !P1 ;  /* 0x0a70000022f97fae */ /* 0x0003e2000c921844 */
[----:B------:R-:W-:-:S02]  /*12580*/  IADD3 R0, R250, -0xe, RZ ;  /* 0xfffffff2fa007810 */ /* 0x000fc40007ffe0ff */
[C---:B------:R-:W-:Y:S01]  /*12590*/  IMAD.WIDE R26, R18.reuse, 0x4, R74 ;  /* 0x00000004121a7825 */ /* 0x040fe200078e024a */
[----:B------:R1:W-:Y:S03]  /*125a0*/  LDGSTS.E [R249+0xc000], [R32.64], !P2 ;  /* 0x0c00000020f97fae */ /* 0x0003e6000d121844 */
[----:B------:R-:W-:Y:S01]  /*125b0*/  IMAD R2, R251, 0x1c, RZ ;  /* 0x0000001cfb027824 */ /* 0x000fe200078e02ff */
[----:B------:R1:W-:Y:S01]  /*125c0*/  LDGSTS.E [R249+0xc100], [R30.64], !P2 ;  /* 0x0c1000001ef97fae */ /* 0x0003e2000d121844 */
[----:B------:R-:W-:-:S04]  /*125d0*/  IMAD.WIDE R24, R18, 0x4, R72 ;  /* 0x0000000412187825 */ /* 0x000fc800078e0248 */
[C---:B------:R-:W-:Y:S01]  /*125e0*/  IMAD.WIDE R22, R18.reuse, 0x4, R70 ;  /* 0x0000000412167825 */ /* 0x040fe200078e0246 */
[----:B------:R1:W-:Y:S03]  /*125f0*/  LDGSTS.E [R249+0xc200], [R28.64], !P2 ;  /* 0x0c2000001cf97fae */ /* 0x0003e6000d121844 */
[----:B---3--:R-:W-:Y:S01]  /*12600*/  IMAD.WIDE R20, R18, 0x4, R68 ;  /* 0x0000000412147825 */ /* 0x008fe200078e0244 */
[----:B------:R3:W-:Y:S01]  /*12610*/  LDGSTS.E [R249+0xc300], [R26.64], !P2 ;  /* 0x0c3000001af97fae */ /* 0x0007e2000d121844 */
[----:B------:R-:W-:Y:S02]  /*12620*/  ISETP.GE.U32.AND P4, PT, R0, 0x7fffffd3, PT ;  /* 0x7fffffd30000780c */ /* 0x000fe40003f86070 */
[----:B------:R-:W-:Y:S01]  /*12630*/  IMAD.WIDE R18, R18, 0x4, R66 ;  /* 0x0000000412127825 */ /* 0x000fe200078e0242 */
[----:B------:R3:W-:Y:S01]  /*12640*/  LDGSTS.E [R249+0xc400], [R24.64], !P2 ;  /* 0x0c40000018f97fae */ /* 0x0007e2000d121844 */
[----:B------:R-:W-:-:S02]  /*12650*/  IADD3 R0, R250, -0x12, RZ ;  /* 0xffffffeefa007810 */ /* 0x000fc40007ffe0ff */
[C---:B----4-:R-:W-:Y:S01]  /*12660*/  IMAD.WIDE R16, R2.reuse, 0x4, R80 ;  /* 0x0000000402107825 */ /* 0x050fe200078e0250 */
[----:B------:R3:W-:Y:S03]  /*12670*/  LDGSTS.E [R249+0xc500], [R22.64], !P2 ;  /* 0x0c50000016f97fae */ /* 0x0007e6000d121844 */
[C---:B------:R-:W-:Y:S01]  /*12680*/  IMAD.WIDE R14, R2.reuse, 0x4, R78 ;  /* 0x00000004020e7825 */ /* 0x040fe200078e024e */
[----:B------:R-:W-:Y:S03]  /*12690*/  STL.64 [R1+0x68d8], R246 ;  /* 0x0068d8f601007387 */ /* 0x000fe60000100a00 */
[C---:B------:R-:W-:Y:S01]  /*126a0*/  IMAD.WIDE R12, R2.reuse, 0x4, R76 ;  /* 0x00000004020c7825 */ /* 0x040fe200078e024c */
[----:B------:R3:W-:Y:S03]  /*126b0*/  LDGSTS.E [R249+0xc600], [R20.64], !P2 ;  /* 0x0c60000014f97fae */ /* 0x0007e6000d121844 */
[----:B------:R-:W-:Y:S01]  /*126c0*/  IMAD.WIDE R10, R2, 0x4, R74 ;  /* 0x00000004020a7825 */ /* 0x000fe200078e024a */
[----:B------:R-:W-:Y:S01]  /*126d0*/  STL.64 [R1+0x68e0], R244 ;  /* 0x0068e0f401007387 */ /* 0x000fe20000100a00 */
[----:B------:R-:W-:-:S02]  /*126e0*/  ISETP.GE.U32.AND P1, PT, R0, 0x7fffffcf, PT ;  /* 0x7fffffcf0000780c */ /* 0x000fc40003f26070 */
[----:B------:R-:W-:Y:S01]  /*126f0*/  IMAD.WIDE R8, R2, 0x4, R72 ;  /* 0x0000000402087825 */ /* 0x000fe200078e0248 */
[----:B------:R3:W-:Y:S01]  /*12700*/  LDGSTS.E [R249+0xc700], [R18.64], !P2 ;  /* 0x0c70000012f97fae */ /* 0x0007e2000d121844 */
[----:B------:R-:W-:Y:S02]  /*12710*/  IADD3 R0, R250, -0x16, RZ ;  /* 0xffffffeafa007810 */ /* 0x000fe40007ffe0ff */
[C---:B------:R-:W-:Y:S01]  /*12720*/  IMAD.WIDE R6, R2.reuse, 0x4, R70 ;  /* 0x0000000402067825 */ /* 0x040fe200078e0246 */
[----:B------:R-:W-:Y:S01]  /*12730*/  STL.64 [R1+0x68e8], R242 ;  /* 0x0068e8f201007387 */ /* 0x000fe20000100a00 */
[----:B------:R-:W-:Y:S02]  /*12740*/  LOP3.LUT R155, R249, 0x20, RZ, 0x3c, !PT ;  /* 0x00000020f99b7812 */ /* 0x000fe400078e3cff */
[C---:B------:R-:W-:Y:S01]  /*12750*/  IMAD.WIDE R4, R2.reuse, 0x4, R68 ;  /* 0x0000000402047825 */ /* 0x040fe200078e0244 */
[----:B------:R3:W-:Y:S03]  /*12760*/  LDGSTS.E [R249+0xe000], [R16.64], !P0 ;  /* 0x0e00000010f97fae */ /* 0x0007e6000c121844 */
[----:B------:R-:W-:Y:S01]  /*12770*/  IMAD.WIDE R2, R2, 0x4, R66 ;  /* 0x0000000402027825 */ /* 0x000fe200078e0242 */
[----:B------:R2:W-:Y:S04]  /*12780*/  STL.64 [R1+0x68f0], R64 ;  /* 0x0068f04001007387 */ /* 0x0005e80000100a00 */
[----:B------:R3:W-:Y:S01]  /*12790*/  LDGSTS.E [R249+0xe100], [R14.64], !P0 ;  /* 0x0e1000000ef97fae */ /* 0x0007e2000c121844 */
[----:B------:R-:W-:-:S03]  /*127a0*/  IMAD.WIDE R98, R251, 0x4, R80 ;  /* 0x00000004fb627825 */ /* 0x000fc600078e0250 */
[----:B------:R1:W-:Y:S01]  /*127b0*/  STL.64 [R1+0x68f8], R62 ;  /* 0x0068f83e01007387 */ /* 0x0003e20000100a00 */
[----:B------:R-:W-:-:S03]  /*127c0*/  IMAD.WIDE R96, R251, 0x4, R78 ;  /* 0x00000004fb607825 */ /* 0x000fc600078e024e */
[----:B------:R3:W-:Y:S01]  /*127d0*/  LDGSTS.E [R249+0xe200], [R12.64], !P0 ;  /* 0x0e2000000cf97fae */ /* 0x0007e2000c121844 */
[----:B------:R-:W-:-:S03]  /*127e0*/  IMAD.WIDE R94, R251, 0x4, R76 ;  /* 0x00000004fb5e7825 */ /* 0x000fc600078e024c */
[----:B------:R4:W-:Y:S01]  /*127f0*/  STL.64 [R1+0x6900], R60 ;  /* 0x0069003c01007387 */ /* 0x0009e20000100a00 */
[----:B------:R-:W-:-:S03]  /*12800*/  ISETP.GE.U32.AND P2, PT, R0, 0x7fffffcb, PT ;  /* 0x7fffffcb0000780c */ /* 0x000fc60003f46070 */
[----:B------:R3:W-:Y:S01]  /*12810*/  LDGSTS.E [R249+0xe300], [R10.64], !P0 ;  /* 0x0e3000000af97fae */ /* 0x0007e2000c121844 */
[----:B------:R-:W-:-:S03]  /*12820*/  IMAD.WIDE R92, R251, 0x4, R74 ;  /* 0x00000004fb5c7825 */ /* 0x000fc600078e024a */
[----:B------:R1:W-:Y:S01]  /*12830*/  STL.64 [R1+0x6908], R58 ;  /* 0x0069083a01007387 */ /* 0x0003e20000100a00 */
[----:B------:R-:W-:-:S03]  /*12840*/  IADD3 R0, R250, -0x1a, RZ ;  /* 0xffffffe6fa007810 */ /* 0x000fc60007ffe0ff */
[----:B------:R3:W-:Y:S01]  /*12850*/  LDGSTS.E [R249+0xe400], [R8.64], !P0 ;  /* 0x0e40000008f97fae */ /* 0x0007e2000c121844 */
[----:B------:R-:W-:-:S03]  /*12860*/  IMAD.WIDE R90, R251, 0x4, R72 ;  /* 0x00000004fb5a7825 */ /* 0x000fc600078e0248 */
[----:B------:R-:W-:Y:S01]  /*12870*/  STL.64 [R1+0x6910], R56 ;  /* 0x0069103801007387 */ /* 0x000fe20000100a00 */
[----:B------:R-:W-:-:S03]  /*12880*/  IMAD.WIDE R88, R251, 0x4, R70 ;  /* 0x00000004fb587825 */ /* 0x000fc600078e0246 */
[----:B------:R3:W-:Y:S01]  /*12890*/  LDGSTS.E [R249+0xe500], [R6.64], !P0 ;  /* 0x0e50000006f97fae */ /* 0x0007e2000c121844 */
[----:B------:R-:W-:-:S03]  /*128a0*/  IMAD.WIDE R86, R251, 0x4, R68 ;  /* 0x00000004fb567825 */ /* 0x000fc600078e0244 */
[----:B------:R-:W-:Y:S04]  /*128b0*/  STL.64 [R1+0x6918], R54 ;  /* 0x0069183601007387 */ /* 0x000fe80000100a00 */
[----:B------:R3:W-:Y:S01]  /*128c0*/  LDGSTS.E [R249+0xe600], [R4.64], !P0 ;  /* 0x0e60000004f97fae */ /* 0x0007e2000c121844 */
[----:B------:R-:W-:-:S03]  /*128d0*/  IMAD.WIDE R84, R251, 0x4, R66 ;  /* 0x00000004fb547825 */ /* 0x000fc600078e0242 */
[----:B------:R-:W-:Y:S04]  /*128e0*/  STL.64 [R1+0x6920], R52 ;  /* 0x0069203401007387 */ /* 0x000fe80000100a00 */
[----:B------:R3:W-:Y:S01]  /*128f0*/  LDGSTS.E [R249+0xe700], [R2.64], !P0 ;  /* 0x0e70000002f97fae */ /* 0x0007e2000c121844 */
[----:B------:R-:W-:-:S03]  /*12900*/  ISETP.GE.U32.AND P0, PT, R0, 0x7fffffc7, PT ;  /* 0x7fffffc70000780c */ /* 0x000fc60003f06070 */
[----:B------:R-:W-:Y:S04]  /*12910*/  STL.64 [R1+0x250], R98 ;  /* 0x0002506201007387 */ /* 0x000fe80000100a00 */
[----:B------:R1:W-:Y:S01]  /*12920*/  LDGSTS.E [R155+0x800], [R98.64], !P5 ;  /* 0x00800000629b7fae */ /* 0x0003e2000e921844 */
[----:B------:R-:W-:-:S03]  /*12930*/  IMAD R0, R251, 0x5, RZ ;  /* 0x00000005fb007824 */ /* 0x000fc600078e02ff */
[----:B------:R-:W-:Y:S04]  /*12940*/  STL.64 [R1+0x248], R96 ;  /* 0x0002486001007387 */ /* 0x000fe80000100a00 */
[----:B------:R1:W-:Y:S04]  /*12950*/  LDGSTS.E [R155+0x900], [R96.64], !P5 ;  /* 0x00900000609b7fae */ /* 0x0003e8000e921844 */
[----:B------:R-:W-:Y:S04]  /*12960*/  STL.64 [R1+0x240], R94 ;  /* 0x0002405e01007387 */ /* 0x000fe80000100a00 */
[----:B------:R1:W-:Y:S04]  /*12970*/  LDGSTS.E [R155+0xa00], [R94.64], !P5 ;  /* 0x00a000005e9b7fae */ /* 0x0003e8000e921844 */
[----:B------:R-:W-:Y:S04]  /*12980*/  STL.64 [R1+0x238], R92 ;  /* 0x0002385c01007387 */ /* 0x000fe80000100a00 */
[----:B------:R1:W-:Y:S01]  /*12990*/  LDGSTS.E [R155+0xb00], [R92.64], !P5 ;  /* 0x00b000005c9b7fae */ /* 0x0003e2000e921844 */
[----:B------:R-:W-:-:S03]  /*129a0*/  IADD3 R82, R250, -0x1e, RZ ;  /* 0xffffffe2fa527810 */ /* 0x000fc60007ffe0ff */
[----:B------:R-:W-:Y:S04]  /*129b0*/  STL.64 [R1+0x230], R90 ;  /* 0x0002305a01007387 */ /* 0x000fe80000100a00 */
[----:B------:R1:W-:Y:S04]  /*129c0*/  LDGSTS.E [R155+0xc00], [R90.64], !P5 ;  /* 0x00c000005a9b7fae */ /* 0x0003e8000e921844 */
[----:B------:R-:W-:Y:S04]  /*129d0*/  STL.64 [R1+0x228], R88 ;  /* 0x0002285801007387 */ /* 0x000fe80000100a00 */
[----:B------:R3:W-:Y:S01]  /*129e0*/  LDGSTS.E [R155+0xd00], [R88.64], !P5 ;  /* 0x00d00000589b7fae */ /* 0x0007e2000e921844 */
[----:B--2---:R-:W-:-:S03]  /*129f0*/  IMAD.WIDE R64, R0, 0x4, R78 ;  /* 0x0000000400407825 */ /* 0x004fc600078e024e */
[----:B------:R-:W-:Y:S04]  /*12a00*/  STL.64 [R1+0x220], R86 ;  /* 0x0002205601007387 */ /* 0x000fe80000100a00 */
[----:B------:R2:W-:Y:S01]  /*12a10*/  LDGSTS.E [R155+0xe00], [R86.64], !P5 ;  /* 0x00e00000569b7fae */ /* 0x0005e2000e921844 */
[----:B-1----:R-:W-:-:S03]  /*12a20*/  IMAD.WIDE R62, R0, 0x4, R76 ;  /* 0x00000004003e7825 */ /* 0x002fc600078e024c */
[----:B------:R1:W-:Y:S04]  /*12a30*/  STL.64 [R1+0x218], R84 ;  /* 0x0002185401007387 */ /* 0x0003e80000100a00 */
[----:B------:R1:W-:Y:S01]  /*12a40*/  LDGSTS.E [R155+0xf00], [R84.64], !P5 ;  /* 0x00f00000549b7fae */ /* 0x0003e2000e921844 */
[----:B------:R-:W-:Y:S01]  /*12a50*/  ISETP.GE.U32.AND P5, PT, R82, 0x7fffffc3, PT ;  /* 0x7fffffc35200780c */ /* 0x000fe20003fa6070 */
[----:B----4-:R-:W-:-:S04]  /*12a60*/  IMAD.WIDE R60, R0, 0x4, R74 ;  /* 0x00000004003c7825 */ /* 0x010fc800078e024a */
[----:B------:R-:W-:Y:S02]  /*12a70*/  IMAD R82, R251, 0x9, RZ ;  /* 0x00000009fb527824 */ /* 0x000fe400078e02ff */
[----:B------:R-:W-:-:S04]  /*12a80*/  IMAD.WIDE R58, R0, 0x4, R72 ;  /* 0x00000004003a7825 */ /* 0x000fc800078e0248 */
[----:B-1----:R-:W-:-:S04]  /*12a90*/  IMAD.WIDE R84, R0, 0x4, R80 ;  /* 0x0000000400547825 */ /* 0x002fc800078e0250 */
[C---:B------:R-:W-:Y:S01]  /*12aa0*/  IMAD.WIDE R56, R0.reuse, 0x4, R70 ;  /* 0x0000000400387825 */ /* 0x040fe200078e0246 */
[----:B------:R1:W-:Y:S03]  /*12ab0*/  LDGSTS.E [R155+0x2800], [R84.64], !P3 ;  /* 0x02800000549b7fae */ /* 0x0003e6000d921844 */
[C---:B------:R-:W-:Y:S01]  /*12ac0*/  IMAD.WIDE R54, R0.reuse, 0x4, R68 ;  /* 0x0000000400367825 */ /* 0x040fe200078e0244 */
[----:B------:R4:W-:Y:S03]  /*12ad0*/  LDGSTS.E [R155+0x2900], [R64.64], !P3 ;  /* 0x02900000409b7fae */ /* 0x0009e6000d921844 */
[----:B------:R-:W-:Y:S01]  /*12ae0*/  IMAD.WIDE R52, R0, 0x4, R66 ;  /* 0x0000000400347825 */ /* 0x000fe200078e0242 */
[----:B------:R1:W-:Y:S04]  /*12af0*/  STL.64 [R1+0x150], R84 ;  /* 0x0001505401007387 */ /* 0x0003e80000100a00 */
[----:B------:R2:W-:Y:S04]  /*12b00*/  LDGSTS.E [R155+0x2a00], [R62.64], !P3 ;  /* 0x02a000003e9b7fae */ /* 0x0005e8000d921844 */
[----:B------:R4:W-:Y:S04]  /*12b10*/  STL.64 [R1+0x148], R64 ;  /* 0x0001484001007387 */ /* 0x0009e80000100a00 */
[----:B------:R2:W-:Y:S01]  /*12b20*/  LDGSTS.E [R155+0x2b00], [R60.64], !P3 ;  /* 0x02b000003c9b7fae */ /* 0x0005e2000d921844 */
[----:B-1----:R-:W-:-:S03]  /*12b30*/  IMAD.WIDE R84, R82, 0x4, R80 ;  /* 0x0000000452547825 */ /* 0x002fc600078e0250 */
[----:B------:R2:W-:Y:S01]  /*12b40*/  STL.64 [R1+0x140], R62 ;  /* 0x0001403e01007387 */ /* 0x0005e20000100a00 */
[----:B---3--:R-:W-:-:S03]  /*12b50*/  IMAD R88, R251, 0xd, RZ ;  /* 0x0000000dfb587824 */ /* 0x008fc600078e02ff */
[----:B------:R1:W-:Y:S01]  /*12b60*/  LDGSTS.E [R155+0x2c00], [R58.64], !P3 ;  /* 0x02c000003a9b7fae */ /* 0x0003e2000d921844 */
[----:B----4-:R-:W-:-:S03]  /*12b70*/  IMAD.WIDE R64, R82, 0x4, R78 ;  /* 0x0000000452407825 */ /* 0x010fc600078e024e */
[----:B------:R3:W-:Y:S04]  /*12b80*/  STL.64 [R1+0x138], R60 ;  /* 0x0001383c01007387 */ /* 0x0007e80000100a00 */
[----:B------:R4:W-:Y:S01]  /*12b90*/  LDGSTS.E [R155+0x2d00], [R56.64], !P3 ;  /* 0x02d00000389b7fae */ /* 0x0009e2000d921844 */
[----:B--2---:R-:W-:-:S03]  /*12ba0*/  IMAD.WIDE R62, R82, 0x4, R76 ;  /* 0x00000004523e7825 */ /* 0x004fc600078e024c */
[----:B------:R1:W-:Y:S04]  /*12bb0*/  STL.64 [R1+0x130], R58 ;  /* 0x0001303a01007387 */ /* 0x0003e80000100a00 */
[----:B------:R2:W-:Y:S01]  /*12bc0*/  LDGSTS.E [R155+0x2e00], [R54.64], !P3 ;  /* 0x02e00000369b7fae */ /* 0x0005e2000d921844 */
[----:B---3--:R-:W-:-:S03]  /*12bd0*/  IMAD.WIDE R60, R82, 0x4, R74 ;  /* 0x00000004523c7825 */ /* 0x008fc600078e024a */
[----:B------:R4:W-:Y:S01]  /*12be0*/  STL.64 [R1+0x128], R56 ;  /* 0x0001283801007387 */ /* 0x0009e20000100a00 */
[----:B------:R-:W-:-:S03]  /*12bf0*/  IADD3 R83, R250, -0x3, RZ ;  /* 0xfffffffdfa537810 */ /* 0x000fc60007ffe0ff */
[----:B------:R3:W-:Y:S01]  /*12c00*/  LDGSTS.E [R155+0x2f00], [R52.64], !P3 ;  /* 0x02f00000349b7fae */ /* 0x0007e2000d921844 */
[----:B-1----:R-:W-:-:S03]  /*12c10*/  IMAD.WIDE R58, R82, 0x4, R72 ;  /* 0x00000004523a7825 */ /* 0x002fc600078e0248 */
[----:B------:R2:W-:Y:S01]  /*12c20*/  STL.64 [R1+0x120], R54 ;  /* 0x0001203601007387 */ /* 0x0005e20000100a00 */
[----:B------:R-:W-:-:S03]  /*12c30*/  IMAD.WIDE R240, R88, 0x4, R80 ;  /* 0x0000000458f07825 */ /* 0x000fc600078e0250 */
[----:B------:R1:W-:Y:S01]  /*12c40*/  LDGSTS.E [R155+0x4800], [R84.64], !P6 ;  /* 0x04800000549b7fae */ /* 0x0003e2000f121844 */
[----:B----4-:R-:W-:-:S03]  /*12c50*/  IMAD.WIDE R56, R82, 0x4, R70 ;  /* 0x0000000452387825 */ /* 0x010fc600078e0246 */
[----:B------:R3:W-:Y:S01]  /*12c60*/  STL.64 [R1+0x118], R52 ;  /* 0x0001183401007387 */ /* 0x0007e20000100a00 */
[----:B------:R-:W-:-:S03]  /*12c70*/  IMAD.WIDE R238, R88, 0x4, R78 ;  /* 0x0000000458ee7825 */ /* 0x000fc600078e024e */
[----:B------:R4:W-:Y:S01]  /*12c80*/  LDGSTS.E [R155+0x4900], [R64.64], !P6 ;  /* 0x04900000409b7fae */ /* 0x0009e2000f121844 */
[----:B--2---:R-:W-:-:S03]  /*12c90*/  IMAD.WIDE R54, R82, 0x4, R68 ;  /* 0x0000000452367825 */ /* 0x004fc600078e0244 */
[----:B------:R2:W-:Y:S01]  /*12ca0*/  LDGSTS.E [R155+0x4a00], [R62.64], !P6 ;  /* 0x04a000003e9b7fae */ /* 0x0005e2000f121844 */
[----:B------:R-:W-:-:S03]  /*12cb0*/  IMAD.WIDE R236, R88, 0x4, R76 ;  /* 0x0000000458ec7825 */ /* 0x000fc600078e024c */
[----:B------:R1:W-:Y:S01]  /*12cc0*/  LDGSTS.E [R155+0x4b00], [R60.64], !P6 ;  /* 0x04b000003c9b7fae */ /* 0x0003e2000f121844 */
[----:B---3--:R-:W-:Y:S01]  /*12cd0*/  IMAD.WIDE R52, R82, 0x4, R66 ;  /* 0x0000000452347825 */ /* 0x008fe200078e0242 */
[----:B------:R-:W-:Y:S02]  /*12ce0*/  ISETP.GE.U32.AND P3, PT, R83, 0x7fffffde, PT ;  /* 0x7fffffde5300780c */ /* 0x000fe40003f66070 */
[----:B------:R3:W-:Y:S01]  /*12cf0*/  LDGSTS.E [R155+0x4c00], [R58.64], !P6 ;  /* 0x04c000003a9b7fae */ /* 0x0007e2000f121844 */
[----:B------:R-:W-:-:S03]  /*12d00*/  IMAD.WIDE R234, R88, 0x4, R74 ;  /* 0x0000000458ea7825 */ /* 0x000fc600078e024a */
[----:B------:R1:W-:Y:S01]  /*12d10*/  LDGSTS.E [R155+0x4d00], [R56.64], !P6 ;  /* 0x04d00000389b7fae */ /* 0x0003e2000f121844 */
[----:B------:R-:W-:Y:S02]  /*12d20*/  IMAD R104, R251, 0x11, RZ ;  /* 0x00000011fb687824 */ /* 0x000fe400078e02ff */
[C---:B------:R-:W-:Y:S01]  /*12d30*/  IMAD.WIDE R82, R88.reuse, 0x4, R72 ;  /* 0x0000000458527825 */ /* 0x040fe200078e0248 */
[----:B------:R1:W-:Y:S04]  /*12d40*/  LDGSTS.E [R155+0x4e00], [R54.64], !P6 ;  /* 0x04e00000369b7fae */ /* 0x0003e8000f121844 */
[----:B------:R1:W-:Y:S01]  /*12d50*/  STL.64 [R1+0x90], R84 ;  /* 0x0000905401007387 */ /* 0x0003e20000100a00 */
[----:B------:R-:W-:-:S03]  /*12d60*/  IMAD.WIDE R86, R88, 0x4, R68 ;  /* 0x0000000458567825 */ /* 0x000fc600078e0244 */
[----:B------:R2:W-:Y:S01]  /*12d70*/  LDGSTS.E [R155+0x4f00], [R52.64], !P6 ;  /* 0x04f00000349b7fae */ /* 0x0005e2000f121844 */
[----:B------:R-:W-:-:S03]  /*12d80*/  IMAD.WIDE R90, R104, 0x4, R80 ;  /* 0x00000004685a7825 */ /* 0x000fc600078e0250 */
[----:B------:R2:W-:Y:S01]  /*12d90*/  LDGSTS.E [R155+0x6800], [R240.64], !P4 ;  /* 0x06800000f09b7fae */ /* 0x0005e2000e121844 */
[----:B-1----:R-:W-:-:S03]  /*12da0*/  IMAD.WIDE R84, R88, 0x4, R70 ;  /* 0x0000000458547825 */ /* 0x002fc600078e0246 */
[----:B------:R1:W-:Y:S01]  /*12db0*/  LDGSTS.E [R155+0x6900], [R238.64], !P4 ;  /* 0x06900000ee9b7fae */ /* 0x0003e2000e121844 */
[----:B------:R-:W-:-:S03]  /*12dc0*/  IMAD.WIDE R88, R88, 0x4, R66 ;  /* 0x0000000458587825 */ /* 0x000fc600078e0242 */
[----:B------:R1:W-:Y:S01]  /*12dd0*/  LDGSTS.E [R155+0x6a00], [R236.64], !P4 ;  /* 0x06a00000ec9b7fae */ /* 0x0003e2000e121844 */
[----:B------:R-:W-:-:S03]  /*12de0*/  IMAD.WIDE R92, R104, 0x4, R78 ;  /* 0x00000004685c7825 */ /* 0x000fc600078e024e */
[----:B------:R1:W-:Y:S01]  /*12df0*/  LDGSTS.E [R155+0x6b00], [R234.64], !P4 ;  /* 0x06b00000ea9b7fae */ /* 0x0003e2000e121844 */
[----:B------:R-:W-:-:S03]  /*12e00*/  IMAD.WIDE R94, R104, 0x4, R76 ;  /* 0x00000004685e7825 */ /* 0x000fc600078e024c */
[----:B------:R1:W-:Y:S01]  /*12e10*/  LDGSTS.E [R155+0x6c00], [R82.64], !P4 ;  /* 0x06c00000529b7fae */ /* 0x0003e2000e121844 */
[----:B------:R-:W-:Y:S01]  /*12e20*/  IADD3 R0, R250, -0x7, RZ ;  /* 0xfffffff9fa007810 */ /* 0x000fe20007ffe0ff */
[C---:B------:R-:W-:Y:S02]  /*12e30*/  IMAD.WIDE R96, R104.reuse, 0x4, R74 ;  /* 0x0000000468607825 */ /* 0x040fe400078e024a */
[----:B------:R1:W-:Y:S02]  /*12e40*/  LDGSTS.E [R155+0x6d00], [R84.64], !P4 ;  /* 0x06d00000549b7fae */ /* 0x0003e4000e121844 */
[----:B------:R-:W-:Y:S02]  /*12e50*/  IMAD R120, R251, 0x15, RZ ;  /* 0x00000015fb787824 */ /* 0x000fe400078e02ff */
[----:B------:R1:W-:Y:S01]  /*12e60*/  LDGSTS.E [R155+0x6e00], [R86.64], !P4 ;  /* 0x06e00000569b7fae */ /* 0x0003e2000e121844 */
[----:B------:R-:W-:-:S03]  /*12e70*/  IMAD.WIDE R98, R104, 0x4, R72 ;  /* 0x0000000468627825 */ /* 0x000fc600078e0248 */
[----:B------:R1:W-:Y:S01]  /*12e80*/  LDGSTS.E [R155+0x6f00], [R88.64], !P4 ;  /* 0x06f00000589b7fae */ /* 0x0003e2000e121844 */
[----:B------:R-:W-:-:S03]  /*12e90*/  IMAD.WIDE R100, R104, 0x4, R70 ;  /* 0x0000000468647825 */ /* 0x000fc600078e0246 */
[----:B------:R1:W-:Y:S01]  /*12ea0*/  LDGSTS.E [R155+0x8800], [R90.64], !P1 ;  /* 0x088000005a9b7fae */ /* 0x0003e2000c921844 */
[----:B------:R-:W-:-:S03]  /*12eb0*/  IMAD.WIDE R102, R104, 0x4, R68 ;  /* 0x0000000468667825 */ /* 0x000fc600078e0244 */
[----:B------:R1:W-:Y:S01]  /*12ec0*/  LDGSTS.E [R155+0x8900], [R92.64], !P1 ;  /* 0x089000005c9b7fae */ /* 0x0003e2000c921844 */
[----:B------:R-:W-:Y:S01]  /*12ed0*/  IMAD.WIDE R104, R104, 0x4, R66 ;  /* 0x0000000468687825 */ /* 0x000fe200078e0242 */
[----:B------:R-:W-:Y:S02]  /*12ee0*/  ISETP.GE.U32.AND P6, PT, R0, 0x7fffffda, PT ;  /* 0x7fffffda0000780c */ /* 0x000fe40003fc6070 */
[----:B------:R1:W-:Y:S01]  /*12ef0*/  LDGSTS.E [R155+0x8a00], [R94.64], !P1 ;  /* 0x08a000005e9b7fae */ /* 0x0003e2000c921844 */
[----:B------:R-:W-:Y:S01]  /*12f00*/  IMAD.WIDE R106, R120, 0x4, R80 ;  /* 0x00000004786a7825 */ /* 0x000fe200078e0250 */
[----:B------:R-:W-:Y:S02]  /*12f10*/  IADD3 R0, R250, -0xb, RZ ;  /* 0xfffffff5fa007810 */ /* 0x000fe40007ffe0ff */
[----:B------:R1:W-:Y:S01]  /*12f20*/  LDGSTS.E [R155+0x8b00], [R96.64], !P1 ;  /* 0x08b00000609b7fae */ /* 0x0003e2000c921844 */
[----:B------:R-:W-:-:S03]  /*12f30*/  IMAD.WIDE R108, R120, 0x4, R78 ;  /* 0x00000004786c7825 */ /* 0x000fc600078e024e */
[----:B------:R1:W-:Y:S01]  /*12f40*/  LDGSTS.E [R155+0x8c00], [R98.64], !P1 ;  /* 0x08c00000629b7fae */ /* 0x0003e2000c921844 */
[----:B------:R-:W-:-:S03]  /*12f50*/  IMAD.WIDE R110, R120, 0x4, R76 ;  /* 0x00000004786e7825 */ /* 0x000fc600078e024c */
[----:B------:R1:W-:Y:S01]  /*12f60*/  LDGSTS.E [R155+0x8d00], [R100.64], !P1 ;  /* 0x08d00000649b7fae */ /* 0x0003e2000c921844 */
[----:B------:R-:W-:-:S03]  /*12f70*/  IMAD.WIDE R112, R120, 0x4, R74 ;  /* 0x0000000478707825 */ /* 0x000fc600078e024a */
[----:B------:R1:W-:Y:S01]  /*12f80*/  LDGSTS.E [R155+0x8e00], [R102.64], !P1 ;  /* 0x08e00000669b7fae */ /* 0x0003e2000c921844 */
[----:B------:R-:W-:Y:S02]  /*12f90*/  IMAD R136, R251, 0x19, RZ ;  /* 0x00000019fb887824 */ /* 0x000fe400078e02ff */
[----:B------:R-:W-:Y:S01]  /*12fa0*/  IMAD.WIDE R114, R120, 0x4, R72 ;  /* 0x0000000478727825 */ /* 0x000fe200078e0248 */
[----:B------:R1:W-:Y:S01]  /*12fb0*/  LDGSTS.E [R155+0x8f00], [R104.64], !P1 ;  /* 0x08f00000689b7fae */ /* 0x0003e2000c921844 */
[----:B------:R-:W-:Y:S02]  /*12fc0*/  ISETP.GE.U32.AND P4, PT, R0, 0x7fffffd6, PT ;  /* 0x7fffffd60000780c */ /* 0x000fe40003f86070 */
[----:B------:R-:W-:Y:S01]  /*12fd0*/  IMAD.WIDE R116, R120, 0x4, R70 ;  /* 0x0000000478747825 */ /* 0x000fe200078e0246 */
[----:B------:R1:W-:Y:S01]  /*12fe0*/  LDGSTS.E [R155+0xa800], [R106.64], !P2 ;  /* 0x0a8000006a9b7fae */ /* 0x0003e2000d121844 */
[----:B------:R-:W-:Y:S02]  /*12ff0*/  IADD3 R0, R250, -0xf, RZ ;  /* 0xfffffff1fa007810 */ /* 0x000fe40007ffe0ff */
[C---:B------:R-:W-:Y:S01]  /*13000*/  IMAD.WIDE R118, R120.reuse, 0x4, R68 ;  /* 0x0000000478767825 */ /* 0x040fe200078e0244 */
[----:B------:R1:W-:Y:S03]  /*13010*/  LDGSTS.E [R155+0xa900], [R108.64], !P2 ;  /* 0x0a9000006c9b7fae */ /* 0x0003e6000d121844 */
[----:B------:R-:W-:Y:S01]  /*13020*/  IMAD.WIDE R120, R120, 0x4, R66 ;  /* 0x0000000478787825 */ /* 0x000fe200078e0242 */
[----:B------:R1:W-:Y:S03]  /*13030*/  LDGSTS.E [R155+0xaa00], [R110.64], !P2 ;  /* 0x0aa000006e9b7fae */ /* 0x0003e6000d121844 */
[----:B------:R-:W-:Y:S01]  /*13040*/  IMAD.WIDE R122, R136, 0x4, R80 ;  /* 0x00000004887a7825 */ /* 0x000fe200078e0250 */
[----:B------:R1:W-:Y:S01]  /*13050*/  LDGSTS.E [R155+0xab00], [R112.64], !P2 ;  /* 0x0ab00000709b7fae */ /* 0x0003e2000d121844 */
[----:B------:R-:W-:-:S02]  /*13060*/  ISETP.GE.U32.AND P1, PT, R0, 0x7fffffd2, PT ;  /* 0x7fffffd20000780c */ /* 0x000fc40003f26070 */
[----:B------:R-:W-:Y:S01]  /*13070*/  IMAD.WIDE R124, R136, 0x4, R78 ;  /* 0x00000004887c7825 */ /* 0x000fe200078e024e */
[----:B------:R1:W-:Y:S01]  /*13080*/  LDGSTS.E [R155+0xac00], [R114.64], !P2 ;  /* 0x0ac00000729b7fae */ /* 0x0003e2000d121844 */
[----:B------:R-:W-:Y:S02]  /*13090*/  IADD3 R0, R250, -0x13, RZ ;  /* 0xffffffedfa007810 */ /* 0x000fe40007ffe0ff */
        /* <DEDUP_REMOVED lines=21> */
[----:B------:R4:W-:Y:S01]  /*131f0*/  STL.64 [R1+0x88], R64 ;  /* 0x0000884001007387 */ /* 0x0009e20000100a00 */
[----:B------:R-:W-:-:S03]  /*13200*/  IMAD.WIDE R144, R152, 0x4, R74 ;  /* 0x0000000498907825 */ /* 0x000fc600078e024a */
[----:B------:R1:W-:Y:S01]  /*13210*/  LDGSTS.E [R155+0xce00], [R134.64], !P0 ;  /* 0x0ce00000869b7fae */ /* 0x0003e2000c121844 */
[----:B------:R-:W-:-:S03]  /*13220*/  IMAD.WIDE R146, R152, 0x4, R72 ;  /* 0x0000000498927825 */ /* 0x000fc600078e0248 */
[----:B------:R2:W-:Y:S01]  /*13230*/  STL.64 [R1+0x80], R62 ;  /* 0x0000803e01007387 */ /* 0x0005e20000100a00 */
[----:B------:R-:W-:-:S03]  /*13240*/  IMAD.WIDE R148, R152, 0x4, R70 ;  /* 0x0000000498947825 */ /* 0x000fc600078e0246 */
[----:B------:R1:W-:Y:S01]  /*13250*/  LDGSTS.E [R155+0xcf00], [R136.64], !P0 ;  /* 0x0cf00000889b7fae */ /* 0x0003e2000c121844 */
[----:B------:R-:W-:Y:S01]  /*13260*/  ISETP.GE.U32.AND P0, PT, R0, 0x7fffffca, PT ;  /* 0x7fffffca0000780c */ /* 0x000fe20003f06070 */
[----:B------:R-:W-:Y:S02]  /*13270*/  IMAD.SHL.U32 R0, R251, 0x2, RZ ;  /* 0x00000002fb007824 */ /* 0x000fe400078e00ff */
[----:B------:R-:W-:Y:S01]  /*13280*/  STL.64 [R1+0x78], R60 ;  /* 0x0000783c01007387 */ /* 0x000fe20000100a00 */
[----:B------:R-:W-:-:S03]  /*13290*/  IMAD.WIDE R150, R152, 0x4, R68 ;  /* 0x0000000498967825 */ /* 0x000fc600078e0244 */
[----:B------:R1:W-:Y:S01]  /*132a0*/  LDGSTS.E [R155+0xe800], [R138.64], !P5 ;  /* 0x0e8000008a9b7fae */ /* 0x0003e2000e921844 */
[----:B------:R-:W-:-:S03]  /*132b0*/  IMAD.WIDE R152, R152, 0x4, R66 ;  /* 0x0000000498987825 */ /* 0x000fc600078e0242 */
[----:B------:R-:W-:Y:S01]  /*132c0*/  STL.64 [R1+0x70], R58 ;  /* 0x0000703a01007387 */ /* 0x000fe20000100a00 */
[----:B------:R-:W-:-:S03]  /*132d0*/  IADD3 R154, R250, -0x1b, RZ ;  /* 0xffffffe5fa9a7810 */ /* 0x000fc60007ffe0ff */
[----:B------:R1:W-:Y:S01]  /*132e0*/  LDGSTS.E [R155+0xe900], [R140.64], !P5 ;  /* 0x0e9000008c9b7fae */ /* 0x0003e2000e921844 */
[----:B------:R-:W-:-:S03]  /*132f0*/  IMAD.WIDE R158, R0, 0x4, R80 ;  /* 0x00000004009e7825 */ /* 0x000fc600078e0250 */
[----:B------:R-:W-:Y:S04]  /*13300*/  STL.64 [R1+0x68], R56 ;  /* 0x0000683801007387 */ /* 0x000fe80000100a00 */
[----:B------:R1:W-:Y:S01]  /*13310*/  LDGSTS.E [R155+0xea00], [R142.64], !P5 ;  /* 0x0ea000008e9b7fae */ /* 0x0003e2000e921844 */
[----:B------:R-:W-:-:S03]  /*13320*/  IMAD.WIDE R156, R0, 0x4, R78 ;  /* 0x00000004009c7825 */ /* 0x000fc600078e024e */
[----:B------:R-:W-:Y:S04]  /*13330*/  STL.64 [R1+0x60], R54 ;  /* 0x0000603601007387 */ /* 0x000fe80000100a00 */
[----:B------:R1:W-:Y:S01]  /*13340*/  LDGSTS.E [R155+0xeb00], [R144.64], !P5 ;  /* 0x0eb00000909b7fae */ /* 0x0003e2000e921844 */
[----:B----4-:R-:W-:-:S03]  /*13350*/  IMAD.WIDE R64, R0, 0x4, R76 ;  /* 0x0000000400407825 */ /* 0x010fc600078e024c */
[----:B------:R4:W-:Y:S04]  /*13360*/  STL.64 [R1+0x58], R52 ;  /* 0x0000583401007387 */ /* 0x0009e80000100a00 */
[----:B------:R1:W-:Y:S01]  /*13370*/  LDGSTS.E [R155+0xec00], [R146.64], !P5 ;  /* 0x0ec00000929b7fae */ /* 0x0003e2000e921844 */
[----:B--2---:R-:W-:-:S03]  /*13380*/  IMAD.WIDE R62, R0, 0x4, R74 ;  /* 0x00000004003e7825 */ /* 0x004fc600078e024a */
[----:B------:R1:W-:Y:S01]  /*13390*/  LDGSTS.E [R155+0xed00], [R148.64], !P5 ;  /* 0x0ed00000949b7fae */ /* 0x0003e2000e921844 */
[----:B----4-:R-:W-:-:S03]  /*133a0*/  LOP3.LUT R52, R249, 0x40, RZ, 0x3c, !PT ;  /* 0x00000040f9347812 */ /* 0x010fc600078e3cff */
[----:B------:R1:W-:Y:S01]  /*133b0*/  LDGSTS.E [R155+0xee00], [R150.64], !P5 ;  /* 0x0ee00000969b7fae */ /* 0x0003e2000e921844 */
[----:B------:R-:W-:-:S03]  /*133c0*/  IMAD.WIDE R60, R0, 0x4, R72 ;  /* 0x00000004003c7825 */ /* 0x000fc600078e0248 */
[----:B------:R1:W-:Y:S01]  /*133d0*/  LDGSTS.E [R155+0xef00], [R152.64], !P5 ;  /* 0x0ef00000989b7fae */ /* 0x0003e2000e921844 */
[----:B------:R-:W-:Y:S01]  /*133e0*/  ISETP.GE.U32.AND P5, PT, R154, 0x7fffffc6, PT ;  /* 0x7fffffc69a00780c */ /* 0x000fe20003fa6070 */
[----:B------:R-:W-:Y:S02]  /*133f0*/  IMAD R154, R251, 0x6, RZ ;  /* 0x00000006fb9a7824 */ /* 0x000fe400078e02ff */
[C---:B---3--:R-:W-:Y:S01]  /*13400*/  IMAD.WIDE R58, R0.reuse, 0x4, R70 ;  /* 0x00000004003a7825 */ /* 0x048fe200078e0246 */
        /* <DEDUP_REMOVED lines=8> */
[----:B--2---:R-:W-:-:S03]  /*13490*/  IMAD.WIDE R158, R154, 0x4, R80 ;  /* 0x000000049a9e7825 */ /* 0x004fc600078e0250 */
[----:B------:R4:W-:Y:S01]  /*134a0*/  STL.64 [R1+0x200], R64 ;  /* 0x0002004001007387 */ /* 0x0009e20000100a00 */
[----:B------:R-:W-:-:S03]  /*134b0*/  IMAD R0, R251, 0xa, RZ ;  /* 0x0000000afb007824 */ /* 0x000fc600078e02ff */
[----:B------:R2:W-:Y:S01]  /*134c0*/  LDGSTS.E [R52+0x1400], [R60.64], !P3 ;  /* 0x014000003c347fae */ /* 0x0005e2000d921844 */
[----:B---3--:R-:W-:-:S03]  /*134d0*/  IMAD.WIDE R156, R154, 0x4, R78 ;  /* 0x000000049a9c7825 */ /* 0x008fc600078e024e */
[----:B------:R1:W-:Y:S04]  /*134e0*/  STL.64 [R1+0x1f8], R62 ;  /* 0x0001f83e01007387 */ /* 0x0003e80000100a00 */
[----:B------:R3:W-:Y:S01]  /*134f0*/  LDGSTS.E [R52+0x1500], [R58.64], !P3 ;  /* 0x015000003a347fae */ /* 0x0007e2000d921844 */
[----:B----4-:R-:W-:-:S03]  /*13500*/  IMAD.WIDE R64, R154, 0x4, R76 ;  /* 0x000000049a407825 */ /* 0x010fc600078e024c */
[----:B------:R2:W-:Y:S04]  /*13510*/  STL.64 [R1+0x1f0], R60 ;  /* 0x0001f03c01007387 */ /* 0x0005e80000100a00 */
[----:B------:R4:W-:Y:S01]  /*13520*/  LDGSTS.E [R52+0x1600], [R56.64], !P3 ;  /* 0x0160000038347fae */ /* 0x0009e2000d921844 */
[----:B-1----:R-:W-:-:S03]  /*13530*/  IMAD.WIDE R62, R154, 0x4, R74 ;  /* 0x000000049a3e7825 */ /* 0x002fc600078e024a */
[----:B------:R3:W-:Y:S04]  /*13540*/  STL.64 [R1+0x1e8], R58 ;  /* 0x0001e83a01007387 */ /* 0x0007e80000100a00 */
[----:B------:R1:W-:Y:S01]  /*13550*/  LDGSTS.E [R52+0x1700], [R54.64], !P3 ;  /* 0x0170000036347fae */ /* 0x0003e2000d921844 */
[----:B--2---:R-:W-:-:S03]  /*13560*/  IMAD.WIDE R60, R154, 0x4, R72 ;  /* 0x000000049a3c7825 */ /* 0x004fc600078e0248 */
[----:B------:R4:W-:Y:S01]  /*13570*/  STL.64 [R1+0x1e0], R56 ;  /* 0x0001e03801007387 */ /* 0x0009e20000100a00 */
[----:B---3--:R-:W-:-:S03]  /*13580*/  IMAD.WIDE R58, R154, 0x4, R70 ;  /* 0x000000049a3a7825 */ /* 0x008fc600078e0246 */
[----:B------:R2:W-:Y:S04]  /*13590*/  LDGSTS.E [R52+0x3000], [R158.64], !P6 ;  /* 0x030000009e347fae */ /* 0x0005e8000f121844 */
[----:B------:R1:W-:Y:S01]  /*135a0*/  STL.64 [R1+0x1d8], R54 ;  /* 0x0001d83601007387 */ /* 0x0003e20000100a00 */
[----:B----4-:R-:W-:-:S03]  /*135b0*/  IMAD.WIDE R56, R154, 0x4, R68 ;  /* 0x000000049a387825 */ /* 0x010fc600078e0244 */
[----:B------:R3:W-:Y:S04]  /*135c0*/  LDGSTS.E [R52+0x3100], [R156.64], !P6 ;  /* 0x031000009c347fae */ /* 0x0007e8000f121844 */
[----:B------:R2:W-:Y:S01]  /*135d0*/  STL.64 [R1+0x110], R158 ;  /* 0x0001109e01007387 */ /* 0x0005e20000100a00 */
[----:B-1----:R-:W-:-:S03]  /*135e0*/  IMAD.WIDE R54, R154, 0x4, R66 ;  /* 0x000000049a367825 */ /* 0x002fc600078e0242 */
[----:B------:R1:W-:Y:S04]  /*135f0*/  LDGSTS.E [R52+0x3200], [R64.64], !P6 ;  /* 0x0320000040347fae */ /* 0x0003e8000f121844 */
[----:B------:R3:W-:Y:S01]  /*13600*/  STL.64 [R1+0x108], R156 ;  /* 0x0001089c01007387 */ /* 0x0007e20000100a00 */
[----:B--2---:R-:W-:-:S03]  /*13610*/  IMAD.WIDE R158, R0, 0x4, R80 ;  /* 0x00000004009e7825 */ /* 0x004fc600078e0250 */
[----:B------:R2:W-:Y:S01]  /*13620*/  LDGSTS.E [R52+0x3300], [R62.64], !P6 ;  /* 0x033000003e347fae */ /* 0x0005e2000f121844 */
[----:B------:R-:W-:-:S03]  /*13630*/  IADD3 R155, R250, -0x1f, RZ ;  /* 0xffffffe1fa9b7810 */ /* 0x000fc60007ffe0ff */
[----:B------:R1:W-:Y:S04]  /*13640*/  STL.64 [R1+0x100], R64 ;  /* 0x0001004001007387 */ /* 0x0003e80000100a00 */
[----:B------:R4:W-:Y:S01]  /*13650*/  LDGSTS.E [R52+0x3400], [R60.64], !P6 ;  /* 0x034000003c347fae */ /* 0x0009e2000f121844 */
[----:B---3--:R-:W-:-:S03]  /*13660*/  IMAD.WIDE R156, R0, 0x4, R78 ;  /* 0x00000004009c7825 */ /* 0x008fc600078e024e */
[----:B------:R2:W-:Y:S04]  /*13670*/  STL.64 [R1+0xf8], R62 ;  /* 0x0000f83e01007387 */ /* 0x0005e80000100a00 */
[----:B------:R3:W-:Y:S01]  /*13680*/  LDGSTS.E [R52+0x3500], [R58.64], !P6 ;  /* 0x035000003a347fae */ /* 0x0007e2000f121844 */
[----:B-1----:R-:W-:-:S03]  /*13690*/  IMAD.WIDE R64, R0, 0x4, R76 ;  /* 0x0000000400407825 */ /* 0x002fc600078e024c */
[----:B------:R4:W-:Y:S04]  /*136a0*/  STL.64 [R1+0xf0], R60 ;  /* 0x0000f03c01007387 */ /* 0x0009e80000100a00 */
[----:B------:R1:W-:Y:S01]  /*136b0*/  LDGSTS.E [R52+0x3600], [R56.64], !P6 ;  /* 0x0360000038347fae */ /* 0x0003e2000f121844 */
[----:B--2---:R-:W-:-:S03]  /*136c0*/  IMAD.WIDE R62, R0, 0x4, R74 ;  /* 0x00000004003e7825 */ /* 0x004fc600078e024a */
[----:B------:R3:W-:Y:S04]  /*136d0*/  STL.64 [R1+0xe8], R58 ;  /* 0x0000e83a01007387 */ /* 0x0007e80000100a00 */
[----:B------:R2:W-:Y:S01]  /*136e0*/  LDGSTS.E [R52+0x3700], [R54.64], !P6 ;  /* 0x0370000036347fae */ /* 0x0005e2000f121844 */
[----:B----4-:R-:W-:-:S03]  /*136f0*/  IMAD.WIDE R60, R0, 0x4, R72 ;  /* 0x00000004003c7825 */ /* 0x010fc600078e0248 */
[----:B------:R1:W-:Y:S01]  /*13700*/  STL.64 [R1+0xe0], R56 ;  /* 0x0000e03801007387 */ /* 0x0003e20000100a00 */
[----:B------:R-:W-:Y:S01]  /*13710*/  ISETP.GE.U32.AND P3, PT, R155, 0x7fffffc2, PT ;  /* 0x7fffffc29b00780c */ /* 0x000fe20003f66070 */
[----:B---3--:R-:W-:Y:S02]  /*13720*/  IMAD.WIDE R58, R0, 0x4, R70 ;  /* 0x00000004003a7825 */ /* 0x008fe400078e0246 */
[----:B------:R3:W-:Y:S01]  /*13730*/  LDGSTS.E [R52+0x5000], [R158.64], !P4 ;  /* 0x050000009e347fae */ /* 0x0007e2000e121844 */
[----:B------:R-:W-:-:S03]  /*13740*/  IADD3 R155, R250, -0x4, RZ ;  /* 0xfffffffcfa9b7810 */ /* 0x000fc60007ffe0ff */
[----:B------:R2:W-:Y:S01]  /*13750*/  STL.64 [R1+0xd8], R54 ;  /* 0x0000d83601007387 */ /* 0x0005e20000100a00 */
[----:B-1----:R-:W-:-:S03]  /*13760*/  IMAD.WIDE R56, R0, 0x4, R68 ;  /* 0x0000000400387825 */ /* 0x002fc600078e0244 */
[----:B------:R1:W-:Y:S01]  /*13770*/  LDGSTS.E [R52+0x5100], [R156.64], !P4 ;  /* 0x051000009c347fae */ /* 0x0003e2000e121844 */
[----:B------:R-:W-:-:S03]  /*13780*/  IADD3 R154, R250, -0x8, RZ ;  /* 0xfffffff8fa9a7810 */ /* 0x000fc60007ffe0ff */
[----:B------:R4:W-:Y:S01]  /*13790*/  LDGSTS.E [R52+0x5200], [R64.64], !P4 ;  /* 0x0520000040347fae */ /* 0x0009e2000e121844 */
[----:B------:R-:W-:Y:S02]  /*137a0*/  IMAD R168, R251, 0xe, RZ ;  /* 0x0000000efba87824 */ /* 0x000fe400078e02ff */
[----:B--2---:R-:W-:Y:S01]  /*137b0*/  IMAD.WIDE R54, R0, 0x4, R66 ;  /* 0x0000000400367825 */ /* 0x004fe200078e0242 */
[----:B------:R2:W-:Y:S04]  /*137c0*/  LDGSTS.E [R52+0x5300], [R62.64], !P4 ;  /* 0x053000003e347fae */ /* 0x0005e8000e121844 */
[----:B------:R1:W-:Y:S01]  /*137d0*/  LDGSTS.E [R52+0x5400], [R60.64], !P4 ;  /* 0x054000003c347fae */ /* 0x0003e2000e121844 */
[----:B------:R-:W-:-:S03]  /*137e0*/  ISETP.GE.U32.AND P6, PT, R155, 0x7fffffdd, PT ;  /* 0x7fffffdd9b00780c */ /* 0x000fc60003fc6070 */
[----:B------:R1:W-:Y:S04]  /*137f0*/  LDGSTS.E [R52+0x5500], [R58.64], !P4 ;  /* 0x055000003a347fae */ /* 0x0003e8000e121844 */
[----:B------:R1:W-:Y:S04]  /*13800*/  LDGSTS.E [R52+0x5600], [R56.64], !P4 ;  /* 0x0560000038347fae */ /* 0x0003e8000e121844 */
[----:B------:R1:W-:Y:S01]  /*13810*/  LDGSTS.E [R52+0x5700], [R54.64], !P4 ;  /* 0x0570000036347fae */ /* 0x0003e2000e121844 */
[----:B------:R-:W-:Y:S01]  /*13820*/  ISETP.GE.U32.AND P4, PT, R154, 0x7fffffd9, PT ;  /* 0x7fffffd99a00780c */ /* 0x000fe20003f86070 */
[----:B------:R-:W-:-:S02]  /*13830*/  IMAD.WIDE R154, R168, 0x4, R80 ;  /* 0x00000004a89a7825 */ /* 0x000fc400078e0250 */
[----:B------:R3:W-:Y:S04]  /*13840*/  STL.64 [R1+0x50], R158 ;  /* 0x0000509e01007387 */ /* 0x0007e80000100a00 */
[----:B------:R1:W-:Y:S01]  /*13850*/  STL.64 [R1+0x48], R156 ;  /* 0x0000489c01007387 */ /* 0x0003e20000100a00 */
[----:B------:R-:W-:-:S03]  /*13860*/  IMAD.WIDE R160, R168, 0x4, R74 ;  /* 0x00000004a8a07825 */ /* 0x000fc600078e024a */
[----:B------:R2:W-:Y:S01]  /*13870*/  LDGSTS.E [R52+0x7000], [R154.64], !P1 ;  /* 0x070000009a347fae */ /* 0x0005e2000c921844 */
[----:B------:R-:W-:Y:S02]  /*13880*/  IMAD R184, R251, 0x12, RZ ;  /* 0x00000012fbb87824 */ /* 0x000fe400078e02ff */
[----:B---3--:R-:W-:-:S04]  /*13890*/  IMAD.WIDE R158, R168, 0x4, R76 ;  /* 0x00000004a89e7825 */ /* 0x008fc800078e024c */
[----:B-1----:R-:W-:-:S04]  /*138a0*/  IMAD.WIDE R156, R168, 0x4, R78 ;  /* 0x00000004a89c7825 */ /* 0x002fc800078e024e */
        /* <DEDUP_REMOVED lines=36> */
[C---:B------:R-:W-:Y:S01]  /*13af0*/  IMAD.WIDE R194, R200.reuse, 0x4, R72 ;  /* 0x00000004c8c27825 */ /* 0x040fe200078e0248 */
[----:B------:R1:W-:Y:S03]  /*13b00*/  LDGSTS.E [R52+0xb200], [R190.64], !P0 ;  /* 0x0b200000be347fae */ /* 0x0003e6000c121844 */
[C---:B------:R-:W-:Y:S01]  /*13b10*/  IMAD.WIDE R196, R200.reuse, 0x4, R70 ;  /* 0x00000004c8c47825 */ /* 0x040fe200078e0246 */
[----:B------:R1:W-:Y:S03]  /*13b20*/  LDGSTS.E [R52+0xb300], [R192.64], !P0 ;  /* 0x0b300000c0347fae */ /* 0x0003e6000c121844 */
[----:B------:R-:W-:Y:S01]  /*13b30*/  IMAD.WIDE R198, R200, 0x4, R68 ;  /* 0x00000004c8c67825 */ /* 0x000fe200078e0244 */
[----:B------:R-:W-:Y:S01]  /*13b40*/  ISETP.GE.U32.AND P1, PT, R0, 0x7fffffd5, PT ;  /* 0x7fffffd50000780c */ /* 0x000fe20003f26070 */
[----:B------:R1:W-:Y:S02]  /*13b50*/  LDGSTS.E [R52+0xb400], [R194.64], !P0 ;  /* 0x0b400000c2347fae */ /* 0x0003e4000c121844 */
[----:B------:R-:W-:Y:S01]  /*13b60*/  IMAD.WIDE R200, R200, 0x4, R66 ;  /* 0x00000004c8c87825 */ /* 0x000fe200078e0242 */
[----:B------:R-:W-:Y:S01]  /*13b70*/  IADD3 R0, R250, -0x10, RZ ;  /* 0xfffffff0fa007810 */ /* 0x000fe20007ffe0ff */
[----:B------:R1:W-:Y:S02]  /*13b80*/  LDGSTS.E [R52+0xb500], [R196.64], !P0 ;  /* 0x0b500000c4347fae */ /* 0x0003e4000c121844 */
[----:B------:R-:W-:-:S02]  /*13b90*/  IMAD.WIDE R202, R216, 0x4, R80 ;  /* 0x00000004d8ca7825 */ /* 0x000fc400078e0250 */
[----:B------:R1:W-:Y:S02]  /*13ba0*/  LDGSTS.E [R52+0xb600], [R198.64], !P0 ;  /* 0x0b600000c6347fae */ /* 0x0003e4000c121844 */
[C---:B------:R-:W-:Y:S02]  /*13bb0*/  IMAD.WIDE R204, R216.reuse, 0x4, R78 ;  /* 0x00000004d8cc7825 */ /* 0x040fe400078e024e */
[----:B------:R1:W-:Y:S02]  /*13bc0*/  LDGSTS.E [R52+0xb700], [R200.64], !P0 ;  /* 0x0b700000c8347fae */ /* 0x0003e4000c121844 */
[----:B------:R-:W-:Y:S01]  /*13bd0*/  IMAD.WIDE R206, R216, 0x4, R76 ;  /* 0x00000004d8ce7825 */ /* 0x000fe200078e024c */
[----:B------:R-:W-:Y:S01]  /*13be0*/  ISETP.GE.U32.AND P2, PT, R0, 0x7fffffd1, PT ;  /* 0x7fffffd10000780c */ /* 0x000fe20003f46070 */
[----:B------:R1:W-:Y:S02]  /*13bf0*/  LDGSTS.E [R52+0xd000], [R202.64], !P5 ;  /* 0x0d000000ca347fae */ /* 0x0003e4000e921844 */
[----:B------:R-:W-:Y:S01]  /*13c00*/  IMAD.WIDE R208, R216, 0x4, R74 ;  /* 0x00000004d8d07825 */ /* 0x000fe200078e024a */
[----:B------:R-:W-:Y:S01]  /*13c10*/  IADD3 R0, R250, -0x14, RZ ;  /* 0xffffffecfa007810 */ /* 0x000fe20007ffe0ff */
[----:B------:R1:W-:Y:S02]  /*13c20*/  LDGSTS.E [R52+0xd100], [R204.64], !P5 ;  /* 0x0d100000cc347fae */ /* 0x0003e4000e921844 */
[----:B------:R-:W-:-:S02]  /*13c30*/  IMAD R232, R251, 0x1e, RZ ;  /* 0x0000001efbe87824 */ /* 0x000fc400078e02ff */
        /* <DEDUP_REMOVED lines=26> */
[----:B------:R-:W-:Y:S02]  /*13de0*/  IMAD.WIDE R232, R232, 0x4, R66 ;  /* 0x00000004e8e87825 */ /* 0x000fe400078e0242 */
[----:B------:R1:W-:Y:S04]  /*13df0*/  LDGSTS.E [R52+0xf500], [R228.64], !P3 ;  /* 0x0f500000e4347fae */ /* 0x0003e8000d921844 */
[----:B------:R1:W-:Y:S04]  /*13e00*/  LDGSTS.E [R52+0xf600], [R230.64], !P3 ;  /* 0x0f600000e6347fae */ /* 0x0003e8000d921844 */
[----:B------:R1:W-:Y:S01]  /*13e10*/  LDGSTS.E [R52+0xf700], [R232.64], !P3 ;  /* 0x0f700000e8347fae */ /* 0x0003e2000d921844 */
[----:B------:R-:W-:Y:S01]  /*13e20*/  ISETP.GE.U32.AND P3, PT, R0, 0x7fffffc5, PT ;  /* 0x7fffffc50000780c */ /* 0x000fe20003f66070 */
[----:B------:R-:W-:-:S02]  /*13e30*/  IMAD R0, R251, 0x3, RZ ;  /* 0x00000003fb007824 */ /* 0x000fc400078e02ff */
[----:B------:R4:W-:Y:S01]  /*13e40*/  STL.64 [R1+0x40], R64 ;  /* 0x0000404001007387 */ /* 0x0009e20000100a00 */
[----:B------:R-:W-:Y:S01]  /*13e50*/  LOP3.LUT R249, R249, 0x60, RZ, 0x3c, !PT ;  /* 0x00000060f9f97812 */ /* 0x000fe200078e3cff */
[C---:B------:R-:W-:Y:S02]  /*13e60*/  IMAD.WIDE R246, R0.reuse, 0x4, R80 ;  /* 0x0000000400f67825 */ /* 0x040fe400078e0250 */
[----:B------:R2:W-:Y:S02]  /*13e70*/  STL.64 [R1+0x38], R62 ;  /* 0x0000383e01007387 */ /* 0x0005e40000100a00 */
[C---:B------:R-:W-:Y:S02]  /*13e80*/  IMAD.WIDE R244, R0.reuse, 0x4, R78 ;  /* 0x0000000400f47825 */ /* 0x040fe400078e024e */
[----:B------:R3:W-:Y:S02]  /*13e90*/  STL.64 [R1+0x30], R60 ;  /* 0x0000303c01007387 */ /* 0x0007e40000100a00 */
[----:B------:R-:W-:-:S02]  /*13ea0*/  IMAD.WIDE R242, R0, 0x4, R76 ;  /* 0x0000000400f27825 */ /* 0x000fc400078e024c */
[----:B------:R1:W-:Y:S02]  /*13eb0*/  STL.64 [R1+0x28], R58 ;  /* 0x0000283a01007387 */ /* 0x0003e40000100a00 */
[C---:B----4-:R-:W-:Y:S02]  /*13ec0*/  IMAD.WIDE R64, R0.reuse, 0x4, R74 ;  /* 0x0000000400407825 */ /* 0x050fe400078e024a */
[----:B------:R-:W-:Y:S02]  /*13ed0*/  STL.64 [R1+0x20], R56 ;  /* 0x0000203801007387 */ /* 0x000fe40000100a00 */
[C---:B--2---:R-:W-:Y:S02]  /*13ee0*/  IMAD.WIDE R62, R0.reuse, 0x4, R72 ;  /* 0x00000004003e7825 */ /* 0x044fe400078e0248 */
[----:B------:R2:W-:Y:S02]  /*13ef0*/  STL.64 [R1+0x18], R54 ;  /* 0x0000183601007387 */ /* 0x0005e40000100a00 */
[----:B---3--:R-:W-:-:S02]  /*13f00*/  IMAD.WIDE R60, R0, 0x4, R70 ;  /* 0x00000004003c7825 */ /* 0x008fc400078e0246 */
[----:B------:R3:W-:Y:S02]  /*13f10*/  LDGSTS.E [R249+0x1800], [R246.64], !P6 ;  /* 0x01800000f6f97fae */ /* 0x0007e4000f121844 */
[C---:B-1----:R-:W-:Y:S02]  /*13f20*/  IMAD.WIDE R58, R0.reuse, 0x4, R68 ;  /* 0x00000004003a7825 */ /* 0x042fe400078e0244 */
[----:B------:R-:W-:Y:S02]  /*13f30*/  STL.64 [R1+0x1d0], R246 ;  /* 0x0001d0f601007387 */ /* 0x000fe40000100a00 */
[----:B--2---:R-:W-:Y:S02]  /*13f40*/  IMAD R54, R251, 0x7, RZ ;  /* 0x00000007fb367824 */ /* 0x004fe400078e02ff */
[----:B------:R1:W-:Y:S01]  /*13f50*/  LDGSTS.E [R249+0x1900], [R244.64], !P6 ;  /* 0x01900000f4f97fae */ /* 0x0003e2000f121844 */
[----:B------:R-:W-:-:S03]  /*13f60*/  IMAD.WIDE R56, R0, 0x4, R66 ;  /* 0x0000000400387825 */ /* 0x000fc600078e0242 */
[----:B------:R1:W-:Y:S04]  /*13f70*/  STL.64 [R1+0x1c8], R244 ;  /* 0x0001c8f401007387 */ /* 0x0003e80000100a00 */
[----:B------:R2:W-:Y:S04]  /*13f80*/  LDGSTS.E [R249+0x1a00], [R242.64], !P6 ;  /* 0x01a00000f2f97fae */ /* 0x0005e8000f121844 */
[----:B------:R2:W-:Y:S04]  /*13f90*/  STL.64 [R1+0x1c0], R242 ;  /* 0x0001c0f201007387 */ /* 0x0005e80000100a00 */
[----:B------:R4:W-:Y:S01]  /*13fa0*/  LDGSTS.E [R249+0x1b00], [R64.64], !P6 ;  /* 0x01b0000040f97fae */ /* 0x0009e2000f121844 */
[----:B-1----:R-:W-:-:S03]  /*13fb0*/  IMAD.WIDE R244, R54, 0x4, R80 ;  /* 0x0000000436f47825 */ /* 0x002fc600078e0250 */
[----:B------:R4:W-:Y:S01]  /*13fc0*/  STL.64 [R1+0x1b8], R64 ;  /* 0x0001b84001007387 */ /* 0x0009e20000100a00 */
[----:B------:R-:W-:-:S03]  /*13fd0*/  IMAD R53, R251, 0xb, RZ ;  /* 0x0000000bfb357824 */ /* 0x000fc600078e02ff */
[----:B------:R1:W-:Y:S01]  /*13fe0*/  LDGSTS.E [R249+0x1c00], [R62.64], !P6 ;  /* 0x01c000003ef97fae */ /* 0x0003e2000f121844 */
[----:B--2---:R-:W-:-:S03]  /*13ff0*/  IMAD.WIDE R242, R54, 0x4, R78 ;  /* 0x0000000436f27825 */ /* 0x004fc600078e024e */
        /* <DEDUP_REMOVED lines=10> */
[----:B----4-:R-:W-:-:S03]  /*140a0*/  IMAD.WIDE R58, R54, 0x4, R70 ;  /* 0x00000004363a7825 */ /* 0x010fc600078e0246 */
[----:B------:R2:W-:Y:S04]  /*140b0*/  LDGSTS.E [R249+0x3800], [R244.64], !P4 ;  /* 0x03800000f4f97fae */ /* 0x0005e8000e121844 */
[----:B------:R4:W-:Y:S01]  /*140c0*/  LDGSTS.E [R249+0x3900], [R242.64], !P4 ;  /* 0x03900000f2f97fae */ /* 0x0009e2000e121844 */
[----:B-1----:R-:W-:-:S03]  /*140d0*/  IMAD.WIDE R56, R54, 0x4, R68 ;  /* 0x0000000436387825 */ /* 0x002fc600078e0244 */
[----:B------:R2:W-:Y:S01]  /*140e0*/  STL.64 [R1+0x4260], R244 ;  /* 0x004260f401007387 */ /* 0x0005e20000100a00 */
[----:B------:R-:W-:-:S03]  /*140f0*/  IMAD.WIDE R54, R54, 0x4, R66 ;  /* 0x0000000436367825 */ /* 0x000fc600078e0242 */
[----:B------:R1:W-:Y:S04]  /*14100*/  LDGSTS.E [R249+0x3a00], [R64.64], !P4 ;  /* 0x03a0000040f97fae */ /* 0x0003e8000e121844 */
[----:B------:R4:W-:Y:S04]  /*14110*/  STL.64 [R1+0x4268], R242 ;  /* 0x004268f201007387 */ /* 0x0009e80000100a00 */
[----:B------:R1:W-:Y:S01]  /*14120*/  LDGSTS.E [R249+0x3b00], [R62.64], !P4 ;  /* 0x03b000003ef97fae */ /* 0x0003e2000e121844 */
[----:B--2---:R-:W-:-:S03]  /*14130*/  IMAD.WIDE R244, R53, 0x4, R80 ;  /* 0x0000000435f47825 */ /* 0x004fc600078e0250 */
[----:B------:R1:W-:Y:S01]  /*14140*/  STL.64 [R1+0x4280], R64 ;  /* 0x0042804001007387 */ /* 0x0003e20000100a00 */
[----:B------:R-:W-:-:S03]  /*14150*/  IMAD R0, R251, 0xf, RZ ;  /* 0x0000000ffb007824 */ /* 0x000fc600078e02ff */
[----:B------:R2:W-:Y:S01]  /*14160*/  LDGSTS.E [R249+0x3c00], [R60.64], !P4 ;  /* 0x03c000003cf97fae */ /* 0x0005e2000e121844 */
[----:B----4-:R-:W-:-:S03]  /*14170*/  IMAD.WIDE R242, R53, 0x4, R78 ;  /* 0x0000000435f27825 */ /* 0x010fc600078e024e */
[----:B------:R4:W-:Y:S04]  /*14180*/  STL.64 [R1+0x4288], R62 ;  /* 0x0042883e01007387 */ /* 0x0009e80000100a00 */
[----:B------:R2:W-:Y:S01]  /*14190*/  LDGSTS.E [R249+0x3d00], [R58.64], !P4 ;  /* 0x03d000003af97fae */ /* 0x0005e2000e121844 */
[----:B-1----:R-:W-:-:S03]  /*141a0*/  IMAD.WIDE R64, R53, 0x4, R76 ;  /* 0x0000000435407825 */ /* 0x002fc600078e024c */
[----:B------:R2:W-:Y:S04]  /*141b0*/  STL.64 [R1+0x42b0], R60 ;  /* 0x0042b03c01007387 */ /* 0x0005e80000100a00 */
[----:B------:R1:W-:Y:S01]  /*141c0*/  LDGSTS.E [R249+0x3e00], [R56.64], !P4 ;  /* 0x03e0000038f97fae */ /* 0x0003e2000e121844 */
[----:B----4-:R-:W-:-:S03]  /*141d0*/  IMAD.WIDE R62, R53, 0x4, R74 ;  /* 0x00000004353e7825 */ /* 0x010fc600078e024a */
[----:B------:R4:W-:Y:S04]  /*141e0*/  STL.64 [R1+0x42b8], R58 ;  /* 0x0042b83a01007387 */ /* 0x0009e80000100a00 */
[----:B------:R1:W-:Y:S01]  /*141f0*/  LDGSTS.E [R249+0x3f00], [R54.64], !P4 ;  /* 0x03f0000036f97fae */ /* 0x0003e2000e121844 */
[----:B--2---:R-:W-:-:S03]  /*14200*/  IMAD.WIDE R60, R53, 0x4, R72 ;  /* 0x00000004353c7825 */ /* 0x004fc600078e0248 */
[----:B------:R1:W-:Y:S01]  /*14210*/  STL.64 [R1+0x42d0], R56 ;  /* 0x0042d03801007387 */ /* 0x0003e20000100a00 */
[----:B----4-:R-:W-:-:S03]  /*14220*/  IMAD.WIDE R58, R53, 0x4, R70 ;  /* 0x00000004353a7825 */ /* 0x010fc600078e0246 */
[----:B------:R2:W-:Y:S04]  /*14230*/  LDGSTS.E [R249+0x5800], [R244.64], !P1 ;  /* 0x05800000f4f97fae */ /* 0x0005e8000c921844 */
[----:B------:R4:W-:Y:S01]  /*14240*/  STL.64 [R1+0x42d8], R54 ;  /* 0x0042d83601007387 */ /* 0x0009e20000100a00 */
[----:B-1----:R-:W-:-:S03]  /*14250*/  IMAD.WIDE R56, R53, 0x4, R68 ;  /* 0x0000000435387825 */ /* 0x002fc600078e0244 */
[----:B------:R1:W-:Y:S04]  /*14260*/  LDGSTS.E [R249+0x5900], [R242.64], !P1 ;  /* 0x05900000f2f97fae */ /* 0x0003e8000c921844 */
[----:B------:R2:W-:Y:S01]  /*14270*/  STL.64 [R1+0x42e0], R244 ;  /* 0x0042e0f401007387 */ /* 0x0005e20000100a00 */
[----:B----4-:R-:W-:-:S03]  /*14280*/  IMAD.WIDE R54, R53, 0x4, R66 ;  /* 0x0000000435367825 */ /* 0x010fc600078e0242 */
[----:B------:R4:W-:Y:S04]  /*14290*/  LDGSTS.E [R249+0x5a00], [R64.64], !P1 ;  /* 0x05a0000040f97fae */ /* 0x0009e8000c921844 */
[----:B------:R1:W-:Y:S01]  /*142a0*/  STL.64 [R1+0x42e8], R242 ;  /* 0x0042e8f201007387 */ /* 0x0003e20000100a00 */
[----:B--2---:R-:W-:-:S03]  /*142b0*/  IMAD.WIDE R244, R0, 0x4, R80 ;  /* 0x0000000400f47825 */ /* 0x004fc600078e0250 */
[----:B------:R2:W-:Y:S04]  /*142c0*/  LDGSTS.E [R249+0x5b00], [R62.64], !P1 ;  /* 0x05b000003ef97fae */ /* 0x0005e8000c921844 */
[----:B------:R4:W-:Y:S01]  /*142d0*/  STL.64 [R1+0x4310], R64 ;  /* 0x0043104001007387 */ /* 0x0009e20000100a00 */
[----:B------:R-:W-:-:S03]  /*142e0*/  IMAD R53, R251, 0x13, RZ ;  /* 0x00000013fb357824 */ /* 0x000fc600078e02ff */
[----:B------:R2:W-:Y:S01]  /*142f0*/  LDGSTS.E [R249+0x5c00], [R60.64], !P1 ;  /* 0x05c000003cf97fae */ /* 0x0005e2000c921844 */
[----:B-1----:R-:W-:-:S03]  /*14300*/  IMAD.WIDE R242, R0, 0x4, R78 ;  /* 0x0000000400f27825 */ /* 0x002fc600078e024e */
[----:B------:R2:W-:Y:S01]  /*14310*/  STL.64 [R1+0x4318], R62 ;  /* 0x0043183e01007387 */ /* 0x0005e20000100a00 */
[----:B------:R-:W-:-:S03]  /*14320*/  IADD3 R52, R250, -0x20, RZ ;  /* 0xffffffe0fa347810 */ /* 0x000fc60007ffe0ff */
[----:B------:R1:W-:Y:S01]  /*14330*/  LDGSTS.E [R249+0x5d00], [R58.64], !P1 ;  /* 0x05d000003af97fae */ /* 0x0003e2000c921844 */
[----:B----4-:R-:W-:-:S03]  /*14340*/  IMAD.WIDE R64, R0, 0x4, R76 ;  /* 0x0000000400407825 */ /* 0x010fc600078e024c */
[----:B------:R4:W-:Y:S04]  /*14350*/  STL.64 [R1+0x4320], R60 ;  /* 0x0043203c01007387 */ /* 0x0009e80000100a00 */
[----:B------:R1:W-:Y:S01]  /*14360*/  LDGSTS.E [R249+0x5e00], [R56.64], !P1 ;  /* 0x05e0000038f97fae */ /* 0x0003e2000c921844 */
[----:B--2---:R-:W-:-:S03]  /*14370*/  IMAD.WIDE R62, R0, 0x4, R74 ;  /* 0x00000004003e7825 */ /* 0x004fc600078e024a */
[----:B------:R1:W-:Y:S04]  /*14380*/  STL.64 [R1+0x4328], R58 ;  /* 0x0043283a01007387 */ /* 0x0003e80000100a00 */
[----:B------:R2:W-:Y:S01]  /*14390*/  LDGSTS.E [R249+0x5f00], [R54.64], !P1 ;  /* 0x05f0000036f97fae */ /* 0x0005e2000c921844 */
[----:B----4-:R-:W-:-:S03]  /*143a0*/  IMAD.WIDE R60, R0, 0x4, R72 ;  /* 0x00000004003c7825 */ /* 0x010fc600078e0248 */
[----:B------:R4:W-:Y:S01]  /*143b0*/  STL.64 [R1+0x4350], R56 ;  /* 0x0043503801007387 */ /* 0x0009e20000100a00 */
[----:B-1----:R-:W-:-:S03]  /*143c0*/  IMAD.WIDE R58, R0, 0x4, R70 ;  /* 0x00000004003a7825 */ /* 0x002fc600078e0246 */
[----:B------:R1:W-:Y:S01]  /*143d0*/  LDGSTS.E [R249+0x7800], [R244.64], !P2 ;  /* 0x07800000f4f97fae */ /* 0x0003e2000d121844 */
[----:B------:R-:W-:-:S03]  /*143e0*/  ISETP.GE.U32.AND P6, PT, R52, 0x7fffffc1, PT ;  /* 0x7fffffc13400780c */ /* 0x000fc60003fc6070 */
[----:B------:R2:W-:Y:S01]  /*143f0*/  STL.64 [R1+0x4358], R54 ;  /* 0x0043583601007387 */ /* 0x0005e20000100a00 */
[----:B----4-:R-:W-:-:S03]  /*14400*/  IMAD.WIDE R56, R0, 0x4, R68 ;  /* 0x0000000400387825 */ /* 0x010fc600078e0244 */
[----:B------:R4:W-:Y:S01]  /*14410*/  LDGSTS.E [R249+0x7900], [R242.64], !P2 ;  /* 0x07900000f2f97fae */ /* 0x0009e2000d121844 */
[----:B------:R-:W-:-:S03]  /*14420*/  ISETP.GE.AND P4, PT, R252, R52, PT ;  /* 0x00000034fc00720c */ /* 0x000fc60003f86270 */
[----:B------:R1:W-:Y:S01]  /*14430*/  STL.64 [R1+0x4360], R244 ;  /* 0x004360f401007387 */ /* 0x0003e20000100a00 */
[----:B------:R-:W-:Y:S01]  /*14440*/  IADD3 R52, R250, -0x21, RZ ;  /* 0xffffffdffa347810 */ /* 0x000fe20007ffe0ff */
[----:B--2---:R-:W-:Y:S02]  /*14450*/  IMAD.WIDE R54, R0, 0x4, R66 ;  /* 0x0000000400367825 */ /* 0x004fe400078e0242 */
[----:B------:R2:W-:Y:S04]  /*14460*/  LDGSTS.E [R249+0x7a00], [R64.64], !P2 ;  /* 0x07a0000040f97fae */ /* 0x0005e8000d121844 */
[----:B------:R4:W-:Y:S01]  /*14470*/  STL.64 [R1+0x43a8], R242 ;  /* 0x0043a8f201007387 */ /* 0x0009e20000100a00 */
[----:B-1----:R-:W-:-:S03]  /*14480*/  IMAD.WIDE R244, R53, 0x4, R80 ;  /* 0x0000000435f47825 */ /* 0x002fc600078e0250 */
[----:B------:R1:W-:Y:S04]  /*14490*/  LDGSTS.E [R249+0x7b00], [R62.64], !P2 ;  /* 0x07b000003ef97fae */ /* 0x0003e8000d121844 */
[----:B------:R2:W-:Y:S04]  /*144a0*/  STL.64 [R1+0x4410], R64 ;  /* 0x0044104001007387 */ /* 0x0005e80000100a00 */
[----:B------:R1:W-:Y:S01]  /*144b0*/  LDGSTS.E [R249+0x7c00], [R60.64], !P2 ;  /* 0x07c000003cf97fae */ /* 0x0003e2000d121844 */
[----:B----4-:R-:W-:-:S03]  /*144c0*/  IMAD.WIDE R242, R53, 0x4, R78 ;  /* 0x0000000435f27825 */ /* 0x010fc600078e024e */
[----:B------:R1:W-:Y:S04]  /*144d0*/  STL.64 [R1+0x4418], R62 ;  /* 0x0044183e01007387 */ /* 0x0003e80000100a00 */
[----:B------:R4:W-:Y:S01]  /*144e0*/  LDGSTS.E [R249+0x7d00], [R58.64], !P2 ;  /* 0x07d000003af97fae */ /* 0x0009e2000d121844 */
[----:B--2---:R-:W-:-:S03]  /*144f0*/  IMAD.WIDE R64, R53, 0x4, R76 ;  /* 0x0000000435407825 */ /* 0x004fc600078e024c */
[----:B------:R2:W-:Y:S01]  /*14500*/  STL.64 [R1+0x4420], R60 ;  /* 0x0044203c01007387 */ /* 0x0005e20000100a00 */
[----:B------:R-:W-:-:S03]  /*14510*/  ISETP.GE.U32.AND P1, PT, R52, 0x7fffffc0, PT ;  /* 0x7fffffc03400780c */ /* 0x000fc60003f26070 */
[----:B------:R3:W-:Y:S01]  /*14520*/  LDGSTS.E [R249+0x7e00], [R56.64], !P2 ;  /* 0x07e0000038f97fae */ /* 0x0007e2000d121844 */
[----:B-1----:R-:W-:-:S03]  /*14530*/  IMAD.WIDE R62, R53, 0x4, R74 ;  /* 0x00000004353e7825 */ /* 0x002fc600078e024a */
[----:B------:R4:W-:Y:S01]  /*14540*/  STL.64 [R1+0x4428], R58 ;  /* 0x0044283a01007387 */ /* 0x0009e20000100a00 */
[----:B------:R-:W-:-:S03]  /*14550*/  IADD3 R52, R250, -0x25, RZ ;  /* 0xffffffdbfa347810 */ /* 0x000fc60007ffe0ff */
[----:B------:R1:W-:Y:S01]  /*14560*/  LDGSTS.E [R249+0x7f00], [R54.64], !P2 ;  /* 0x07f0000036f97fae */ /* 0x0003e2000d121844 */
[----:B--2---:R-:W-:-:S03]  /*14570*/  IMAD.WIDE R60, R53, 0x4, R72 ;  /* 0x00000004353c7825 */ /* 0x004fc600078e0248 */
[----:B------:R3:W-:Y:S01]  /*14580*/  STL.64 [R1+0x4430], R56 ;  /* 0x0044303801007387 */ /* 0x0007e20000100a00 */
[----:B----4-:R-:W-:-:S03]  /*14590*/  IMAD.WIDE R58, R53, 0x4, R70 ;  /* 0x00000004353a7825 */ /* 0x010fc600078e0246 */
[----:B------:R2:W-:Y:S01]  /*145a0*/  LDGSTS.E [R249+0x9800], [R244.64], !P0 ;  /* 0x09800000f4f97fae */ /* 0x0005e2000c121844 */
[----:B------:R-:W-:-:S03]  /*145b0*/  IADD3 R0, R250, -0x29, RZ ;  /* 0xffffffd7fa007810 */ /* 0x000fc60007ffe0ff */
[----:B------:R1:W-:Y:S01]  /*145c0*/  STL.64 [R1+0x4438], R54 ;  /* 0x0044383601007387 */ /* 0x0003e20000100a00 */
[----:B---3--:R-:W-:-:S03]  /*145d0*/  IMAD.WIDE R56, R53, 0x4, R68 ;  /* 0x0000000435387825 */ /* 0x008fc600078e0244 */
[----:B------:R3:W-:Y:S04]  /*145e0*/  LDGSTS.E [R249+0x9900], [R242.64], !P0 ;  /* 0x09900000f2f97fae */ /* 0x0007e8000c121844 */
[----:B------:R4:W-:Y:S01]  /*145f0*/  LDGSTS.E [R249+0x9a00], [R64.64], !P0 ;  /* 0x09a0000040f97fae */ /* 0x0009e2000c121844 */
[----:B-1----:R-:W-:-:S03]  /*14600*/  IMAD.WIDE R54, R53, 0x4, R66 ;  /* 0x0000000435367825 */ /* 0x002fc600078e0242 */
[----:B------:R1:W-:Y:S01]  /*14610*/  LDGSTS.E [R249+0x9b00], [R62.64], !P0 ;  /* 0x09b000003ef97fae */ /* 0x0003e2000c121844 */
[----:B------:R-:W-:-:S03]  /*14620*/  ISETP.GE.U32.AND P2, PT, R52, 0x7fffffbc, PT ;  /* 0x7fffffbc3400780c */ /* 0x000fc60003f46070 */
[----:B------:R2:W-:Y:S01]  /*14630*/  STL.64 [R1+0x4368], R244 ;  /* 0x004368f401007387 */ /* 0x0005e20000100a00 */
[----:B------:R-:W-:-:S03]  /*14640*/  IMAD.MOV.U32 R52, RZ, RZ, 0x1f ;  /* 0x0000001fff347424 */ /* 0x000fc600078e00ff */
[----:B------:R1:W-:Y:S04]  /*14650*/  LDGSTS.E [R249+0x9c00], [R60.64], !P0 ;  /* 0x09c000003cf97fae */ /* 0x0003e8000c121844 */
[----:B------:R3:W-:Y:S04]  /*14660*/  STL.64 [R1+0x4450], R242 ;  /* 0x004450f201007387 */ /* 0x0007e80000100a00 */
[----:B------:R1:W-:Y:S04]  /*14670*/  LDGSTS.E [R249+0x9d00], [R58.64], !P0 ;  /* 0x09d000003af97fae */ /* 0x0003e8000c121844 */
[----:B------:R-:W-:Y:S04]  /*14680*/  STL.64 [R1+0x4458], R64 ;  /* 0x0044584001007387 */ /* 0x000fe80000100a00 */
[----:B------:R1:W-:Y:S04]  /*14690*/  LDGSTS.E [R249+0x9e00], [R56.64], !P0 ;  /* 0x09e0000038f97fae */ /* 0x0003e8000c121844 */
[----:B------:R-:W-:Y:S04]  /*146a0*/  STL.64 [R1+0x4630], R62 ;  /* 0x0046303e01007387 */ /* 0x000fe80000100a00 */
[----:B------:R1:W-:Y:S01]  /*146b0*/  LDGSTS.E [R249+0x9f00], [R54.64], !P0 ;  /* 0x09f0000036f97fae */ /* 0x0003e2000c121844 */
[----:B------:R-:W-:Y:S01]  /*146c0*/  ISETP.GE.U32.AND P0, PT, R0, 0x7fffffb8, PT ;  /* 0x7fffffb80000780c */ /* 0x000fe20003f06070 */
[----:B------:R-:W-:-:S02]  /*146d0*/  IMAD R0, R251, 0x17, RZ ;  /* 0x00000017fb007824 */ /* 0x000fc400078e02ff */
[----:B------:R-:W-:Y:S04]  /*146e0*/  STL.64 [R1+0x4638], R60 ;  /* 0x0046383c01007387 */ /* 0x000fe80000100a00 */
[----:B------:R-:W-:Y:S04]  /*146f0*/  STL.64 [R1+0x4640], R58 ;  /* 0x0046403a01007387 */ /* 0x000fe80000100a00 */
[----:B------:R-:W-:Y:S01]  /*14700*/  STL.64 [R1+0x4648], R56 ;  /* 0x0046483801007387 */ /* 0x000fe20000100a00 */
[----:B------:R-:W-:-:S03]  /*14710*/  IMAD.WIDE R246, R0, 0x4, R78 ;  /* 0x0000000400f67825 */ /* 0x000fc600078e024e */
[----:B------:R1:W-:Y:S01]  /*14720*/  STL.64 [R1+0x4670], R54 ;  /* 0x0046703601007387 */ /* 0x0003e20000100a00 */
[----:B--2---:R-:W-:-:S04]  /*14730*/  IMAD.WIDE R244, R0, 0x4, R76 ;  /* 0x0000000400f47825 */ /* 0x004fc800078e024c */
[----:B---3--:R-:W-:Y:S01]  /*14740*/  IMAD.WIDE R242, R0, 0x4, R74 ;  /* 0x0000000400f27825 */ /* 0x008fe200078e024a */
[----:B-1----:R-:W-:-:S03]  /*14750*/  IADD3 R54, R52, c[0x0][0x180], RZ ;  /* 0x0000600034367a10 */ /* 0x002fc60007ffe0ff */
[----:B------:R-:W-:-:S04]  /*14760*/  IMAD.WIDE R52, R0, 0x4, R80 ;  /* 0x0000000400347825 */ /* 0x000fc800078e0250 */
[C---:B----4-:R-:W-:Y:S01]  /*14770*/  IMAD.WIDE R64, R0.reuse, 0x4, R72 ;  /* 0x0000000400407825 */ /* 0x050fe200078e0248 */
[----:B------:R1:W-:Y:S03]  /*14780*/  LDGSTS.E [R249+0xb800], [R52.64], !P5 ;  /* 0x0b80000034f97fae */ /* 0x0003e6000e921844 */
[C---:B------:R-:W-:Y:S01]  /*14790*/  IMAD.WIDE R62, R0.reuse, 0x4, R70 ;  /* 0x00000004003e7825 */ /* 0x040fe200078e0246 */
[----:B------:R2:W-:Y:S03]  /*147a0*/  LDGSTS.E [R249+0xb900], [R246.64], !P5 ;  /* 0x0b900000f6f97fae */ /* 0x0005e6000e921844 */
[C---:B------:R-:W-:Y:S01]  /*147b0*/  IMAD.WIDE R60, R0.reuse, 0x4, R68 ;  /* 0x00000004003c7825 */ /* 0x040fe200078e0244 */
[----:B------:R3:W-:Y:S03]  /*147c0*/  LDGSTS.E [R249+0xba00], [R244.64], !P5 ;  /* 0x0ba00000f4f97fae */ /* 0x0007e6000e921844 */
[----:B------:R-:W-:Y:S01]  /*147d0*/  IMAD.WIDE R58, R0, 0x4, R66 ;  /* 0x00000004003a7825 */ /* 0x000fe200078e0242 */
[----:B------:R4:W-:Y:S03]  /*147e0*/  LDGSTS.E [R249+0xbb00], [R242.64], !P5 ;  /* 0x0bb00000f2f97fae */ /* 0x0009e6000e921844 */
[----:B------:R-:W-:Y:S01]  /*147f0*/  IMAD R57, R251, 0x1b, RZ ;  /* 0x0000001bfb397824 */ /* 0x000fe200078e02ff */
[----:B------:R1:W-:Y:S04]  /*14800*/  LDGSTS.E [R249+0xbc00], [R64.64], !P5 ;  /* 0x0bc0000040f97fae */ /* 0x0003e8000e921844 */
[----:B------:R-:W-:Y:S04]  /*14810*/  STL.64 [R1+0x4390], R52 ;  /* 0x0043903401007387 */ /* 0x000fe80000100a00 */
[----:B------:R1:W-:Y:S04]  /*14820*/  LDGSTS.E [R249+0xbd00], [R62.64], !P5 ;  /* 0x0bd000003ef97fae */ /* 0x0003e8000e921844 */
[----:B------:R2:W-:Y:S04]  /*14830*/  STL.64 [R1+0x4678], R246 ;  /* 0x004678f601007387 */ /* 0x0005e80000100a00 */
[----:B------:R1:W-:Y:S04]  /*14840*/  LDGSTS.E [R249+0xbe00], [R60.64], !P5 ;  /* 0x0be000003cf97fae */ /* 0x0003e8000e921844 */
[----:B------:R-:W-:Y:S04]  /*14850*/  STL.64 [R1+0x4680], R244 ;  /* 0x004680f401007387 */ /* 0x000fe80000100a00 */
[----:B------:R1:W-:Y:S01]  /*14860*/  LDGSTS.E [R249+0xbf00], [R58.64], !P5 ;  /* 0x0bf000003af97fae */ /* 0x0003e2000e921844 */
[----:B------:R-:W-:Y:S01]  /*14870*/  ISETP.GT.AND P5, PT, R54, 0x1f, PT ;  /* 0x0000001f3600780c */ /* 0x000fe20003fa4270 */
[----:B------:R-:W-:-:S02]  /*14880*/  IMAD.WIDE R54, R57, 0x4, R80 ;  /* 0x0000000439367825 */ /* 0x000fc400078e0250 */
[----:B------:R-:W-:Y:S02]  /*14890*/  STL.64 [R1+0x4688], R242 ;  /* 0x004688f201007387 */ /* 0x000fe40000100a00 */
[C---:B--2---:R-:W-:Y:S02]  /*148a0*/  IMAD.WIDE R246, R57.reuse, 0x4, R78 ;  /* 0x0000000439f67825 */ /* 0x044fe400078e024e */
[----:B------:R-:W-:Y:S04]  /*148b0*/  STL.64 [R1+0x46a0], R64 ;  /* 0x0046a04001007387 */ /* 0x000fe80000100a00 */
[----:B-1----:R-:W2:Y:S04]  /*148c0*/  LDL.LU.64 R52, [R1+0x6920] ;  /* 0x0069200001347983 */ /* 0x002ea80000300a00 */
[----:B------:R-:W-:Y:S04]  /*148d0*/  STL.64 [R1+0x46a8], R62 ;  /* 0x0046a83e01007387 */ /* 0x000fe80000100a00 */
[----:B------:R-:W-:Y:S04]  /*148e0*/  STL.64 [R1+0x46c0], R60 ;  /* 0x0046c03c01007387 */ /* 0x000fe80000100a00 */
[----:B------:R-:W-:Y:S04]  /*148f0*/  STL.64 [R1+0x46c8], R58 ;  /* 0x0046c83a01007387 */ /* 0x000fe80000100a00 */
[----:B------:R-:W-:Y:S04]  /*14900*/  STL.64 [R1+0x43a0], R54 ;  /* 0x0043a03601007387 */ /* 0x000fe80000100a00 */
[----:B------:R1:W-:Y:S04]  /*14910*/  LDGSTS.E [R249+0xd800], [R54.64], !P3 ;  /* 0x0d80000036f97fae */ /* 0x0003e8000d921844 */
[----:B------:R1:W-:Y:S04]  /*14920*/  STL.64 [R1+0x46d0], R246 ;  /* 0x0046d0f601007387 */ /* 0x0003e80000100a00 */
[----:B------:R1:W-:Y:S04]  /*14930*/  LDGSTS.E [R249+0xd900], [R246.64], !P3 ;  /* 0x0d900000f6f97fae */ /* 0x0003e8000d921844 */
[----:B-1----:R-:W1:Y:S01]  /*14940*/  S2R R247, SR_TID.X ;  /* 0x0000000000f77919 */ /* 0x002e620000002100 */
[----:B---3--:R-:W-:-:S04]  /*14950*/  IMAD.WIDE R244, R57, 0x4, R76 ;  /* 0x0000000439f47825 */ /* 0x008fc800078e024c */
[C---:B----4-:R-:W-:Y:S01]  /*14960*/  IMAD.WIDE R242, R57.reuse, 0x4, R74 ;  /* 0x0000000439f27825 */ /* 0x050fe200078e024a */
[----:B------:R3:W-:Y:S03]  /*14970*/  LDGSTS.E [R249+0xda00], [R244.64], !P3 ;  /* 0x0da00000f4f97fae */ /* 0x0007e6000d921844 */
[C---:B------:R-:W-:Y:S01]  /*14980*/  IMAD.WIDE R64, R57.reuse, 0x4, R72 ;  /* 0x0000000439407825 */ /* 0x040fe200078e0248 */
[----:B------:R4:W-:Y:S03]  /*14990*/  LDGSTS.E [R249+0xdb00], [R242.64], !P3 ;  /* 0x0db00000f2f97fae */ /* 0x0009e6000d921844 */
[C---:B------:R-:W-:Y:S01]  /*149a0*/  IMAD.WIDE R62, R57.reuse, 0x4, R70 ;  /* 0x00000004393e7825 */ /* 0x040fe200078e0246 */
[----:B------:R-:W-:Y:S01]  /*149b0*/  IADD3 R56, R250, -0x2d, RZ ;  /* 0xffffffd3fa387810 */ /* 0x000fe20007ffe0ff */
[----:B------:R1:W-:Y:S02]  /*149c0*/  LDGSTS.E [R249+0xdc00], [R64.64], !P3 ;  /* 0x0dc0000040f97fae */ /* 0x0003e4000d921844 */
[----:B------:R-:W-:-:S02]  /*149d0*/  IMAD.WIDE R60, R57, 0x4, R68 ;  /* 0x00000004393c7825 */ /* 0x000fc400078e0244 */
[----:B------:R3:W-:Y:S02]  /*149e0*/  LDGSTS.E [R249+0xdd00], [R62.64], !P3 ;  /* 0x0dd000003ef97fae */ /* 0x0007e4000d921844 */
[----:B------:R-:W-:Y:S02]  /*149f0*/  IMAD.WIDE R58, R57, 0x4, R66 ;  /* 0x00000004393a7825 */ /* 0x000fe400078e0242 */
[----:B------:R3:W-:Y:S04]  /*14a00*/  LDGSTS.E [R249+0xde00], [R60.64], !P3 ;  /* 0x0de000003cf97fae */ /* 0x0007e8000d921844 */
[----:B------:R3:W-:Y:S01]  /*14a10*/  LDGSTS.E [R249+0xdf00], [R58.64], !P3 ;  /* 0x0df000003af97fae */ /* 0x0007e2000d921844 */
[----:B------:R-:W-:Y:S01]  /*14a20*/  ISETP.GE.U32.AND P3, PT, R56, 0x7fffffb4, PT ;  /* 0x7fffffb43800780c */ /* 0x000fe20003f66070 */
[----:B------:R-:W-:Y:S01]  /*14a30*/  IMAD R246, R251, 0x1f, RZ ;  /* 0x0000001ffbf67824 */ /* 0x000fe200078e02ff */
[----:B-1----:R-:W-:Y:S01]  /*14a40*/  SHF.R.S32.HI R56, RZ, 0x5, R247 ;  /* 0x00000005ff387819 */ /* 0x002fe200000114f7 */
[----:B------:R-:W-:Y:S04]  /*14a50*/  STL.64 [R1+0x46d8], R244 ;  /* 0x0046d8f401007387 */ /* 0x000fe80000100a00 */
[----:B------:R-:W-:Y:S01]  /*14a60*/  STL.64 [R1+0x4700], R242 ;  /* 0x004700f201007387 */ /* 0x000fe20000100a00 */
[----:B------:R-:W-:-:S03]  /*14a70*/  SGXT R251, R56, 0x1 ;  /* 0x0000000138fb781a */ /* 0x000fc60000000200 */
[----:B------:R1:W-:Y:S01]  /*14a80*/  STL.64 [R1+0x4708], R64 ;  /* 0x0047084001007387 */ /* 0x0003e20000100a00 */
[----:B------:R-:W-:-:S03]  /*14a90*/  IMAD.WIDE R56, R246, 0x4, R80 ;  /* 0x00000004f6387825 */ /* 0x000fc600078e0250 */
[----:B------:R-:W2:Y:S04]  /*14aa0*/  LDL.LU.64 R54, [R1+0x6918] ;  /* 0x0069180001367983 */ /* 0x000ea80000300a00 */
[----:B------:R3:W-:Y:S04]  /*14ab0*/  STL.64 [R1+0x4730], R62 ;  /* 0x0047303e01007387 */ /* 0x0007e80000100a00 */
[----:B------:R4:W-:Y:S04]  /*14ac0*/  STL.64 [R1+0x4738], R60 ;  /* 0x0047383c01007387 */ /* 0x0009e80000100a00 */
[----:B------:R4:W-:Y:S01]  /*14ad0*/  STL.64 [R1+0x4748], R58 ;  /* 0x0047483a01007387 */ /* 0x0009e20000100a00 */
[----:B-1----:R-:W-:Y:S01]  /*14ae0*/  IMAD.WIDE R64, R246, 0x4, R72 ;  /* 0x00000004f6407825 */ /* 0x002fe200078e0248 */
[----:B------:R-:W-:-:S02]  /*14af0*/  SEL R0, RZ, 0x4, !P5 ;  /* 0x00000004ff007807 */ /* 0x000fc40006800000 */
[----:B------:R1:W-:Y:S01]  /*14b00*/  LDGSTS.E [R249+0xf800], [R56.64], !P6 ;  /* 0x0f80000038f97fae */ /* 0x0003e2000f121844 */
[----:B---3--:R-:W-:-:S04]  /*14b10*/  IMAD.WIDE R62, R246, 0x4, R74 ;  /* 0x00000004f63e7825 */ /* 0x008fc800078e024a */
[----:B----4-:R-:W-:-:S04]  /*14b20*/  IMAD.WIDE R60, R246, 0x4, R76 ;  /* 0x00000004f63c7825 */ /* 0x010fc800078e024c */
[C---:B------:R-:W-:Y:S01]  /*14b30*/  IMAD.WIDE R58, R246.reuse, 0x4, R78 ;  /* 0x00000004f63a7825 */ /* 0x040fe200078e024e */
[----:B------:R1:W-:Y:S03]  /*14b40*/  STL.64 [R1+0x4398], R56 ;  /* 0x0043983801007387 */ /* 0x0003e60000100a00 */
[C---:B------:R-:W-:Y:S01]  /*14b50*/  IMAD.WIDE R242, R246.reuse, 0x4, R70 ;  /* 0x00000004f6f27825 */ /* 0x040fe200078e0246 */
[----:B------:R3:W-:Y:S03]  /*14b60*/  STL.64 [R1+0x4740], R58 ;  /* 0x0047403a01007387 */ /* 0x0007e60000100a00 */
[C---:B------:R-:W-:Y:S01]  /*14b70*/  IMAD.WIDE R244, R246.reuse, 0x4, R68 ;  /* 0x00000004f6f47825 */ /* 0x040fe200078e0244 */
[----:B------:R4:W-:Y:S04]  /*14b80*/  STL.64 [R1+0x4770], R60 ;  /* 0x0047703c01007387 */ /* 0x0009e80000100a00 */
[----:B------:R3:W-:Y:S01]  /*14b90*/  STL.64 [R1+0x4778], R62 ;  /* 0x0047783e01007387 */ /* 0x0007e20000100a00 */
[----:B------:R-:W-:-:S03]  /*14ba0*/  IMAD.WIDE R246, R246, 0x4, R66 ;  /* 0x00000004f6f67825 */ /* 0x000fc600078e0242 */
[----:B------:R3:W-:Y:S01]  /*14bb0*/  STL.64 [R1+0x4780], R64 ;  /* 0x0047804001007387 */ /* 0x0007e20000100a00 */
[----:B------:R-:W-:-:S03]  /*14bc0*/  ISETP.GE.AND P5, PT, R252, c[0x0][0x180], PT ;  /* 0x00006000fc007a0c */ /* 0x000fc60003fa6270 */
[----:B-1----:R-:W2:Y:S01]  /*14bd0*/  LDL.LU.64 R56, [R1+0x6910] ;  /* 0x0069100001387983 */ /* 0x002ea20000300a00 */
[----:B------:R-:W-:-:S03]  /*14be0*/  IMAD.SHL.U32 R252, R252, 0x4, RZ ;  /* 0x00000004fcfc7824 */ /* 0x000fc600078e00ff */
[----:B------:R1:W-:Y:S04]  /*14bf0*/  STL.64 [R1+0x4788], R242 ;  /* 0x004788f201007387 */ /* 0x0003e80000100a00 */
[----:B------:R3:W-:Y:S01]  /*14c00*/  LDGSTS.E [R249+0xf900], [R58.64], !P6 ;  /* 0x0f9000003af97fae */ /* 0x0007e2000f121844 */
[----:B------:R-:W-:-:S03]  /*14c10*/  IADD3 R250, R250, -0x31, RZ ;  /* 0xffffffcffafa7810 */ /* 0x000fc60007ffe0ff */
[----:B------:R4:W-:Y:S01]  /*14c20*/  LDGSTS.E [R249+0xfa00], [R60.64], !P6 ;  /* 0x0fa000003cf97fae */ /* 0x0009e2000f121844 */
[----:B------:R-:W-:-:S03]  /*14c30*/  LOP3.LUT R252, R252, 0x90, R251, 0x78, !PT ;  /* 0x00000090fcfc7812 */ /* 0x000fc600078e78fb */
[----:B------:R1:W-:Y:S04]  /*14c40*/  LDGSTS.E [R249+0xfb00], [R62.64], !P6 ;  /* 0x0fb000003ef97fae */ /* 0x0003e8000f121844 */
[----:B---3--:R-:W3:Y:S04]  /*14c50*/  LDL.LU.64 R58, [R1+0x6908] ;  /* 0x00690800013a7983 */ /* 0x008ee80000300a00 */
[----:B------:R1:W-:Y:S04]  /*14c60*/  STL.64 [R1+0x47a0], R244 ;  /* 0x0047a0f401007387 */ /* 0x0003e80000100a00 */
[----:B----4-:R-:W4:Y:S04]  /*14c70*/  LDL.LU.64 R60, [R1+0x6900] ;  /* 0x00690000013c7983 */ /* 0x010f280000300a00 */
[----:B------:R1:W-:Y:S04]  /*14c80*/  STL.64 [R1+0x47a8], R246 ;  /* 0x0047a8f601007387 */ /* 0x0003e80000100a00 */
[----:B-1----:R-:W2:Y:S04]  /*14c90*/  LDL.LU.64 R62, [R1+0x68f8] ;  /* 0x0068f800013e7983 */ /* 0x002ea80000300a00 */
[----:B------:R1:W-:Y:S01]  /*14ca0*/  LDGSTS.E [R249+0xfc00], [R64.64], !P6 ;  /* 0x0fc0000040f97fae */ /* 0x0003e2000f121844 */
[----:B------:R-:W-:-:S03]  /*14cb0*/  SEL R0, R0, RZ, !P5 ;  /* 0x000000ff00007207 */ /* 0x000fc60006800000 */
[----:B------:R1:W-:Y:S01]  /*14cc0*/  LDGSTS.E [R249+0xfd00], [R242.64], !P6 ;  /* 0x0fd00000f2f97fae */ /* 0x0003e2000f121844 */
[----:B------:R-:W-:-:S03]  /*14cd0*/  ISETP.GE.U32.AND P5, PT, R250, 0x7fffffb0, PT ;  /* 0x7fffffb0fa00780c */ /* 0x000fc60003fa6070 */
[----:B------:R1:W-:Y:S04]  /*14ce0*/  LDGSTS.E [R249+0xfe00], [R244.64], !P6 ;  /* 0x0fe00000f4f97fae */ /* 0x0003e8000f121844 */
[----:B-1----:R-:W2:Y:S04]  /*14cf0*/  LDL.LU.64 R64, [R1+0x68f0] ;  /* 0x0068f00001407983 */ /* 0x002ea80000300a00 */
[----:B------:R-:W2:Y:S04]  /*14d00*/  LDL.LU.64 R242, [R1+0x68e8] ;  /* 0x0068e80001f27983 */ /* 0x000ea80000300a00 */
[----:B------:R-:W2:Y:S04]  /*14d10*/  LDL.LU.64 R244, [R1+0x68e0] ;  /* 0x0068e00001f47983 */ /* 0x000ea80000300a00 */
[----:B------:R1:W-:Y:S04]  /*14d20*/  LDGSTS.E [R249+0xff00], [R246.64], !P6 ;  /* 0x0ff00000f6f97fae */ /* 0x0003e8000f121844 */
[----:B-1----:R-:W2:Y:S04]  /*14d30*/  LDL.LU.64 R246, [R1+0x68d8] ;  /* 0x0068d80001f67983 */ /* 0x002ea80000300a00 */
[----:B------:R-:W2:Y:S04]  /*14d40*/  LDL.LU R249, [R1+0x68d0] ;  /* 0x0068d00001f97983 */ /* 0x000ea80000300800 */
[----:B------:R-:W2:Y:S04]  /*14d50*/  LDL.LU R250, [R1+0x68cc] ;  /* 0x0068cc0001fa7983 */ /* 0x000ea80000300800 */
[----:B------:R-:W2:Y:S04]  /*14d60*/  LDL.LU R251, [R1+0x68c8] ;  /* 0x0068c80001fb7983 */ /* 0x000ea80000300800 */
[----:B------:R-:W2:Y:S04]  /*14d70*/  LDL.LU R252, [R1+0x68c4] ;  /* 0x0068c40001fc7983 */ /* 0x000ea80000300800 */
[----:B------:R1:W-:Y:S01]  /*14d80*/  STL.64 [R1+0x6fa0], R170 ;  /* 0x006fa0aa01007387 */ /* 0x0003e20000100a00 */
[----:B------:R-:W-:-:S03]  /*14d90*/  ISETP.NE.U32.AND P6, PT, R0, RZ, PT ;  /* 0x000000ff0000720c */ /* 0x000fc60003fc5070 */
[----:B------:R-:W0:Y:S04]  /*14da0*/  LDGDEPBAR ;  /* 0x00000000000079af */ /* 0x000e280000000000 */
[----:B-1----:R-:W3:Y:S04]  /*14db0*/  LDL.64 R170, [R1+0x3e70] ;  /* 0x003e700001aa7983 */ /* 0x002ee80000100a00 */
[----:B------:R1:W-:Y:S04]  /*14dc0*/  STL.64 [R1+0x6f98], R172 ;  /* 0x006f98ac01007387 */ /* 0x0003e80000100a00 */
[----:B-1----:R-:W3:Y:S04]  /*14dd0*/  LDL.64 R172, [R1+0x3d60] ;  /* 0x003d600001ac7983 */ /* 0x002ee80000100a00 */
[----:B------:R1:W-:Y:S04]  /*14de0*/  STL.64 [R1+0x6f90], R174 ;  /* 0x006f90ae01007387 */ /* 0x0003e80000100a00 */
[----:B-1----:R-:W3:Y:S04]  /*14df0*/  LDL.64 R174, [R1+0x3d80] ;  /* 0x003d800001ae7983 */ /* 0x002ee80000100a00 */
[----:B------:R1:W-:Y:S04]  /*14e00*/  STL.64 [R1+0x6f88], R176 ;  /* 0x006f88b001007387 */ /* 0x0003e80000100a00 */
[----:B-1----:R-:W3:Y:S04]  /*14e10*/  LDL.64 R176, [R1+0x3da0] ;  /* 0x003da00001b07983 */ /* 0x002ee80000100a00 */
[----:B------:R-:W-:Y:S04]  /*14e20*/  STL.64 [R1+0x6f80], R178 ;  /* 0x006f80b201007387 */ /* 0x000fe80000100a00 */
[----:B------:R1:W-:Y:S04]  /*14e30*/  STL.64 [R1+0x6f78], R180 ;  /* 0x006f78b401007387 */ /* 0x0003e80000100a00 */
[----:B-1----:R-:W3:Y:S04]  /*14e40*/  LDL.64 R180, [R1+0x3dc0] ;  /* 0x003dc00001b47983 */ /* 0x002ee80000100a00 */
[----:B------:R1:W-:Y:S04]  /*14e50*/  STL.64 [R1+0x6f70], R182 ;  /* 0x006f70b601007387 */ /* 0x0003e80000100a00 */
[----:B-1----:R-:W3:Y:S04]  /*14e60*/  LDL.64 R182, [R1+0x3e00] ;  /* 0x003e000001b67983 */ /* 0x002ee80000100a00 */
[----:B------:R1:W-:Y:S04]  /*14e70*/  STL.64 [R1+0x6f68], R184 ;  /* 0x006f68b801007387 */ /* 0x0003e80000100a00 */
[----:B-1----:R-:W3:Y:S04]  /*14e80*/  LDL.64 R184, [R1+0x4100] ;  /* 0x0041000001b87983 */ /* 0x002ee80000100a00 */
[----:B------:R1:W-:Y:S04]  /*14e90*/  STL.64 [R1+0x6f60], R186 ;  /* 0x006f60ba01007387 */ /* 0x0003e80000100a00 */
[----:B-1----:R-:W3:Y:S04]  /*14ea0*/  LDL.64 R186, [R1+0x41f0] ;  /* 0x0041f00001ba7983 */ /* 0x002ee80000100a00 */
[----:B------:R-:W1:Y:S04]  /*14eb0*/  S2R R179, SR_TID.X ;  /* 0x0000000000b37919 */ /* 0x000e680000002100 */
[----:B------:R-:W-:Y:S04]  /*14ec0*/  STL.64 [R1+0x6f58], R188 ;  /* 0x006f58bc01007387 */ /* 0x000fe80000100a00 */
[----:B------:R-:W-:Y:S04]  /*14ed0*/  STL.64 [R1+0x6f50], R190 ;  /* 0x006f50be01007387 */ /* 0x000fe80000100a00 */
[----:B------:R-:W-:Y:S04]  /*14ee0*/  STL.64 [R1+0x6f48], R192 ;  /* 0x006f48c001007387 */ /* 0x000fe80000100a00 */
[----:B------:R-:W-:Y:S04]  /*14ef0*/  STL.64 [R1+0x6f40], R194 ;  /* 0x006f40c201007387 */ /* 0x000fe80000100a00 */
[----:B------:R-:W-:Y:S04]  /*14f00*/  STL.64 [R1+0x6f38], R196 ;  /* 0x006f38c401007387 */ /* 0x000fe80000100a00 */
[----:B------:R-:W-:Y:S01]  /*14f10*/  STL.64 [R1+0x6f30], R198 ;  /* 0x006f30c601007387 */ /* 0x000fe20000100a00 */
[----:B-1----:R-:W-:-:S03]  /*14f20*/  LOP3.LUT R0, R179, 0x1f, RZ, 0xc0, !PT ;  /* 0x0000001fb3007812 */ /* 0x002fc600078ec0ff */
[----:B------:R-:W-:Y:S01]  /*14f30*/  STL.64 [R1+0x6f28], R200 ;  /* 0x006f28c801007387 */ /* 0x000fe20000100a00 */
[----:B------:R-:W-:-:S03]  /*14f40*/  SHF.R.S32.HI R179, RZ, 0x5, R179 ;  /* 0x00000005ffb37819 */ /* 0x000fc600000114b3 */
[----:B------:R-:W-:Y:S01]  /*14f50*/  STL.64 [R1+0x6f20], R202 ;  /* 0x006f20ca01007387 */ /* 0x000fe20000100a00 */
[----:B------:R-:W-:-:S03]  /*14f60*/  IMAD.SHL.U32 R0, R0, 0x4, RZ ;  /* 0x0000000400007824 */ /* 0x000fc600078e00ff */
[----:B------:R-:W-:Y:S01]  /*14f70*/  STL.64 [R1+0x6f18], R204 ;  /* 0x006f18cc01007387 */ /* 0x000fe20000100a00 */
[----:B------:R-:W-:-:S03]  /*14f80*/  SGXT R179, R179, 0x1 ;  /* 0x00000001b3b3781a */ /* 0x000fc60000000200 */
[----:B------:R-:W-:Y:S04]  /*14f90*/  STL.64 [R1+0x6f10], R206 ;  /* 0x006f10ce01007387 */ /* 0x000fe80000100a00 */
[----:B------:R-:W-:Y:S04]  /*14fa0*/  STL.64 [R1+0x6f08], R208 ;  /* 0x006f08d001007387 */ /* 0x000fe80000100a00 */
[----:B------:R-:W-:Y:S04]  /*14fb0*/  STL.64 [R1+0x6f00], R210 ;  /* 0x006f00d201007387 */ /* 0x000fe80000100a00 */
[----:B------:R-:W-:Y:S01]  /*14fc0*/  STL.64 [R1+0x6ef8], R212 ;  /* 0x006ef8d401007387 */ /* 0x000fe20000100a00 */
[----:B------:R-:W-:-:S03]  /*14fd0*/  LOP3.LUT R179, R0, 0x90, R179, 0x78, !PT ;  /* 0x0000009000b37812 */ /* 0x000fc600078e78b3 */
[----:B------:R-:W-:Y:S04]  /*14fe0*/  STL.64 [R1+0x6ef0], R214 ;  /* 0x006ef0d601007387 */ /* 0x000fe80000100a00 */
        /* <DEDUP_REMOVED lines=8> */
[----:B------:R1:W-:Y:S04]  /*15070*/  STL.64 [R1+0x6ea8], R232 ;  /* 0x006ea8e801007387 */ /* 0x0003e80000100a00 */
[----:B--2---:R2:W-:Y:S04]  /*15080*/  STL [R1+0x6cc8], R252 ;  /* 0x006cc8fc01007387 */ /* 0x0045e80000100800 */
[----:B-1----:R-:W2:Y:S04]  /*15090*/  LDL.64 R232, [R1+0x3b40] ;  /* 0x003b400001e87983 */ /* 0x002ea80000100a00 */
[----:B------:R-:W2:Y:S04]  /*150a0*/  LDL.64 R230, [R1+0x3af0] ;  /* 0x003af00001e67983 */ /* 0x000ea80000100a00 */
        /* <DEDUP_REMOVED lines=20> */
[----:B---3--:R1:W-:Y:S04]  /*151f0*/  LDGSTS.E [R179+0x20000], [R186.64], P6 ;  /* 0x20000000bab37fae */ /* 0x0083e8000b121844 */
[----:B------:R3:W-:Y:S04]  /*15200*/  LDGSTS.E [R179+0x20400], [R184.64], P6 ;  /* 0x20400000b8b37fae */ /* 0x0007e8000b121844 */
[----:B------:R1:W-:Y:S04]  /*15210*/  LDGSTS.E [R179+0x20800], [R170.64], P6 ;  /* 0x20800000aab37fae */ /* 0x0003e8000b121844 */
[----:B------:R3:W-:Y:S04]  /*15220*/  LDGSTS.E [R179+0x20c00], [R182.64], P6 ;  /* 0x20c00000b6b37fae */ /* 0x0007e8000b121844 */
[----:B------:R3:W-:Y:S04]  /*15230*/  LDGSTS.E [R179+0x21000], [R180.64], P6 ;  /* 0x21000000b4b37fae */ /* 0x0007e8000b121844 */
[----:B-1----:R-:W2:Y:S04]  /*15240*/  LDL.64 R170, [R1+0x3d40] ;  /* 0x003d400001aa7983 */ /* 0x002ea80000100a00 */
[----:B------:R1:W-:Y:S04]  /*15250*/  LDGSTS.E [R179+0x21400], [R176.64], P6 ;  /* 0x21400000b0b37fae */ /* 0x0003e8000b121844 */
[----:B------:R1:W-:Y:S04]  /*15260*/  LDGSTS.E [R179+0x21800], [R174.64], P6 ;  /* 0x21800000aeb37fae */ /* 0x0003e8000b121844 */
[----:B------:R-:W4:Y:S04]  /*15270*/  LDL.64 R186, [R1+0x31e0] ;  /* 0x0031e00001ba7983 */ /* 0x000f280000100a00 */
[----:B------:R1:W-:Y:S04]  /*15280*/  LDGSTS.E [R179+0x21c00], [R172.64], P6 ;  /* 0x21c00000acb37fae */ /* 0x0003e8000b121844 */
[----:B---3--:R-:W3:Y:S04]  /*15290*/  LDL.64 R184, [R1+0x3180] ;  /* 0x0031800001b87983 */ /* 0x008ee80000100a00 */
[----:B------:R-:W3:Y:S04]  /*152a0*/  LDL.64 R182, [R1+0x3090] ;  /* 0x0030900001b67983 */ /* 0x000ee80000100a00 */
[----:B-1----:R-:W3:Y:S04]  /*152b0*/  LDL.64 R172, [R1+0x30e0] ;  /* 0x0030e00001ac7983 */ /* 0x002ee80000100a00 */
[----:B------:R-:W3:Y:S04]  /*152c0*/  LDL.64 R180, [R1+0x3060] ;  /* 0x0030600001b47983 */ /* 0x000ee80000100a00 */
[----:B------:R-:W3:Y:S04]  /*152d0*/  LDL.64 R176, [R1+0x3040] ;  /* 0x0030400001b07983 */ /* 0x000ee80000100a00 */
[----:B------:R-:W3:Y:S04]  /*152e0*/  LDL.64 R174, [R1+0x2fa8] ;  /* 0x002fa80001ae7983 */ /* 0x000ee80000100a00 */
[----:B--2---:R1:W-:Y:S04]  /*152f0*/  LDGSTS.E [R179+0x22000], [R170.64], P6 ;  /* 0x22000000aab37fae */ /* 0x0043e8000b121844 */
[----:B------:R3:W-:Y:S04]  /*15300*/  LDGSTS.E [R179+0x22400], [R232.64], P6 ;  /* 0x22400000e8b37fae */ /* 0x0007e8000b121844 */
[----:B------:R3:W-:Y:S04]  /*15310*/  LDGSTS.E [R179+0x22800], [R230.64], P6 ;  /* 0x22800000e6b37fae */ /* 0x0007e8000b121844 */
[----:B-1----:R-:W2:Y:S04]  /*15320*/  LDL.64 R170, [R1+0x2f88] ;  /* 0x002f880001aa7983 */ /* 0x002ea80000100a00 */
[----:B------:R1:W-:Y:S04]  /*15330*/  LDGSTS.E [R179+0x22c00], [R228.64], P6 ;  /* 0x22c00000e4b37fae */ /* 0x0003e8000b121844 */
        /* <DEDUP_REMOVED lines=19> */
[----:B----4-:R4:W-:Y:S04]  /*15470*/  LDGSTS.E [R179+0x27c00], [R186.64], P6 ;  /* 0x27c00000bab37fae */ /* 0x0109e8000b121844 */
[----:B---3--:R3:W-:Y:S04]  /*15480*/  LDGSTS.E [R179+0x28000], [R184.64], P6 ;  /* 0x28000000b8b37fae */ /* 0x0087e8000b121844 */
[----:B------:R1:W-:Y:S04]  /*15490*/  LDGSTS.E [R179+0x28400], [R172.64], P6 ;  /* 0x28400000acb37fae */ /* 0x0003e8000b121844 */
[----:B------:R-:W2:Y:S04]  /*154a0*/  LDL.64 R232, [R1+0x2f48] ;  /* 0x002f480001e87983 */ /* 0x000ea80000100a00 */
[----:B------:R-:W2:Y:S04]  /*154b0*/  LDL.64 R230, [R1+0x2f28] ;  /* 0x002f280001e67983 */ /* 0x000ea80000100a00 */
        /* <DEDUP_REMOVED lines=18> */
[----:B------:R1:W-:Y:S04]  /*155e0*/  LDGSTS.E [R179+0x28800], [R182.64], P6 ;  /* 0x28800000b6b37fae */ /* 0x0003e8000b121844 */
[----:B------:R-:W2:Y:S04]  /*155f0*/  LDL.64 R192, [R1+0x2c18] ;  /* 0x002c180001c07983 */ /* 0x000ea80000100a00 */
[----:B------:R1:W-:Y:S04]  /*15600*/  LDGSTS.E [R179+0x28c00], [R180.64], P6 ;  /* 0x28c00000b4b37fae */ /* 0x0003e8000b121844 */
[----:B------:R-:W2:Y:S04]  /*15610*/  LDL.64 R190, [R1+0x2bc8] ;  /* 0x002bc80001be7983 */ /* 0x000ea80000100a00 */
[----:B------:R1:W-:Y:S04]  /*15620*/  LDGSTS.E [R179+0x29000], [R176.64], P6 ;  /* 0x29000000b0b37fae */ /* 0x0003e8000b121844 */
[----:B------:R-:W2:Y:S04]  /*15630*/  LDL.64 R188, [R1+0x2b68] ;  /* 0x002b680001bc7983 */ /* 0x000ea80000100a00 */
[----:B------:R1:W-:Y:S04]  /*15640*/  LDGSTS.E [R179+0x29400], [R174.64], P6 ;  /* 0x29400000aeb37fae */ /* 0x0003e8000b121844 */
[----:B----4-:R-:W4:Y:S04]  /*15650*/  LDL.64 R186, [R1+0x2b18] ;  /* 0x002b180001ba7983 */ /* 0x010f280000100a00 */
[----:B---3--:R-:W3:Y:S04]  /*15660*/  LDL.64 R184, [R1+0x2ad8] ;  /* 0x002ad80001b87983 */ /* 0x008ee80000100a00 */
[----:B-1----:R-:W3:Y:S04]  /*15670*/  LDL.64 R182, [R1+0x3eb0] ;  /* 0x003eb00001b67983 */ /* 0x002ee80000100a00 */
[----:B------:R-:W3:Y:S04]  /*15680*/  LDL.64 R180, [R1+0x3e60] ;  /* 0x003e600001b47983 */ /* 0x000ee80000100a00 */
[----:B------:R-:W3:Y:S04]  /*15690*/  LDL.64 R176, [R1+0x3df0] ;  /* 0x003df00001b07983 */ /* 0x000ee80000100a00 */
[----:B------:R-:W3:Y:S04]  /*156a0*/  LDL.64 R174, [R1+0x3db8] ;  /* 0x003db80001ae7983 */ /* 0x000ee80000100a00 */
[----:B--2---:R1:W-:Y:S04]  /*156b0*/  LDGSTS.E [R179+0x29800], [R170.64], P6 ;  /* 0x29800000aab37fae */ /* 0x0043e8000b121844 */
[----:B-1----:R-:W3:Y:S01]  /*156c0*/  LDL.64 R170, [R1+0x41c0] ;  /* 0x0041c00001aa7983 */ /* 0x002ee20000100a00 */
[----:B------:R-:W-:-:S03]  /*156d0*/  LOP3.LUT R252, R179, 0x20, RZ, 0x3c, !PT ;  /* 0x00000020b3fc7812 */ /* 0x000fc600078e3cff */
[----:B------:R1:W-:Y:S04]  /*156e0*/  LDGSTS.E [R179+0x29c00], [R172.64], P6 ;  /* 0x29c00000acb37fae */ /* 0x0003e8000b121844 */
        /* <DEDUP_REMOVED lines=23> */
[----:B------:R-:W2:Y:S04]  /*15860*/  LDL.64 R232, [R1+0x3d58] ;  /* 0x003d580001e87983 */ /* 0x000ea80000100a00 */
[----:B----4-:R4:W-:Y:S04]  /*15870*/  LDGSTS.E [R179+0x2f800], [R186.64], P6 ;  /* 0x2f800000bab37fae */ /* 0x0109e8000b121844 */
[----:B---3--:R3:W-:Y:S04]  /*15880*/  LDGSTS.E [R179+0x2fc00], [R184.64], P6 ;  /* 0x2fc00000b8b37fae */ /* 0x0087e8000b121844 */
        /* <DEDUP_REMOVED lines=21> */
[----:B----4-:R-:W4:Y:S04]  /*159e0*/  LDL.64 R186, [R1+0x3258] ;  /* 0x0032580001ba7983 */ /* 0x010f280000100a00 */
[----:B---3--:R-:W3:Y:S04]  /*159f0*/  LDL.64 R184, [R1+0x3218] ;  /* 0x0032180001b87983 */ /* 0x008ee80000100a00 */
[----:B------:R1:W-:Y:S04]  /*15a00*/  LDGSTS.E [R252+0x20100], [R170.64], P6 ;  /* 0x20100000aafc7fae */ /* 0x0003e8000b121844 */
[----:B------:R1:W-:Y:S04]  /*15a10*/  LDGSTS.E [R252+0x20500], [R182.64], P6 ;  /* 0x20500000b6fc7fae */ /* 0x0003e8000b121844 */
[----:B------:R1:W-:Y:S04]  /*15a20*/  LDGSTS.E [R252+0x20900], [R180.64], P6 ;  /* 0x20900000b4fc7fae */ /* 0x0003e8000b121844 */
[----:B-1----:R-:W3:Y:S04]  /*15a30*/  LDL.64 R170, [R1+0x3d78] ;  /* 0x003d780001aa7983 */ /* 0x002ee80000100a00 */
[----:B------:R1:W-:Y:S04]  /*15a40*/  LDGSTS.E [R252+0x20d00], [R176.64], P6 ;  /* 0x20d00000b0fc7fae */ /* 0x0003e8000b121844 */
[----:B------:R1:W-:Y:S04]  /*15a50*/  LDGSTS.E [R252+0x21100], [R174.64], P6 ;  /* 0x21100000aefc7fae */ /* 0x0003e8000b121844 */
[----:B------:R-:W4:Y:S04]  /*15a60*/  LDL.64 R182, [R1+0x3150] ;  /* 0x0031500001b67983 */ /* 0x000f280000100a00 */
[----:B------:R-:W4:Y:S04]  /*15a70*/  LDL.64 R180, [R1+0x30d0] ;  /* 0x0030d00001b47983 */ /* 0x000f280000100a00 */
[----:B-1----:R-:W4:Y:S04]  /*15a80*/  LDL.64 R176, [R1+0x3080] ;  /* 0x0030800001b07983 */ /* 0x002f280000100a00 */
[----:B------:R-:W4:Y:S04]  /*15a90*/  LDL.64 R174, [R1+0x3058] ;  /* 0x0030580001ae7983 */ /* 0x000f280000100a00 */
[----:B--2---:R1:W-:Y:S04]  /*15aa0*/  LDGSTS.E [R252+0x21500], [R172.64], P6 ;  /* 0x21500000acfc7fae */ /* 0x0043e8000b121844 */
[----:B-1----:R-:W2:Y:S04]  /*15ab0*/  LDL.64 R172, [R1+0x31d8] ;  /* 0x0031d80001ac7983 */ /* 0x002ea80000100a00 */
[----:B---3--:R1:W-:Y:S04]  /*15ac0*/  LDGSTS.E [R252+0x21900], [R170.64], P6 ;  /* 0x21900000aafc7fae */ /* 0x0083e8000b121844 */
[----:B------:R2:W-:Y:S04]  /*15ad0*/  LDGSTS.E [R252+0x21d00], [R232.64], P6 ;  /* 0x21d00000e8fc7fae */ /* 0x0005e8000b121844 */
[----:B------:R2:W-:Y:S04]  /*15ae0*/  LDGSTS.E [R252+0x22100], [R230.64], P6 ;  /* 0x22100000e6fc7fae */ /* 0x0005e8000b121844 */
[----:B-1----:R-:W3:Y:S04]  /*15af0*/  LDL.64 R170, [R1+0x3038] ;  /* 0x0030380001aa7983 */ /* 0x002ee80000100a00 */
        /* <DEDUP_REMOVED lines=21> */
[----:B------:R1:W-:Y:S04]  /*15c50*/  LDGSTS.E [R252+0x27900], [R184.64], P6 ;  /* 0x27900000b8fc7fae */ /* 0x0003e8000b121844 */
[----:B--2---:R2:W-:Y:S04]  /*15c60*/  LDGSTS.E [R252+0x27d00], [R172.64], P6 ;  /* 0x27d00000acfc7fae */ /* 0x0045e8000b121844 */
[----:B------:R-:W3:Y:S04]  /*15c70*/  LDL.64 R232, [R1+0x2f80] ;  /* 0x002f800001e87983 */ /* 0x000ee80000100a00 */
[----:B------:R-:W3:Y:S04]  /*15c80*/  LDL.64 R230, [R1+0x2f60] ;  /* 0x002f600001e67983 */ /* 0x000ee80000100a00 */
[----:B--2---:R-:W2:Y:S04]  /*15c90*/  LDL.64 R172, [R1+0x2fa0] ;  /* 0x002fa00001ac7983 */ /* 0x004ea80000100a00 */
        /* <DEDUP_REMOVED lines=25> */
[----:B------:R-:W4:Y:S04]  /*15e30*/  LDL.64 R184, [R1+0x2b60] ;  /* 0x002b600001b87983 */ /* 0x000f280000100a00 */
[----:B-1----:R-:W4:Y:S04]  /*15e40*/  LDL.64 R182, [R1+0x2ad0] ;  /* 0x002ad00001b67983 */ /* 0x002f280000100a00 */
[----:B------:R-:W4:Y:S04]  /*15e50*/  LDL.64 R180, [R1+0x4168] ;  /* 0x0041680001b47983 */ /* 0x000f280000100a00 */
[----:B------:R-:W4:Y:S04]  /*15e60*/  LDL.64 R176, [R1+0x3e98] ;  /* 0x003e980001b07983 */ /* 0x000f280000100a00 */
[----:B------:R-:W4:Y:S04]  /*15e70*/  LDL.64 R174, [R1+0x3e48] ;  /* 0x003e480001ae7983 */ /* 0x000f280000100a00 */
[----:B---3--:R1:W-:Y:S04]  /*15e80*/  LDGSTS.E [R252+0x29100], [R170.64], P6 ;  /* 0x29100000aafc7fae */ /* 0x0083e8000b121844 */
[----:B-1----:R-:W4:Y:S04]  /*15e90*/  LDL.64 R170, [R1+0x2b10] ;  /* 0x002b100001aa7983 */ /* 0x002f280000100a00 */
[----:B--2---:R1:W-:Y:S04]  /*15ea0*/  LDGSTS.E [R252+0x29500], [R172.64], P6 ;  /* 0x29500000acfc7fae */ /* 0x0043e8000b121844 */
        /* <DEDUP_REMOVED lines=21> */
[----:B-1----:R-:W3:Y:S04]  /*16000*/  LDL.64 R172, [R1+0x3dd8] ;  /* 0x003dd80001ac7983 */ /* 0x002ee80000100a00 */
[----:B------:R1:W-:Y:S04]  /*16010*/  LDGSTS.E [R252+0x2ed00], [R188.64], P6 ;  /* 0x2ed00000bcfc7fae */ /* 0x0003e8000b121844 */
[----:B--2---:R-:W2:Y:S04]  /*16020*/  LDL.64 R232, [R1+0x3d90] ;  /* 0x003d900001e87983 */ /* 0x004ea80000100a00 */
[----:B----4-:R4:W-:Y:S04]  /*16030*/  LDGSTS.E [R252+0x2f100], [R186.64], P6 ;  /* 0x2f100000bafc7fae */ /* 0x0109e8000b121844 */
[----:B------:R1:W-:Y:S04]  /*16040*/  LDGSTS.E [R252+0x2f500], [R184.64], P6 ;  /* 0x2f500000b8fc7fae */ /* 0x0003e8000b121844 */
[----:B------:R-:W2:Y:S04]  /*16050*/  LDL.64 R230, [R1+0x3d70] ;  /* 0x003d700001e67983 */ /* 0x000ea80000100a00 */
[----:B------:R-:W2:Y:S01]  /*16060*/  LDL.64 R228, [R1+0x3d50] ;  /* 0x003d500001e47983 */ /* 0x000ea20000100a00 */
[----:B------:R-:W-:-:S03]  /*16070*/  IMAD.MOV.U32 R178, RZ, RZ, 0x1f ;  /* 0x0000001fffb27424 */ /* 0x000fc600078e00ff */
[----:B------:R-:W2:Y:S04]  /*16080*/  LDL.64 R226, [R1+0x3d30] ;  /* 0x003d300001e27983 */ /* 0x000ea80000100a00 */
[----:B------:R-:W2:Y:S04]  /*16090*/  LDL.64 R224, [R1+0x3b18] ;  /* 0x003b180001e07983 */ /* 0x000ea80000100a00 */
[----:B------:R-:W2:Y:S04]  /*160a0*/  LDL.64 R222, [R1+0x3a88] ;  /* 0x003a880001de7983 */ /* 0x000ea80000100a00 */
[----:B------:R-:W2:Y:S04]  /*160b0*/  LDL.64 R220, [R1+0x39d8] ;  /* 0x0039d80001dc7983 */ /* 0x000ea80000100a00 */
[----:B------:R-:W2:Y:S04]  /*160c0*/  LDL.64 R218, [R1+0x3908] ;  /* 0x0039080001da7983 */ /* 0x000ea80000100a00 */
[----:B------:R-:W2:Y:S04]  /*160d0*/  LDL.64 R216, [R1+0x3730] ;  /* 0x0037300001d87983 */ /* 0x000ea80000100a00 */
[----:B------:R-:W2:Y:S04]  /*160e0*/  LDL.64 R214, [R1+0x3700] ;  /* 0x0037000001d67983 */ /* 0x000ea80000100a00 */
[----:B------:R-:W2:Y:S01]  /*160f0*/  LDL.64 R212, [R1+0x36d0] ;  /* 0x0036d00001d47983 */ /* 0x000ea20000100a00 */
[----:B------:R-:W-:-:S03]  /*16100*/  SEL R0, RZ, 0x4, P4 ;  /* 0x00000004ff007807 */ /* 0x000fc60002000000 */
        /* <DEDUP_REMOVED lines=10> */
[----:B-1----:R-:W2:Y:S04]  /*161b0*/  LDL.64 R188, [R1+0x3330] ;  /* 0x0033300001bc7983 */ /* 0x002ea80000100a00 */
[----:B----4-:R-:W4:Y:S04]  /*161c0*/  LDL.64 R186, [R1+0x32f0] ;  /* 0x0032f00001ba7983 */ /* 0x010f280000100a00 */
[----:B------:R-:W2:Y:S04]  /*161d0*/  LDL.64 R184, [R1+0x32b0] ;  /* 0x0032b00001b87983 */ /* 0x000ea80000100a00 */
[----:B------:R1:W-:Y:S01]  /*161e0*/  LDGSTS.E [R252+0x2f900], [R170.64], P6 ;  /* 0x2f900000aafc7fae */ /* 0x0003e2000b121844 */
[----:B------:R-:W-:-:S03]  /*161f0*/  IADD3 R178, R178, c[0x0][0x180], RZ ;  /* 0x00006000b2b27a10 */ /* 0x000fc60007ffe0ff */
[----:B------:R1:W-:Y:S04]  /*16200*/  LDGSTS.E [R252+0x2fd00], [R182.64], P6 ;  /* 0x2fd00000b6fc7fae */ /* 0x0003e8000b121844 */
[----:B-1----:R-:W2:Y:S01]  /*16210*/  LDL.64 R170, [R1+0x3db0] ;  /* 0x003db00001aa7983 */ /* 0x002ea20000100a00 */
[----:B------:R-:W-:Y:S02]  /*16220*/  ISETP.GT.AND P4, PT, R178, 0x3f, PT ;  /* 0x0000003fb200780c */ /* 0x000fe40003f84270 */
[C---:B------:R-:W-:Y:S01]  /*16230*/  LOP3.LUT R178, R179.reuse, 0x40, RZ, 0x3c, !PT ;  /* 0x00000040b3b27812 */ /* 0x040fe200078e3cff */
[----:B------:R-:W4:Y:S04]  /*16240*/  LDL.64 R182, [R1+0x3210] ;  /* 0x0032100001b67983 */ /* 0x000f280000100a00 */
[----:B------:R1:W-:Y:S04]  /*16250*/  LDGSTS.E [R178+0x20200], [R180.64], P6 ;  /* 0x20200000b4b27fae */ /* 0x0003e8000b121844 */
[----:B------:R1:W-:Y:S04]  /*16260*/  LDGSTS.E [R178+0x20600], [R176.64], P6 ;  /* 0x20600000b0b27fae */ /* 0x0003e8000b121844 */
[----:B------:R1:W-:Y:S04]  /*16270*/  LDGSTS.E [R178+0x20a00], [R174.64], P6 ;  /* 0x20a00000aeb27fae */ /* 0x0003e8000b121844 */
[----:B-1----:R-:W4:Y:S04]  /*16280*/  LDL.64 R180, [R1+0x31d0] ;  /* 0x0031d00001b47983 */ /* 0x002f280000100a00 */
[----:B------:R-:W4:Y:S04]  /*16290*/  LDL.64 R176, [R1+0x3118] ;  /* 0x0031180001b07983 */ /* 0x000f280000100a00 */
[----:B------:R-:W4:Y:S04]  /*162a0*/  LDL.64 R174, [R1+0x3250] ;  /* 0x0032500001ae7983 */ /* 0x000f280000100a00 */
[----:B---3--:R1:W-:Y:S04]  /*162b0*/  LDGSTS.E [R178+0x20e00], [R172.64], P6 ;  /* 0x20e00000acb27fae */ /* 0x0083e8000b121844 */
[----:B-1----:R-:W2:Y:S04]  /*162c0*/  LDL.64 R172, [R1+0x30b8] ;  /* 0x0030b80001ac7983 */ /* 0x002ea80000100a00 */
[----:B--2---:R1:W-:Y:S04]  /*162d0*/  LDGSTS.E [R178+0x21200], [R170.64], P6 ;  /* 0x21200000aab27fae */ /* 0x0043e8000b121844 */
[----:B------:R2:W-:Y:S04]  /*162e0*/  LDGSTS.E [R178+0x21600], [R232.64], P6 ;  /* 0x21600000e8b27fae */ /* 0x0005e8000b121844 */
[----:B------:R2:W-:Y:S04]  /*162f0*/  LDGSTS.E [R178+0x21a00], [R230.64], P6 ;  /* 0x21a00000e6b27fae */ /* 0x0005e8000b121844 */
[----:B-1----:R-:W4:Y:S04]  /*16300*/  LDL.64 R170, [R1+0x3070] ;  /* 0x0030700001aa7983 */ /* 0x002f280000100a00 */
        /* <DEDUP_REMOVED lines=22> */
[----:B------:R1:W-:Y:S04]  /*16470*/  LDGSTS.E [R178+0x27600], [R174.64], P6 ;  /* 0x27600000aeb27fae */ /* 0x0003e8000b121844 */
[----:B------:R1:W-:Y:S04]  /*16480*/  LDGSTS.E [R178+0x27a00], [R182.64], P6 ;  /* 0x27a00000b6b27fae */ /* 0x0003e8000b121844 */
[----:B------:R2:W-:Y:S04]  /*16490*/  LDGSTS.E [R178+0x27e00], [R180.64], P6 ;  /* 0x27e00000b4b27fae */ /* 0x0005e8000b121844 */
[----:B------:R2:W-:Y:S04]  /*164a0*/  LDGSTS.E [R178+0x28200], [R176.64], P6 ;  /* 0x28200000b0b27fae */ /* 0x0005e8000b121844 */
[----:B-1----:R-:W3:Y:S04]  /*164b0*/  LDL.64 R174, [R1+0x3050] ;  /* 0x0030500001ae7983 */ /* 0x002ee80000100a00 */
[----:B--2---:R-:W2:Y:S04]  /*164c0*/  LDL.64 R232, [R1+0x2f98] ;  /* 0x002f980001e87983 */ /* 0x004ea80000100a00 */
        /* <DEDUP_REMOVED lines=23> */
[----:B-1----:R-:W2:Y:S04]  /*16640*/  LDL.64 R172, [R1+0x2b98] ;  /* 0x002b980001ac7983 */ /* 0x002ea80000100a00 */
[----:B------:R-:W2:Y:S04]  /*16650*/  LDL.64 R184, [R1+0x2b48] ;  /* 0x002b480001b87983 */ /* 0x000ea80000100a00 */
[----:B------:R-:W2:Y:S04]  /*16660*/  LDL.64 R182, [R1+0x2b08] ;  /* 0x002b080001b67983 */ /* 0x000ea80000100a00 */
[----:B------:R-:W2:Y:S04]  /*16670*/  LDL.64 R180, [R1+0x2ac8] ;  /* 0x002ac80001b47983 */ /* 0x000ea80000100a00 */
[----:B------:R-:W2:Y:S04]  /*16680*/  LDL.64 R176, [R1+0x4138] ;  /* 0x0041380001b07983 */ /* 0x000ea80000100a00 */
[----:B------:R1:W-:Y:S04]  /*16690*/  LDGSTS.E [R178+0x28a00], [R170.64], P6 ;  /* 0x28a00000aab27fae */ /* 0x0003e8000b121844 */
[----:B-1----:R-:W2:Y:S04]  /*166a0*/  LDL.64 R170, [R1+0x2fb8] ;  /* 0x002fb80001aa7983 */ /* 0x002ea80000100a00 */
        /* <DEDUP_REMOVED lines=26> */
[----:B-1----:R-:W3:Y:S04]  /*16850*/  LDL.LU.64 R170, [R1+0x6fa0] ;  /* 0x006fa00001aa7983 */ /* 0x002ee80000300a00 */
[----:B------:R1:W-:Y:S04]  /*16860*/  LDGSTS.E [R178+0x2f200], [R172.64], P6 ;  /* 0x2f200000acb27fae */ /* 0x0003e8000b121844 */
[----:B--2---:R-:W2:Y:S04]  /*16870*/  LDL.64 R232, [R1+0x3dc8] ;  /* 0x003dc80001e87983 */ /* 0x004ea80000100a00 */
[----:B------:R-:W2:Y:S04]  /*16880*/  LDL.64 R230, [R1+0x3da8] ;  /* 0x003da80001e67983 */ /* 0x000ea80000100a00 */
[----:B-1----:R-:W2:Y:S04]  /*16890*/  LDL.64 R172, [R1+0x3e18] ;  /* 0x003e180001ac7983 */ /* 0x002ea80000100a00 */
[----:B------:R-:W3:Y:S04]  /*168a0*/  LDL.64 R228, [R1+0x3d88] ;  /* 0x003d880001e47983 */ /* 0x000ee80000100a00 */
        /* <DEDUP_REMOVED lines=14> */
[----:B------:R-:W3:Y:S01]  /*16990*/  LDL.64 R196, [R1+0x3558] ;  /* 0x0035580001c47983 */ /* 0x000ee20000100a00 */
[----:B------:R-:W-:-:S03]  /*169a0*/  LOP3.LUT R204, R179, 0x60, RZ, 0x3c, !PT ;  /* 0x00000060b3cc7812 */ /* 0x000fc600078e3cff */
[----:B------:R-:W3:Y:S04]  /*169b0*/  LDL.64 R194, [R1+0x34e8] ;  /* 0x0034e80001c27983 */ /* 0x000ee80000100a00 */
[----:B------:R-:W3:Y:S04]  /*169c0*/  LDL.64 R192, [R1+0x3490] ;  /* 0x0034900001c07983 */ /* 0x000ee80000100a00 */
[----:B------:R-:W3:Y:S04]  /*169d0*/  LDL.64 R190, [R1+0x3448] ;  /* 0x0034480001be7983 */ /* 0x000ee80000100a00 */
[----:B------:R-:W3:Y:S04]  /*169e0*/  LDL.64 R188, [R1+0x33c8] ;  /* 0x0033c80001bc7983 */ /* 0x000ee80000100a00 */
[----:B------:R1:W-:Y:S04]  /*169f0*/  LDGSTS.E [R178+0x2f600], [R184.64], P6 ;  /* 0x2f600000b8b27fae */ /* 0x0003e8000b121844 */
[----:B----4-:R-:W4:Y:S04]  /*16a00*/  LDL.64 R186, [R1+0x3368] ;  /* 0x0033680001ba7983 */ /* 0x010f280000100a00 */
[----:B------:R1:W-:Y:S04]  /*16a10*/  LDGSTS.E [R178+0x2fa00], [R182.64], P6 ;  /* 0x2fa00000b6b27fae */ /* 0x0003e8000b121844 */
[----:B-1----:R-:W4:Y:S04]  /*16a20*/  LDL.64 R184, [R1+0x3308] ;  /* 0x0033080001b87983 */ /* 0x002f280000100a00 */
[----:B------:R1:W-:Y:S04]  /*16a30*/  LDGSTS.E [R178+0x2fe00], [R180.64], P6 ;  /* 0x2fe00000b4b27fae */ /* 0x0003e8000b121844 */
[----:B------:R-:W4:Y:S04]  /*16a40*/  LDL.64 R182, [R1+0x32c8] ;  /* 0x0032c80001b67983 */ /* 0x000f280000100a00 */
[----:B------:R1:W-:Y:S04]  /*16a50*/  LDGSTS.E [R204+0x20300], [R176.64], P6 ;  /* 0x20300000b0cc7fae */ /* 0x0003e8000b121844 */
[----:B-1----:R-:W4:Y:S04]  /*16a60*/  LDL.64 R180, [R1+0x3288] ;  /* 0x0032880001b47983 */ /* 0x002f280000100a00 */
[----:B------:R-:W4:Y:S04]  /*16a70*/  LDL.64 R178, [R1+0x3228] ;  /* 0x0032280001b27983 */ /* 0x000f280000100a00 */
[----:B------:R1:W-:Y:S04]  /*16a80*/  LDGSTS.E [R204+0x20700], [R174.64], P6 ;  /* 0x20700000aecc7fae */ /* 0x0003e8000b121844 */
[----:B------:R-:W4:Y:S04]  /*16a90*/  LDL.64 R176, [R1+0x31e8] ;  /* 0x0031e80001b07983 */ /* 0x000f280000100a00 */
[----:B-1----:R-:W4:Y:S04]  /*16aa0*/  LDL.64 R174, [R1+0x31a8] ;  /* 0x0031a80001ae7983 */ /* 0x002f280000100a00 */
[----:B--2---:R1:W-:Y:S04]  /*16ab0*/  LDGSTS.E [R204+0x20b00], [R172.64], P6 ;  /* 0x20b00000accc7fae */ /* 0x0043e8000b121844 */
[----:B------:R3:W-:Y:S04]  /*16ac0*/  LDGSTS.E [R204+0x20f00], [R232.64], P6 ;  /* 0x20f00000e8cc7fae */ /* 0x0007e8000b121844 */
[----:B------:R3:W-:Y:S04]  /*16ad0*/  LDGSTS.E [R204+0x21300], [R230.64], P6 ;  /* 0x21300000e6cc7fae */ /* 0x0007e8000b121844 */
[----:B-1----:R-:W2:Y:S04]  /*16ae0*/  LDL.64 R172, [R1+0x30f8] ;  /* 0x0030f80001ac7983 */ /* 0x002ea80000100a00 */
[----:B---3--:R1:W-:Y:S04]  /*16af0*/  LDGSTS.E [R204+0x21700], [R228.64], P6 ;  /* 0x21700000e4cc7fae */ /* 0x0083e8000b121844 */
        /* <DEDUP_REMOVED lines=25> */
[----:B-1----:R-:W2:Y:S04]  /*16c90*/  LDL.64 R182, [R1+0x2f50] ;  /* 0x002f500001b67983 */ /* 0x002ea80000100a00 */
[----:B------:R1:W-:Y:S04]  /*16ca0*/  LDGSTS.E [R204+0x27b00], [R176.64], P6 ;  /* 0x27b00000b0cc7fae */ /* 0x0003e8000b121844 */
[----:B---3--:R-:W3:Y:S04]  /*16cb0*/  LDL.64 R178, [R1+0x2f90] ;  /* 0x002f900001b27983 */ /* 0x008ee80000100a00 */
[----:B------:R4:W-:Y:S04]  /*16cc0*/  LDGSTS.E [R204+0x27f00], [R174.64], P6 ;  /* 0x27f00000aecc7fae */ /* 0x0009e8000b121844 */
[----:B-1----:R-:W3:Y:S04]  /*16cd0*/  LDL.64 R176, [R1+0x2fb0] ;  /* 0x002fb00001b07983 */ /* 0x002ee80000100a00 */
[----:B------:R-:W3:Y:S04]  /*16ce0*/  LDL.64 R180, [R1+0x2f70] ;  /* 0x002f700001b47983 */ /* 0x000ee80000100a00 */
[----:B----4-:R-:W4:Y:S04]  /*16cf0*/  LDL.64 R174, [R1+0x3048] ;  /* 0x0030480001ae7983 */ /* 0x010f280000100a00 */
        /* <DEDUP_REMOVED lines=23> */
[----:B--2---:R1:W-:Y:S04]  /*16e70*/  LDGSTS.E [R204+0x28300], [R172.64], P6 ;  /* 0x28300000accc7fae */ /* 0x0043e8000b121844 */
[----:B-1----:R-:W2:Y:S04]  /*16e80*/  LDL.64 R172, [R1+0x3068] ;  /* 0x0030680001ac7983 */ /* 0x002ea80000100a00 */
[----:B------:R1:W-:Y:S04]  /*16e90*/  LDGSTS.E [R204+0x28700], [R206.64], P6 ;  /* 0x28700000cecc7fae */ /* 0x0003e8000b121844 */
[----:B-1----:R-:W3:Y:S01]  /*16ea0*/  LDL.64 R206, [R1+0x4208] ;  /* 0x0042080001ce7983 */ /* 0x002ee20000100a00 */
[----:B------:R-:W-:-:S05]  /*16eb0*/  IMAD.MOV.U32 R205, RZ, RZ, c[0x0][0x180] ;  /* 0x00006000ffcd7624 */ /* 0x000fca00078e00ff */
[----:B------:R-:W-:Y:S02]  /*16ec0*/  IADD3 R205, R205, -0x35, RZ ;  /* 0xffffffcbcdcd7810 */ /* 0x000fe40007ffe0ff */
[----:B------:R-:W-:Y:S01]  /*16ed0*/  SEL R0, R0, RZ, P4 ;  /* 0x000000ff00007207 */ /* 0x000fe20002000000 */
[----:B--2---:R1:W-:Y:S04]  /*16ee0*/  LDGSTS.E [R204+0x28b00], [R172.64], P6 ;  /* 0x28b00000accc7fae */ /* 0x0043e8000b121844 */
[----:B----4-:R2:W-:Y:S04]  /*16ef0*/  LDGSTS.E [R204+0x28f00], [R174.64], P6 ;  /* 0x28f00000aecc7fae */ /* 0x0105e8000b121844 */
        /* <DEDUP_REMOVED lines=25> */
[----:B-1----:R-:W4:Y:S04]  /*17090*/  LDL.LU.64 R172, [R1+0x6f98] ;  /* 0x006f980001ac7983 */ /* 0x002f280000300a00 */
[----:B------:R1:W-:Y:S04]  /*170a0*/  LDGSTS.E [R204+0x2f700], [R210.64], P6 ;  /* 0x2f700000d2cc7fae */ /* 0x0003e8000b121844 */
[----:B--2---:R-:W2:Y:S04]  /*170b0*/  LDL.LU.64 R174, [R1+0x6f90] ;  /* 0x006f900001ae7983 */ /* 0x004ea80000300a00 */
[----:B------:R1:W-:Y:S04]  /*170c0*/  LDGSTS.E [R204+0x2fb00], [R208.64], P6 ;  /* 0x2fb00000d0cc7fae */ /* 0x0003e8000b121844 */
[----:B---3--:R-:W3:Y:S04]  /*170d0*/  LDL.LU.64 R176, [R1+0x6f88] ;  /* 0x006f880001b07983 */ /* 0x008ee80000300a00 */
[----:B------:R1:W-:Y:S01]  /*170e0*/  LDGSTS.E [R204+0x2ff00], [R206.64], P6 ;  /* 0x2ff00000cecc7fae */ /* 0x0003e2000b121844 */
[----:B------:R-:W-:Y:S01]  /*170f0*/  ISETP.GE.U32.AND P6, PT, R205, 0x7fffffac, PT ;  /* 0x7fffffaccd00780c */ /* 0x000fe20003fc6070 */
[----:B------:R-:W-:-:S02]  /*17100*/  IMAD.MOV.U32 R205, RZ, RZ, c[0x0][0x188] ;  /* 0x00006200ffcd7624 */ /* 0x000fc400078e00ff */
[----:B------:R-:W2:Y:S04]  /*17110*/  LDL.LU.64 R178, [R1+0x6f80] ;  /* 0x006f800001b27983 */ /* 0x000ea80000300a00 */
[----:B------:R-:W2:Y:S01]  /*17120*/  LDL.LU.64 R180, [R1+0x6f78] ;  /* 0x006f780001b47983 */ /* 0x000ea20000300a00 */
[----:B-1----:R-:W-:-:S03]  /*17130*/  IMAD.MOV.U32 R204, RZ, RZ, c[0x0][0x180] ;  /* 0x00006000ffcc7624 */ /* 0x002fc600078e00ff */
[----:B------:R-:W2:Y:S04]  /*17140*/  LDL.LU.64 R182, [R1+0x6f70] ;  /* 0x006f700001b67983 */ /* 0x000ea80000300a00 */
[----:B------:R-:W2:Y:S01]  /*17150*/  LDL.LU.64 R184, [R1+0x6f68] ;  /* 0x006f680001b87983 */ /* 0x000ea20000300a00 */
[----:B------:R-:W-:Y:S01]  /*17160*/  IADD3 R206, R204, -0x39, RZ ;  /* 0xffffffc7ccce7810 */ /* 0x000fe20007ffe0ff */
[----:B------:R-:W-:Y:S02]  /*17170*/  IMAD.SHL.U32 R204, R205, 0x20, RZ ;  /* 0x00000020cdcc7824 */ /* 0x000fe400078e00ff */
[----:B------:R-:W2:Y:S01]  /*17180*/  LDL.LU.64 R186, [R1+0x6f60] ;  /* 0x006f600001ba7983 */ /* 0x000ea20000300a00 */
[----:B------:R-:W-:-:S03]  /*17190*/  IMAD.MOV.U32 R207, RZ, RZ, c[0x0][0x180] ;  /* 0x00006000ffcf7624 */ /* 0x000fc600078e00ff */
[----:B------:R-:W2:Y:S04]  /*171a0*/  LDL.LU.64 R188, [R1+0x6f58] ;  /* 0x006f580001bc7983 */ /* 0x000ea80000300a00 */
[----:B------:R-:W2:Y:S01]  /*171b0*/  LDL.LU.64 R190, [R1+0x6f50] ;  /* 0x006f500001be7983 */ /* 0x000ea20000300a00 */
[----:B------:R-:W-:-:S03]  /*171c0*/  IMAD.WIDE R224, R204, 0x4, R80 ;  /* 0x00000004cce07825 */ /* 0x000fc600078e0250 */
[----:B------:R-:W2:Y:S04]  /*171d0*/  LDL.LU.64 R192, [R1+0x6f48] ;  /* 0x006f480001c07983 */ /* 0x000ea80000300a00 */
[----:B------:R-:W2:Y:S01]  /*171e0*/  LDL.LU.64 R194, [R1+0x6f40] ;  /* 0x006f400001c27983 */ /* 0x000ea20000300a00 */
[----:B------:R-:W-:-:S03]  /*171f0*/  IMAD.SHL.U32 R80, R205, 0x20, RZ ;  /* 0x00000020cd507824 */ /* 0x000fc600078e00ff */
[----:B------:R-:W2:Y:S01]  /*17200*/  LDL.LU.64 R196, [R1+0x6f38] ;  /* 0x006f380001c47983 */ /* 0x000ea20000300a00 */
[----:B------:R-:W-:-:S03]  /*17210*/  ISETP.GE.U32.AND P4, PT, R206, 0x7fffffa8, PT ;  /* 0x7fffffa8ce00780c */ /* 0x000fc60003f86070 */
[----:B------:R-:W2:Y:S01]  /*17220*/  LDL.LU.64 R198, [R1+0x6f30] ;  /* 0x006f300001c67983 */ /* 0x000ea20000300a00 */
[----:B------:R-:W-:-:S03]  /*17230*/  IADD3 R228, R207, -0x3d, RZ ;  /* 0xffffffc3cfe47810 */ /* 0x000fc60007ffe0ff */
[----:B------:R-:W2:Y:S04]  /*17240*/  LDL.LU.64 R200, [R1+0x6f28] ;  /* 0x006f280001c87983 */ /* 0x000ea80000300a00 */
[----:B------:R-:W2:Y:S04]  /*17250*/  LDL.LU.64 R202, [R1+0x6f20] ;  /* 0x006f200001ca7983 */ /* 0x000ea80000300a00 */
[----:B------:R-:W2:Y:S04]  /*17260*/  LDL.LU.64 R204, [R1+0x190] ;  /* 0x0001900001cc7983 */ /* 0x000ea80000300a00 */
[----:B------:R-:W3:Y:S04]  /*17270*/  LDL.LU.64 R206, [R1+0x188] ;  /* 0x0001880001ce7983 */ /* 0x000ee80000300a00 */
[----:B------:R-:W-:Y:S04]  /*17280*/  STL.64 [R1+0x4910], R224 ;  /* 0x004910e001007387 */ /* 0x000fe80000100a00 */
[----:B------:R-:W4:Y:S04]  /*17290*/  LDL.LU.64 R208, [R1+0x180] ;  /* 0x0001800001d07983 */ /* 0x000f280000300a00 */
[----:B------:R-:W4:Y:S04]  /*172a0*/  LDL.LU.64 R210, [R1+0x178] ;  /* 0x0001780001d27983 */ /* 0x000f280000300a00 */
[----:B------:R-:W4:Y:S04]  /*172b0*/  LDL.LU.64 R212, [R1+0x170] ;  /* 0x0001700001d47983 */ /* 0x000f280000300a00 */
[----:B------:R-:W4:Y:S04]  /*172c0*/  LDL.LU.64 R214, [R1+0x168] ;  /* 0x0001680001d67983 */ /* 0x000f280000300a00 */
[----:B------:R-:W4:Y:S01]  /*172d0*/  LDL.LU.64 R216, [R1+0x160] ;  /* 0x0001600001d87983 */ /* 0x000f220000300a00 */
[----:B------:R-:W-:-:S03]  /*172e0*/  IMAD.WIDE R222, R80, 0x4, R78 ;  /* 0x0000000450de7825 */ /* 0x000fc600078e024e */
[----:B------:R-:W1:Y:S04]  /*172f0*/  S2R R78, SR_TID.X ;  /* 0x00000000004e7919 */ /* 0x000e680000002100 */
[----:B------:R-:W0:Y:S01]  /*17300*/  LDGDEPBAR ;  /* 0x00000000000079af */ /* 0x000e220000000000 */
[----:B------:R-:W-:-:S03]  /*17310*/  IMAD.WIDE R220, R80, 0x4, R72 ;  /* 0x0000000450dc7825 */ /* 0x000fc600078e0248 */
[----:B------:R-:W4:Y:S01]  /*17320*/  LDL.LU.64 R218, [R1+0x158] ;  /* 0x0001580001da7983 */ /* 0x000f220000300a00 */
[----:B------:R-:W-:-:S04]  /*17330*/  IMAD.WIDE R76, R80, 0x4, R76 ;  /* 0x00000004504c7825 */ /* 0x000fc800078e024c */
[C---:B------:R-:W-:Y:S01]  /*17340*/  IMAD.WIDE R74, R80.reuse, 0x4, R74 ;  /* 0x00000004504a7825 */ /* 0x040fe200078e024a */
[----:B------:R-:W-:Y:S03]  /*17350*/  STL.64 [R1+0x4918], R222 ;  /* 0x004918de01007387 */ /* 0x000fe60000100a00 */
[----:B------:R-:W-:Y:S01]  /*17360*/  IMAD.WIDE R70, R80, 0x4, R70 ;  /* 0x0000000450467825 */ /* 0x000fe200078e0246 */
[----:B-1----:R-:W-:-:S03]  /*17370*/  LOP3.LUT R73, R78, 0x3f, RZ, 0xc0, !PT ;  /* 0x0000003f4e497812 */ /* 0x002fc600078ec0ff */
[----:B------:R-:W-:-:S04]  /*17380*/  IMAD.WIDE R68, R80, 0x4, R68 ;  /* 0x0000000450447825 */ /* 0x000fc800078e0244 */
[----:B------:R-:W-:Y:S01]  /*17390*/  IMAD.SHL.U32 R81, R73, 0x4, RZ ;  /* 0x0000000449517824 */ /* 0x000fe200078e00ff */
[----:B------:R-:W-:Y:S01]  /*173a0*/  BAR.SYNC.DEFER_BLOCKING 0x0 ;  /* 0x0000000000007b1d */ /* 0x000fe20000010000 */
[----:B------:R-:W-:-:S05]  /*173b0*/  IMAD.WIDE R66, R80, 0x4, R66 ;  /* 0x0000000450427825 */ /* 0x000fca00078e0242 */
[----:B------:R-:W-:Y:S04]  /*173c0*/  STL.64 [R1+0x4920], R76 ;  /* 0x0049204c01007387 */ /* 0x000fe80000100a00 */
[----:B------:R-:W-:Y:S04]  /*173d0*/  STL.64 [R1+0x4928], R74 ;  /* 0x0049284a01007387 */ /* 0x000fe80000100a00 */
[----:B------:R1:W-:Y:S04]  /*173e0*/  STL.64 [R1+0x4930], R220 ;  /* 0x004930dc01007387 */ /* 0x0003e80000100a00 */
[----:B------:R1:W-:Y:S04]  /*173f0*/  STL.64 [R1+0x4938], R70 ;  /* 0x0049384601007387 */ /* 0x0003e80000100a00 */
[----:B------:R-:W-:Y:S01]  /*17400*/  @!PT LDS RZ, [RZ] ;  /* 0x00000000fffff984 */ /* 0x000fe20000000800 */
[----:B------:R-:W-:Y:S01]  /*17410*/  @!PT LDS RZ, [RZ] ;  /* 0x00000000fffff984 */ /* 0x000fe20000000800 */
[----:B------:R-:W-:Y:S01]  /*17420*/  @!PT LDS RZ, [RZ] ;  /* 0x00000000fffff984 */ /* 0x000fe20000000800 */
[----:B------:R1:W-:Y:S04]  /*17430*/  LDGSTS.E [R81+0x10000], [R224.64], !P1 ;  /* 0x10000000e0517fae */ /* 0x0003e8000c921844 */
[----:B------:R1:W-:Y:S04]  /*17440*/  LDGSTS.E [R81+0x10100], [R222.64], !P1 ;  /* 0x10100000de517fae */ /* 0x0003e8000c921844 */
[----:B------:R1:W-:Y:S04]  /*17450*/  LDGSTS.E [R81+0x10200], [R76.64], !P1 ;  /* 0x102000004c517fae */ /* 0x0003e8000c921844 */
[----:B------:R1:W-:Y:S04]  /*17460*/  STL.64 [R1+0x4b00], R68 ;  /* 0x004b004401007387 */ /* 0x0003e80000100a00 */
[----:B------:R1:W-:Y:S04]  /*17470*/  LDGSTS.E [R81+0x10300], [R74.64], !P1 ;  /* 0x103000004a517fae */ /* 0x0003e8000c921844 */
[----:B------:R-:W-:Y:S04]  /*17480*/  STL.64 [R1+0x4b08], R66 ;  /* 0x004b084201007387 */ /* 0x000fe80000100a00 */
[----:B------:R1:W-:Y:S04]  /*17490*/  LDGSTS.E [R81+0x10400], [R220.64], !P1 ;  /* 0x10400000dc517fae */ /* 0x0003e8000c921844 */
[----:B------:R1:W-:Y:S04]  /*174a0*/  LDGSTS.E [R81+0x10500], [R70.64], !P1 ;  /* 0x1050000046517fae */ /* 0x0003e8000c921844 */
[----:B------:R1:W-:Y:S04]  /*174b0*/  LDGSTS.E [R81+0x10600], [R68.64], !P1 ;  /* 0x1060000044517fae */ /* 0x0003e8000c921844 */
[----:B-1----:R-:W4:Y:S04]  /*174c0*/  LDL.LU.64 R220, [R1+0xd0] ;  /* 0x0000d00001dc7983 */ /* 0x002f280000300a00 */
[----:B------:R-:W4:Y:S04]  /*174d0*/  LDL.LU.64 R222, [R1+0xc8] ;  /* 0x0000c80001de7983 */ /* 0x000f280000300a00 */
[----:B------:R-:W4:Y:S04]  /*174e0*/  LDL.LU.64 R224, [R1+0xc0] ;  /* 0x0000c00001e07983 */ /* 0x000f280000300a00 */
[----:B------:R-:W4:Y:S04]  /*174f0*/  LDL.LU.64 R226, [R1+0xb8] ;  /* 0x0000b80001e27983 */ /* 0x000f280000300a00 */
[----:B------:R-:W4:Y:S04]  /*17500*/  LDL.LU.64 R76, [R1+0xb0] ;  /* 0x0000b000014c7983 */ /* 0x000f280000300a00 */
[----:B------:R-:W4:Y:S04]  /*17510*/  LDL.LU.64 R74, [R1+0xa8] ;  /* 0x0000a800014a7983 */ /* 0x000f280000300a00 */
[----:B------:R-:W4:Y:S04]  /*17520*/  LDL.LU.64 R70, [R1+0xa0] ;  /* 0x0000a00001467983 */ /* 0x000f280000300a00 */
[----:B------:R-:W4:Y:S04]  /*17530*/  LDL.LU.64 R68, [R1+0x98] ;  /* 0x0000980001447983 */ /* 0x000f280000300a00 */
[----:B------:R1:W-:Y:S01]  /*17540*/  LDGSTS.E [R81+0x10700], [R66.64], !P1 ;  /* 0x1070000042517fae */ /* 0x0003e2000c921844 */
[----:B------:R-:W-:Y:S01]  /*17550*/  ISETP.GE.U32.AND P1, PT, R228, 0x7fffffa4, PT ;  /* 0x7fffffa4e400780c */ /* 0x000fe20003f26070 */
[----:B--2---:R-:W-:-:S04]  /*17560*/  IMAD.WIDE R204, R80, 0x4, R204 ;  /* 0x0000000450cc7825 */ /* 0x004fc800078e02cc */
[C---:B---3--:R-:W-:Y:S01]  /*17570*/  IMAD.WIDE R206, R80.reuse, 0x4, R206 ;  /* 0x0000000450ce7825 */ /* 0x048fe200078e02ce */
[----:B------:R2:W-:Y:S03]  /*17580*/  STL.64 [R1+0x33a8], R204 ;  /* 0x0033a8cc01007387 */ /* 0x0005e60000100a00 */
[C---:B----4-:R-:W-:Y:S01]  /*17590*/  IMAD.WIDE R208, R80.reuse, 0x4, R208 ;  /* 0x0000000450d07825 */ /* 0x050fe200078e02d0 */
[----:B------:R3:W-:Y:S03]  /*175a0*/  STL.64 [R1+0x33c0], R206 ;  /* 0x0033c0ce01007387 */ /* 0x0007e60000100a00 */
[C---:B------:R-:W-:Y:S01]  /*175b0*/  IMAD.WIDE R210, R80.reuse, 0x4, R210 ;  /* 0x0000000450d27825 */ /* 0x040fe200078e02d2 */
[----:B------:R2:W-:Y:S03]  /*175c0*/  STL.64 [R1+0x33d0], R208 ;  /* 0x0033d0d001007387 */ /* 0x0005e60000100a00 */
[C---:B------:R-:W-:Y:S01]  /*175d0*/  IMAD.WIDE R212, R80.reuse, 0x4, R212 ;  /* 0x0000000450d47825 */ /* 0x040fe200078e02d4 */
[----:B------:R1:W-:Y:S03]  /*175e0*/  STL.64 [R1+0x3410], R210 ;  /* 0x003410d201007387 */ /* 0x0003e60000100a00 */
[C---:B------:R-:W-:Y:S01]  /*175f0*/  IMAD.WIDE R214, R80.reuse, 0x4, R214 ;  /* 0x0000000450d67825 */ /* 0x040fe200078e02d6 */
[----:B------:R1:W-:Y:S03]  /*17600*/  STL.64 [R1+0x3418], R212 ;  /* 0x003418d401007387 */ /* 0x0003e60000100a00 */
[C---:B------:R-:W-:Y:S01]  /*17610*/  IMAD.WIDE R216, R80.reuse, 0x4, R216 ;  /* 0x0000000450d87825 */ /* 0x040fe200078e02d8 */
[----:B------:R-:W4:Y:S04]  /*17620*/  LDL.LU.64 R228, [R1+0x10] ;  /* 0x0000100001e47983 */ /* 0x000f280000300a00 */
[----:B------:R1:W-:Y:S04]  /*17630*/  STL.64 [R1+0x3428], R214 ;  /* 0x003428d601007387 */ /* 0x0003e80000100a00 */
[----:B------:R-:W4:Y:S04]  /*17640*/  LDL.LU.64 R230, [R1+0x8] ;  /* 0x0000080001e67983 */ /* 0x000f280000300a00 */
[----:B------:R1:W-:Y:S04]  /*17650*/  STL.64 [R1+0x3438], R216 ;  /* 0x003438d801007387 */ /* 0x0003e80000100a00 */
[----:B------:R-:W4:Y:S01]  /*17660*/  LDL.LU.64 R232, [R1] ;  /* 0x0000000001e87983 */ /* 0x000f220000300a00 */
[----:B------:R-:W-:-:S03]  /*17670*/  IMAD.WIDE R218, R80, 0x4, R218 ;  /* 0x0000000450da7825 */ /* 0x000fc600078e02da */
[----:B------:R2:W-:Y:S04]  /*17680*/  LDGSTS.E [R81+0x12000], [R204.64], !P2 ;  /* 0x12000000cc517fae */ /* 0x0005e8000d121844 */
[----:B------:R1:W-:Y:S04]  /*17690*/  STL.64 [R1+0x3440], R218 ;  /* 0x003440da01007387 */ /* 0x0003e80000100a00 */
[----:B------:R3:W-:Y:S04]  /*176a0*/  LDGSTS.E [R81+0x12100], [R206.64], !P2 ;  /* 0x12100000ce517fae */ /* 0x0007e8000d121844 */
[----:B--2---:R-:W2:Y:S04]  /*176b0*/  LDL.LU.64 R204, [R1+0x6f18] ;  /* 0x006f180001cc7983 */ /* 0x004ea80000300a00 */
[----:B------:R1:W-:Y:S04]  /*176c0*/  LDGSTS.E [R81+0x12200], [R208.64], !P2 ;  /* 0x12200000d0517fae */ /* 0x0003e8000d121844 */
[----:B---3--:R-:W3:Y:S04]  /*176d0*/  LDL.LU.64 R206, [R1+0x6f10] ;  /* 0x006f100001ce7983 */ /* 0x008ee80000300a00 */
[----:B------:R1:W-:Y:S04]  /*176e0*/  LDGSTS.E [R81+0x12300], [R210.64], !P2 ;  /* 0x12300000d2517fae */ /* 0x0003e8000d121844 */
[----:B-1----:R-:W2:Y:S04]  /*176f0*/  LDL.LU.64 R208, [R1+0x6f08] ;  /* 0x006f080001d07983 */ /* 0x002ea80000300a00 */
[----:B------:R1:W-:Y:S04]  /*17700*/  LDGSTS.E [R81+0x12400], [R212.64], !P2 ;  /* 0x12400000d4517fae */ /* 0x0003e8000d121844 */
[----:B------:R-:W2:Y:S04]  /*17710*/  LDL.LU.64 R210, [R1+0x6f00] ;  /* 0x006f000001d27983 */ /* 0x000ea80000300a00 */
[----:B------:R1:W-:Y:S04]  /*17720*/  LDGSTS.E [R81+0x12500], [R214.64], !P2 ;  /* 0x12500000d6517fae */ /* 0x0003e8000d121844 */
[----:B-1----:R-:W2:Y:S04]  /*17730*/  LDL.LU.64 R212, [R1+0x6ef8] ;  /* 0x006ef80001d47983 */ /* 0x002ea80000300a00 */
[----:B------:R1:W-:Y:S04]  /*17740*/  LDGSTS.E [R81+0x12600], [R216.64], !P2 ;  /* 0x12600000d8517fae */ /* 0x0003e8000d121844 */
[----:B------:R-:W2:Y:S04]  /*17750*/  LDL.LU.64 R214, [R1+0x6ef0] ;  /* 0x006ef00001d67983 */ /* 0x000ea80000300a00 */
[----:B------:R1:W-:Y:S04]  /*17760*/  LDGSTS.E [R81+0x12700], [R218.64], !P2 ;  /* 0x12700000da517fae */ /* 0x0003e8000d121844 */
[----:B-1----:R-:W2:Y:S04]  /*17770*/  LDL.LU.64 R216, [R1+0x6ee8] ;  /* 0x006ee80001d87983 */ /* 0x002ea80000300a00 */
[----:B------:R-:W2:Y:S01]  /*17780*/  LDL.LU.64 R218, [R1+0x6ee0] ;  /* 0x006ee00001da7983 */ /* 0x000ea20000300a00 */
[----:B------:R-:W-:-:S04]  /*17790*/  IMAD.WIDE R220, R80, 0x4, R220 ;  /* 0x0000000450dc7825 */ /* 0x000fc800078e02dc */
[C---:B------:R-:W-:Y:S01]  /*177a0*/  IMAD.WIDE R222, R80.reuse, 0x4, R222 ;  /* 0x0000000450de7825 */ /* 0x040fe200078e02de */
        /* <DEDUP_REMOVED lines=10> */
[----:B------:R1:W-:Y:S03]  /*17850*/  LDGSTS.E [R81+0x14000], [R220.64], !P0 ;  /* 0x14000000dc517fae */ /* 0x0003e6000c121844 */
[C---:B------:R-:W-:Y:S01]  /*17860*/  IMAD.WIDE R68, R80.reuse, 0x4, R68 ;  /* 0x0000000450447825 */ /* 0x040fe200078e0244 */
[----:B------:R1:W-:Y:S04]  /*17870*/  LDGSTS.E [R81+0x14100], [R222.64], !P0 ;  /* 0x14100000de517fae */ /* 0x0003e8000c121844 */
[----:B------:R1:W-:Y:S04]  /*17880*/  LDGSTS.E [R81+0x14200], [R224.64], !P0 ;  /* 0x14200000e0517fae */ /* 0x0003e8000c121844 */
[----:B-1----:R-:W2:Y:S04]  /*17890*/  LDL.LU.64 R220, [R1+0x6ed8] ;  /* 0x006ed80001dc7983 */ /* 0x002ea80000300a00 */
[----:B------:R1:W-:Y:S01]  /*178a0*/  STL.64 [R1+0x3948], R74 ;  /* 0x0039484a01007387 */ /* 0x0003e20000100a00 */
[----:B------:R-:W-:-:S03]  /*178b0*/  IMAD.WIDE R250, R80, 0x4, R250 ;  /* 0x0000000450fa7825 */ /* 0x000fc600078e02fa */
[----:B------:R-:W2:Y:S04]  /*178c0*/  LDL.LU.64 R222, [R1+0x6ed0] ;  /* 0x006ed00001de7983 */ /* 0x000ea80000300a00 */
[----:B------:R1:W-:Y:S04]  /*178d0*/  STL.64 [R1+0x3958], R70 ;  /* 0x0039584601007387 */ /* 0x0003e80000100a00 */
[----:B------:R-:W2:Y:S04]  /*178e0*/  LDL.LU.64 R224, [R1+0x6ec8] ;  /* 0x006ec80001e07983 */ /* 0x000ea80000300a00 */
[----:B------:R1:W-:Y:S04]  /*178f0*/  LDGSTS.E [R81+0x14300], [R226.64], !P0 ;  /* 0x14300000e2517fae */ /* 0x0003e8000c121844 */
[----:B------:R1:W-:Y:S04]  /*17900*/  STL.64 [R1+0x3980], R68 ;  /* 0x0039804401007387 */ /* 0x0003e80000100a00 */
[----:B------:R1:W-:Y:S04]  /*17910*/  LDGSTS.E [R81+0x14400], [R76.64], !P0 ;  /* 0x144000004c517fae */ /* 0x0003e8000c121844 */
[----:B-1----:R-:W2:Y:S04]  /*17920*/  LDL.LU.64 R226, [R1+0x6ec0] ;  /* 0x006ec00001e27983 */ /* 0x002ea80000300a00 */
[----:B------:R1:W-:Y:S01]  /*17930*/  LDGSTS.E [R81+0x14500], [R74.64], !P0 ;  /* 0x145000004a517fae */ /* 0x0003e2000c121844 */
[----:B------:R-:W-:-:S03]  /*17940*/  IMAD.WIDE R76, R80, 0x4, R248 ;  /* 0x00000004504c7825 */ /* 0x000fc600078e02f8 */
[----:B------:R1:W-:Y:S04]  /*17950*/  LDGSTS.E [R81+0x14600], [R70.64], !P0 ;  /* 0x1460000046517fae */ /* 0x0003e8000c121844 */
[----:B------:R1:W-:Y:S02]  /*17960*/  LDGSTS.E [R81+0x14700], [R68.64], !P0 ;  /* 0x1470000044517fae */ /* 0x0003e4000c121844 */
[----:B-1----:R-:W-:-:S04]  /*17970*/  IMAD.WIDE R74, R80, 0x4, R246 ;  /* 0x00000004504a7825 */ /* 0x002fc800078e02f6 */
[----:B------:R-:W-:-:S04]  /*17980*/  IMAD.WIDE R70, R80, 0x4, R244 ;  /* 0x0000000450467825 */ /* 0x000fc800078e02f4 */
        /* <DEDUP_REMOVED lines=21> */
[----:B----4-:R-:W-:-:S04]  /*17ae0*/  IMAD.WIDE R228, R80, 0x4, R228 ;  /* 0x0000000450e47825 */ /* 0x010fc800078e02e4 */
[C---:B------:R-:W-:Y:S01]  /*17af0*/  IMAD.WIDE R230, R80.reuse, 0x4, R230 ;  /* 0x0000000450e67825 */ /* 0x040fe200078e02e6 */
[----:B------:R1:W-:Y:S03]  /*17b00*/  STL.64 [R1+0x3dd0], R228 ;  /* 0x003dd0e401007387 */ /* 0x0003e60000100a00 */
[C---:B------:R-:W-:Y:S01]  /*17b10*/  IMAD.WIDE R232, R80.reuse, 0x4, R232 ;  /* 0x0000000450e87825 */ /* 0x040fe200078e02e8 */
[----:B------:R4:W-:Y:S04]  /*17b20*/  STL.64 [R1+0x3de0], R230 ;  /* 0x003de0e601007387 */ /* 0x0009e80000100a00 */
[----:B------:R1:W-:Y:S04]  /*17b30*/  STL.64 [R1+0x3de8], R232 ;  /* 0x003de8e801007387 */ /* 0x0003e80000100a00 */
[----:B------:R1:W-:Y:S04]  /*17b40*/  STL.64 [R1+0x3df8], R250 ;  /* 0x003df8fa01007387 */ /* 0x0003e80000100a00 */
[----:B------:R-:W-:Y:S04]  /*17b50*/  STL.64 [R1+0x3e08], R76 ;  /* 0x003e084c01007387 */ /* 0x000fe80000100a00 */
[----:B------:R1:W-:Y:S04]  /*17b60*/  LDGSTS.E [R81+0x16000], [R228.64], !P3 ;  /* 0x16000000e4517fae */ /* 0x0003e8000d921844 */
[----:B------:R4:W-:Y:S04]  /*17b70*/  LDGSTS.E [R81+0x16100], [R230.64], !P3 ;  /* 0x16100000e6517fae */ /* 0x0009e8000d921844 */
[----:B------:R3:W-:Y:S04]  /*17b80*/  LDGSTS.E [R81+0x16200], [R232.64], !P3 ;  /* 0x16200000e8517fae */ /* 0x0007e8000d921844 */
[----:B-1----:R-:W2:Y:S04]  /*17b90*/  LDL.LU.64 R228, [R1+0x6eb8] ;  /* 0x006eb80001e47983 */ /* 0x002ea80000300a00 */
[----:B------:R-:W-:Y:S04]  /*17ba0*/  STL.64 [R1+0x3e10], R74 ;  /* 0x003e104a01007387 */ /* 0x000fe80000100a00 */
[----:B----4-:R-:W4:Y:S04]  /*17bb0*/  LDL.LU.64 R230, [R1+0x6eb0] ;  /* 0x006eb00001e67983 */ /* 0x010f280000300a00 */
[----:B------:R-:W-:Y:S04]  /*17bc0*/  STL.64 [R1+0x3e40], R70 ;  /* 0x003e404601007387 */ /* 0x000fe80000100a00 */
[----:B---3--:R-:W3:Y:S04]  /*17bd0*/  LDL.LU.64 R232, [R1+0x6ea8] ;  /* 0x006ea80001e87983 */ /* 0x008ee80000300a00 */
[----:B------:R1:W-:Y:S04]  /*17be0*/  STL.64 [R1+0x3e50], R68 ;  /* 0x003e504401007387 */ /* 0x0003e80000100a00 */
        /* <DEDUP_REMOVED lines=11> */
[----:B------:R-:W-:Y:S01]  /*17ca0*/  STL.64 [R1+0x4408], R42 ;  /* 0x0044082a01007387 */ /* 0x000fe20000100a00 */
[----:B------:R-:W-:-:S03]  /*17cb0*/  IMAD.WIDE R24, R80, 0x4, R24 ;  /* 0x0000000450187825 */ /* 0x000fc600078e0218 */
[----:B------:R-:W-:Y:S01]  /*17cc0*/  STL.64 [R1+0x4610], R40 ;  /* 0x0046102801007387 */ /* 0x000fe20000100a00 */
[----:B------:R-:W-:-:S03]  /*17cd0*/  IMAD.WIDE R22, R80, 0x4, R22 ;  /* 0x0000000450167825 */ /* 0x000fc600078e0216 */
[----:B------:R-:W-:Y:S01]  /*17ce0*/  STL.64 [R1+0x4618], R38 ;  /* 0x0046182601007387 */ /* 0x000fe20000100a00 */
[----:B------:R-:W-:-:S03]  /*17cf0*/  IMAD.WIDE R20, R80, 0x4, R20 ;  /* 0x0000000450147825 */ /* 0x000fc600078e0214 */
[----:B------:R-:W-:Y:S01]  /*17d00*/  STL.64 [R1+0x4620], R36 ;  /* 0x0046202401007387 */ /* 0x000fe20000100a00 */
[----:B------:R-:W-:-:S03]  /*17d10*/  IMAD.WIDE R18, R80, 0x4, R18 ;  /* 0x0000000450127825 */ /* 0x000fc600078e0212 */
        /* <DEDUP_REMOVED lines=8> */
[----:B------:R-:W-:Y:S01]  /*17da0*/  STL.64 [R1+0x4808], R18 ;  /* 0x0048081201007387 */ /* 0x000fe20000100a00 */
[----:B------:R-:W-:-:S03]  /*17db0*/  IMAD.WIDE R16, R80, 0x4, R16 ;  /* 0x0000000450107825 */ /* 0x000fc600078e0210 */
[----:B------:R1:W-:Y:S04]  /*17dc0*/  LDGSTS.E [R81+0x16300], [R250.64], !P3 ;  /* 0x16300000fa517fae */ /* 0x0003e8000d921844 */
[----:B------:R-:W2:Y:S01]  /*17dd0*/  LDL.LU.64 R244, [R1+0x250] ;  /* 0x0002500001f47983 */ /* 0x000ea20000300a00 */
[----:B------:R-:W-:-:S03]  /*17de0*/  IMAD.WIDE R14, R80, 0x4, R14 ;  /* 0x00000004500e7825 */ /* 0x000fc600078e020e */
[----:B------:R1:W-:Y:S01]  /*17df0*/  LDGSTS.E [R81+0x16400], [R76.64], !P3 ;  /* 0x164000004c517fae */ /* 0x0003e2000d921844 */
[----:B------:R-:W-:-:S03]  /*17e00*/  IMAD.WIDE R12, R80, 0x4, R12 ;  /* 0x00000004500c7825 */ /* 0x000fc600078e020c */
[----:B------:R1:W-:Y:S04]  /*17e10*/  LDGSTS.E [R81+0x16500], [R74.64], !P3 ;  /* 0x165000004a517fae */ /* 0x0003e8000d921844 */
[----:B------:R-:W3:Y:S01]  /*17e20*/  LDL.LU.64 R246, [R1+0x248] ;  /* 0x0002480001f67983 */ /* 0x000ee20000300a00 */
[----:B------:R-:W-:-:S03]  /*17e30*/  IMAD.WIDE R10, R80, 0x4, R10 ;  /* 0x00000004500a7825 */ /* 0x000fc600078e020a */
[----:B------:R1:W-:Y:S04]  /*17e40*/  LDGSTS.E [R81+0x16600], [R70.64], !P3 ;  /* 0x1660000046517fae */ /* 0x0003e8000d921844 */
[----:B------:R-:W4:Y:S01]  /*17e50*/  LDL.LU.64 R248, [R1+0x240] ;  /* 0x0002400001f87983 */ /* 0x000f220000300a00 */
[----:B------:R-:W-:-:S03]  /*17e60*/  IMAD.WIDE R8, R80, 0x4, R8 ;  /* 0x0000000450087825 */ /* 0x000fc600078e0208 */
[----:B------:R1:W-:Y:S04]  /*17e70*/  LDGSTS.E [R81+0x16700], [R68.64], !P3 ;  /* 0x1670000044517fae */ /* 0x0003e8000d921844 */
[----:B-1----:R-:W4:Y:S01]  /*17e80*/  LDL.LU.64 R250, [R1+0x238] ;  /* 0x0002380001fa7983 */ /* 0x002f220000300a00 */
[----:B------:R-:W-:-:S03]  /*17e90*/  IMAD.WIDE R6, R80, 0x4, R6 ;  /* 0x0000000450067825 */ /* 0x000fc600078e0206 */
[----:B------:R1:W-:Y:S04]  /*17ea0*/  LDGSTS.E [R81+0x18000], [R64.64], !P5 ;  /* 0x1800000040517fae */ /* 0x0003e8000e921844 */
[----:B------:R-:W4:Y:S01]  /*17eb0*/  LDL.LU.64 R68, [R1+0x230] ;  /* 0x0002300001447983 */ /* 0x000f220000300a00 */
[----:B------:R-:W-:-:S03]  /*17ec0*/  IMAD.WIDE R4, R80, 0x4, R4 ;  /* 0x0000000450047825 */ /* 0x000fc600078e0204 */
[----:B------:R-:W4:Y:S04]  /*17ed0*/  LDL.LU.64 R70, [R1+0x228] ;  /* 0x0002280001467983 */ /* 0x000f280000300a00 */
[----:B------:R-:W4:Y:S04]  /*17ee0*/  LDL.LU.64 R74, [R1+0x220] ;  /* 0x00022000014a7983 */ /* 0x000f280000300a00 */
[----:B------:R3:W-:Y:S04]  /*17ef0*/  STL.64 [R1+0x48d0], R16 ;  /* 0x0048d01001007387 */ /* 0x0007e80000100a00 */
[----:B------:R4:W-:Y:S04]  /*17f00*/  STL.64 [R1+0x48d8], R14 ;  /* 0x0048d80e01007387 */ /* 0x0009e80000100a00 */
[----:B------:R1:W-:Y:S04]  /*17f10*/  STL.64 [R1+0x48e0], R12 ;  /* 0x0048e00c01007387 */ /* 0x0003e80000100a00 */
[----:B------:R1:W-:Y:S04]  /*17f20*/  STL.64 [R1+0x48e8], R10 ;  /* 0x0048e80a01007387 */ /* 0x0003e80000100a00 */
[----:B------:R1:W-:Y:S04]  /*17f30*/  STL.64 [R1+0x48f0], R8 ;  /* 0x0048f00801007387 */ /* 0x0003e80000100a00 */
[----:B------:R1:W-:Y:S04]  /*17f40*/  STL.64 [R1+0x48f8], R6 ;  /* 0x0048f80601007387 */ /* 0x0003e80000100a00 */
[----:B------:R1:W-:Y:S04]  /*17f50*/  STL.64 [R1+0x4900], R4 ;  /* 0x0049000401007387 */ /* 0x0003e80000100a00 */
[----:B------:R-:W4:Y:S04]  /*17f60*/  LDL.LU.64 R76, [R1+0x218] ;  /* 0x00021800014c7983 */ /* 0x000f280000300a00 */
[----:B------:R1:W-:Y:S04]  /*17f70*/  LDGSTS.E [R81+0x18100], [R62.64], !P5 ;  /* 0x181000003e517fae */ /* 0x0003e8000e921844 */
        /* <DEDUP_REMOVED lines=16> */
[----:B------:R1:W-:Y:S01]  /*18080*/  LDGSTS.E [R81+0x1c200], [R28.64], !P4 ;  /* 0x1c2000001c517fae */ /* 0x0003e2000e121844 */
[----:B------:R-:W-:-:S03]  /*18090*/  IMAD.WIDE R2, R80, 0x4, R2 ;  /* 0x0000000450027825 */ /* 0x000fc600078e0202 */
[----:B------:R1:W-:Y:S04]  /*180a0*/  LDGSTS.E [R81+0x1c300], [R26.64], !P4 ;  /* 0x1c3000001a517fae */ /* 0x0003e8000e121844 */
[----:B------:R1:W-:Y:S04]  /*180b0*/  LDGSTS.E [R81+0x1c400], [R24.64], !P4 ;  /* 0x1c40000018517fae */ /* 0x0003e8000e121844 */
[----:B------:R1:W-:Y:S04]  /*180c0*/  LDGSTS.E [R81+0x1c500], [R22.64], !P4 ;  /* 0x1c50000016517fae */ /* 0x0003e8000e121844 */
[----:B------:R2:W-:Y:S04]  /*180d0*/  LDGSTS.E [R81+0x1c600], [R20.64], !P4 ;  /* 0x1c60000014517fae */ /* 0x0005e8000e121844 */
[----:B------:R1:W-:Y:S04]  /*180e0*/  LDGSTS.E [R81+0x1c700], [R18.64], !P4 ;  /* 0x1c70000012517fae */ /* 0x0003e8000e121844 */
[----:B------:R3:W-:Y:S04]  /*180f0*/  LDGSTS.E [R81+0x1e000], [R16.64], !P1 ;  /* 0x1e00000010517fae */ /* 0x0007e8000c921844 */
[----:B------:R4:W-:Y:S04]  /*18100*/  LDGSTS.E [R81+0x1e100], [R14.64], !P1 ;  /* 0x1e1000000e517fae */ /* 0x0009e8000c921844 */
[----:B------:R1:W-:Y:S04]  /*18110*/  STL.64 [R1+0x4908], R2 ;  /* 0x0049080201007387 */ /* 0x0003e80000100a00 */
[----:B------:R1:W-:Y:S04]  /*18120*/  LDGSTS.E [R81+0x1e200], [R12.64], !P1 ;  /* 0x1e2000000c517fae */ /* 0x0003e8000c921844 */
[----:B------:R1:W-:Y:S04]  /*18130*/  LDGSTS.E [R81+0x1e300], [R10.64], !P1 ;  /* 0x1e3000000a517fae */ /* 0x0003e8000c921844 */
[----:B------:R1:W-:Y:S04]  /*18140*/  LDGSTS.E [R81+0x1e400], [R8.64], !P1 ;  /* 0x1e40000008517fae */ /* 0x0003e8000c921844 */
[----:B------:R1:W-:Y:S04]  /*18150*/  LDGSTS.E [R81+0x1e500], [R6.64], !P1 ;  /* 0x1e50000006517fae */ /* 0x0003e8000c921844 */
[----:B------:R1:W-:Y:S01]  /*18160*/  LDGSTS.E [R81+0x1e600], [R4.64], !P1 ;  /* 0x1e60000004517fae */ /* 0x0003e2000c921844 */
[----:B------:R-:W-:Y:S01]  /*18170*/  IMAD.MOV.U32 R79, RZ, RZ, c[0x0][0x180] ;  /* 0x00006000ff4f7624 */ /* 0x000fe200078e00ff */
[----:B------:R-:W-:-:S02]  /*18180*/  LOP3.LUT R78, R78, 0x3f, RZ, 0xc0, !PT ;  /* 0x0000003f4e4e7812 */ /* 0x000fc400078ec0ff */
[----:B------:R1:W-:Y:S01]  /*18190*/  LDGSTS.E [R81+0x1e700], [R2.64], !P1 ;  /* 0x1e70000002517fae */ /* 0x0003e2000c921844 */
[----:B--2---:R-:W-:-:S05]  /*181a0*/  IMAD.WIDE R20, R80, 0x4, R244 ;  /* 0x0000000450147825 */ /* 0x004fca00078e02f4 */
[----:B------:R-:W-:Y:S04]  /*181b0*/  STL.64 [R1+0x2fc0], R20 ;  /* 0x002fc01401007387 */ /* 0x000fe80000100a00 */
[----:B-1----:R-:W2:Y:S01]  /*181c0*/  LDL.LU.64 R52, [R1+0x150] ;  /* 0x0001500001347983 */ /* 0x002ea20000300a00 */
[----:B---3--:R-:W-:-:S05]  /*181d0*/  IMAD.WIDE R16, R80, 0x4, R246 ;  /* 0x0000000450107825 */ /* 0x008fca00078e02f6 */
[----:B------:R1:W-:Y:S01]  /*181e0*/  STL.64 [R1+0x2fc8], R16 ;  /* 0x002fc81001007387 */ /* 0x0003e20000100a00 */
[----:B----4-:R-:W-:-:S03]  /*181f0*/  IMAD.WIDE R14, R80, 0x4, R248 ;  /* 0x00000004500e7825 */ /* 0x010fc600078e02f8 */
[----:B------:R-:W1:Y:S04]  /*18200*/  LDL.LU.64 R54, [R1+0x148] ;  /* 0x0001480001367983 */ /* 0x000e680000300a00 */
[----:B------:R3:W-:Y:S01]  /*18210*/  STL.64 [R1+0x2fd0], R14 ;  /* 0x002fd00e01007387 */ /* 0x0007e20000100a00 */
[----:B------:R-:W-:-:S03]  /*18220*/  IMAD.WIDE R12, R80, 0x4, R250 ;  /* 0x00000004500c7825 */ /* 0x000fc600078e02fa */
[----:B------:R-:W3:Y:S04]  /*18230*/  LDL.LU.64 R56, [R1+0x140] ;  /* 0x0001400001387983 */ /* 0x000ee80000300a00 */
[----:B------:R4:W-:Y:S01]  /*18240*/  STL.64 [R1+0x2fd8], R12 ;  /* 0x002fd80c01007387 */ /* 0x0009e20000100a00 */
[----:B------:R-:W-:-:S03]  /*18250*/  IMAD.WIDE R10, R80, 0x4, R68 ;  /* 0x00000004500a7825 */ /* 0x000fc600078e0244 */
[----:B------:R-:W4:Y:S01]  /*18260*/  LDL.LU.64 R58, [R1+0x138] ;  /* 0x00013800013a7983 */ /* 0x000f220000300a00 */
[----:B------:R-:W-:-:S03]  /*18270*/  IMAD.WIDE R8, R80, 0x4, R70 ;  /* 0x0000000450087825 */ /* 0x000fc600078e0246 */
[----:B------:R-:W4:Y:S01]  /*18280*/  LDL.LU.64 R60, [R1+0x130] ;  /* 0x00013000013c7983 */ /* 0x000f220000300a00 */
[----:B------:R-:W-:-:S03]  /*18290*/  IMAD.WIDE R6, R80, 0x4, R74 ;  /* 0x0000000450067825 */ /* 0x000fc600078e024a */
[----:B------:R-:W4:Y:S04]  /*182a0*/  LDL.LU.64 R62, [R1+0x128] ;  /* 0x00012800013e7983 */ /* 0x000f280000300a00 */
[----:B------:R1:W-:Y:S04]  /*182b0*/  STL.64 [R1+0x2fe0], R10 ;  /* 0x002fe00a01007387 */ /* 0x0003e80000100a00 */
[----:B------:R-:W4:Y:S04]  /*182c0*/  LDL.LU.64 R64, [R1+0x120] ;  /* 0x0001200001407983 */ /* 0x000f280000300a00 */
[----:B------:R-:W4:Y:S04]  /*182d0*/  LDL.LU.64 R242, [R1+0x118] ;  /* 0x0001180001f27983 */ /* 0x000f280000300a00 */
[----:B------:R1:W-:Y:S04]  /*182e0*/  STL.64 [R1+0x2fe8], R8 ;  /* 0x002fe80801007387 */ /* 0x0003e80000100a00 */
[----:B------:R1:W-:Y:S01]  /*182f0*/  STL.64 [R1+0x2ff0], R6 ;  /* 0x002ff00601007387 */ /* 0x0003e20000100a00 */
[----:B------:R-:W-:-:S05]  /*18300*/  IMAD.WIDE R4, R80, 0x4, R76 ;  /* 0x0000000450047825 */ /* 0x000fca00078e024c */
[----:B------:R1:W-:Y:S04]  /*18310*/  STL.64 [R1+0x2ff8], R4 ;  /* 0x002ff80401007387 */ /* 0x0003e80000100a00 */
[----:B------:R-:W4:Y:S04]  /*18320*/  LDL.LU.64 R244, [R1+0x90] ;  /* 0x0000900001f47983 */ /* 0x000f280000300a00 */
[----:B------:R-:W4:Y:S04]  /*18330*/  LDL.LU.64 R246, [R1+0x88] ;  /* 0x0000880001f67983 */ /* 0x000f280000300a00 */
[----:B------:R-:W4:Y:S04]  /*18340*/  LDL.LU.64 R248, [R1+0x80] ;  /* 0x0000800001f87983 */ /* 0x000f280000300a00 */
[----:B------:R-:W4:Y:S04]  /*18350*/  LDL.LU.64 R250, [R1+0x78] ;  /* 0x0000780001fa7983 */ /* 0x000f280000300a00 */
[----:B------:R-:W4:Y:S04]  /*18360*/  LDL.LU.64 R68, [R1+0x70] ;  /* 0x0000700001447983 */ /* 0x000f280000300a00 */
[----:B------:R-:W4:Y:S04]  /*18370*/  LDL.LU.64 R70, [R1+0x68] ;  /* 0x0000680001467983 */ /* 0x000f280000300a00 */
[----:B------:R-:W4:Y:S04]  /*18380*/  LDL.LU.64 R74, [R1+0x60] ;  /* 0x00006000014a7983 */ /* 0x000f280000300a00 */
[----:B------:R-:W4:Y:S01]  /*18390*/  LDL.LU.64 R76, [R1+0x58] ;  /* 0x00005800014c7983 */ /* 0x000f220000300a00 */
[----:B------:R-:W-:Y:S01]  /*183a0*/  IADD3 R66, R79, -0x22, RZ ;  /* 0xffffffde4f427810 */ /* 0x000fe20007ffe0ff */
[----:B------:R-:W-:-:S03]  /*183b0*/  IMAD.SHL.U32 R78, R78, 0x4, RZ ;  /* 0x000000044e4e7824 */ /* 0x000fc600078e00ff */
[----:B------:R-:W-:Y:S02]  /*183c0*/  ISETP.GE.U32.AND P2, PT, R66, 0x7fffffbf, PT ;  /* 0x7fffffbf4200780c */ /* 0x000fe40003f46070 */
[C---:B------:R-:W-:Y:S02]  /*183d0*/  IADD3 R66, R79.reuse, -0x26, RZ ;  /* 0xffffffda4f427810 */ /* 0x040fe40007ffe0ff */
[----:B------:R-:W-:Y:S02]  /*183e0*/  LOP3.LUT R72, R78, 0x20, RZ, 0x3c, !PT ;  /* 0x000000204e487812 */ /* 0x000fe400078e3cff */
[----:B------:R-:W-:Y:S02]  /*183f0*/  ISETP.GE.U32.AND P0, PT, R66, 0x7fffffbb, PT ;  /* 0x7fffffbb4200780c */ /* 0x000fe40003f06070 */
[C---:B------:R-:W-:Y:S02]  /*18400*/  IADD3 R18, R79.reuse, -0x3a, RZ ;  /* 0xffffffc64f127810 */ /* 0x040fe40007ffe0ff */
[----:B------:R-:W-:-:S02]  /*18410*/  IADD3 R66, R79, -0x2a, RZ ;  /* 0xffffffd64f427810 */ /* 0x000fc40007ffe0ff */
[----:B------:R-:W-:Y:S01]  /*18420*/  ISETP.GE.U32.AND P1, PT, R18, 0x7fffffa7, PT ;  /* 0x7fffffa71200780c */ /* 0x000fe20003f26070 */
[----:B------:R1:W-:Y:S01]  /*18430*/  LDGSTS.E [R72+0x10800], [R20.64], !P2 ;  /* 0x1080000014487fae */ /* 0x0003e2000d121844 */
[----:B------:R-:W-:-:S03]  /*18440*/  ISETP.GE.U32.AND P3, PT, R66, 0x7fffffb7, PT ;  /* 0x7fffffb74200780c */ /* 0x000fc60003f66070 */
[----:B------:R1:W-:Y:S04]  /*18450*/  LDGSTS.E [R72+0x10900], [R16.64], !P2 ;  /* 0x1090000010487fae */ /* 0x0003e8000d121844 */
[----:B------:R3:W-:Y:S04]  /*18460*/  LDGSTS.E [R72+0x10a00], [R14.64], !P2 ;  /* 0x10a000000e487fae */ /* 0x0007e8000d121844 */
[----:B------:R4:W-:Y:S01]  /*18470*/  LDGSTS.E [R72+0x10b00], [R12.64], !P2 ;  /* 0x10b000000c487fae */ /* 0x0009e2000d121844 */
[----:B------:R-:W-:-:S03]  /*18480*/  IADD3 R66, R79, -0x2e, RZ ;  /* 0xffffffd24f427810 */ /* 0x000fc60007ffe0ff */
[----:B------:R1:W-:Y:S04]  /*18490*/  LDGSTS.E [R72+0x10c00], [R10.64], !P2 ;  /* 0x10c000000a487fae */ /* 0x0003e8000d121844 */
[----:B------:R1:W-:Y:S04]  /*184a0*/  LDGSTS.E [R72+0x10d00], [R8.64], !P2 ;  /* 0x10d0000008487fae */ /* 0x0003e8000d121844 */
[----:B------:R1:W-:Y:S04]  /*184b0*/  LDGSTS.E [R72+0x10e00], [R6.64], !P2 ;  /* 0x10e0000006487fae */ /* 0x0003e8000d121844 */
[----:B------:R1:W-:Y:S01]  /*184c0*/  LDGSTS.E [R72+0x10f00], [R4.64], !P2 ;  /* 0x10f0000004487fae */ /* 0x0003e2000d121844 */
[----:B------:R-:W-:-:S02]  /*184d0*/  ISETP.GE.U32.AND P5, PT, R66, 0x7fffffb3, PT ;  /* 0x7fffffb34200780c */ /* 0x000fc40003fa6070 */
[----:B------:R-:W-:-:S04]  /*184e0*/  IADD3 R50, R79, -0x32, RZ ;  /* 0xffffffce4f327810 */ /* 0x000fc80007ffe0ff */
[----:B------:R-:W-:Y:S02]  /*184f0*/  ISETP.GE.U32.AND P6, PT, R50, 0x7fffffaf, PT ;  /* 0x7fffffaf3200780c */ /* 0x000fe40003fc6070 */
[----:B------:R-:W-:-:S04]  /*18500*/  IADD3 R34, R79, -0x36, RZ ;  /* 0xffffffca4f227810 */ /* 0x000fc80007ffe0ff */
[----:B------:R-:W-:Y:S02]  /*18510*/  ISETP.GE.U32.AND P4, PT, R34, 0x7fffffab, PT ;  /* 0x7fffffab2200780c */ /* 0x000fe40003f86070 */
[----:B------:R-:W-:-:S04]  /*18520*/  IADD3 R2, R79, -0x3e, RZ ;  /* 0xffffffc24f027810 */ /* 0x000fc80007ffe0ff */
[----:B------:R-:W-:Y:S02]  /*18530*/  ISETP.GE.U32.AND P2, PT, R2, 0x7fffffa3, PT ;  /* 0x7fffffa30200780c */ /* 0x000fe40003f46070 */
[----:B------:R-:W-:Y:S01]  /*18540*/  IADD3 R2, R79, -0x23, RZ ;  /* 0xffffffdd4f027810 */ /* 0x000fe20007ffe0ff */
[----:B--2---:R-:W-:-:S05]  /*18550*/  IMAD.WIDE R18, R80, 0x4, R52 ;  /* 0x0000000450127825 */ /* 0x004fca00078e0234 */
[----:B------:R2:W-:Y:S04]  /*18560*/  STL.64 [R1+0x3078], R18 ;  /* 0x0030781201007387 */ /* 0x0005e80000100a00 */
[----:B------:R2:W-:Y:S01]  /*18570*/  LDGSTS.E [R72+0x12800], [R18.64], !P0 ;  /* 0x1280000012487fae */ /* 0x0005e2000c121844 */
[----:B-1----:R-:W-:-:S04]  /*18580*/  IMAD.WIDE R16, R80, 0x4, R54 ;  /* 0x0000000450107825 */ /* 0x002fc800078e0236 */
[C---:B---3--:R-:W-:Y:S01]  /*18590*/  IMAD.WIDE R14, R80.reuse, 0x4, R56 ;  /* 0x00000004500e7825 */ /* 0x048fe200078e0238 */
[----:B------:R1:W-:Y:S03]  /*185a0*/  STL.64 [R1+0x3088], R16 ;  /* 0x0030881001007387 */ /* 0x0003e60000100a00 */
[C---:B----4-:R-:W-:Y:S01]  /*185b0*/  IMAD.WIDE R12, R80.reuse, 0x4, R58 ;  /* 0x00000004500c7825 */ /* 0x050fe200078e023a */
[----:B------:R3:W-:Y:S03]  /*185c0*/  STL.64 [R1+0x3098], R14 ;  /* 0x0030980e01007387 */ /* 0x0007e60000100a00 */
[C---:B------:R-:W-:Y:S01]  /*185d0*/  IMAD.WIDE R10, R80.reuse, 0x4, R60 ;  /* 0x00000004500a7825 */ /* 0x040fe200078e023c */
[----:B------:R4:W-:Y:S03]  /*185e0*/  STL.64 [R1+0x30a0], R12 ;  /* 0x0030a00c01007387 */ /* 0x0009e60000100a00 */
[C---:B------:R-:W-:Y:S01]  /*185f0*/  IMAD.WIDE R8, R80.reuse, 0x4, R62 ;  /* 0x0000000450087825 */ /* 0x040fe200078e023e */
[----:B------:R1:W-:Y:S04]  /*18600*/  LDGSTS.E [R72+0x12900], [R16.64], !P0 ;  /* 0x1290000010487fae */ /* 0x0003e8000c121844 */
[----:B------:R1:W-:Y:S01]  /*18610*/  STL.64 [R1+0x30b0], R10 ;  /* 0x0030b00a01007387 */ /* 0x0003e20000100a00 */
[----:B------:R-:W-:-:S03]  /*18620*/  IMAD.WIDE R6, R80, 0x4, R64 ;  /* 0x0000000450067825 */ /* 0x000fc600078e0240 */
[----:B------:R3:W-:Y:S01]  /*18630*/  LDGSTS.E [R72+0x12a00], [R14.64], !P0 ;  /* 0x12a000000e487fae */ /* 0x0007e2000c121844 */
[----:B------:R-:W-:-:S03]  /*18640*/  IMAD.WIDE R4, R80, 0x4, R242 ;  /* 0x0000000450047825 */ /* 0x000fc600078e02f2 */
[----:B------:R1:W-:Y:S04]  /*18650*/  STL.64 [R1+0x30c0], R8 ;  /* 0x0030c00801007387 */ /* 0x0003e80000100a00 */
[----:B------:R4:W-:Y:S04]  /*18660*/  LDGSTS.E [R72+0x12b00], [R12.64], !P0 ;  /* 0x12b000000c487fae */ /* 0x0009e8000c121844 */
[----:B------:R1:W-:Y:S04]  /*18670*/  STL.64 [R1+0x30c8], R6 ;  /* 0x0030c80601007387 */ /* 0x0003e80000100a00 */
[----:B------:R1:W-:Y:S04]  /*18680*/  LDGSTS.E [R72+0x12c00], [R10.64], !P0 ;  /* 0x12c000000a487fae */ /* 0x0003e8000c121844 */
[----:B------:R1:W-:Y:S04]  /*18690*/  STL.64 [R1+0x30d8], R4 ;  /* 0x0030d80401007387 */ /* 0x0003e80000100a00 */
[----:B------:R3:W-:Y:S04]  /*186a0*/  LDGSTS.E [R72+0x12d00], [R8.64], !P0 ;  /* 0x12d0000008487fae */ /* 0x0007e8000c121844 */
[----:B------:R4:W-:Y:S01]  /*186b0*/  LDGSTS.E [R72+0x12e00], [R6.64], !P0 ;  /* 0x12e0000006487fae */ /* 0x0009e2000c121844 */
[----:B--2---:R-:W-:-:S03]  /*186c0*/  IMAD.WIDE R18, R80, 0x4, R244 ;  /* 0x0000000450127825 */ /* 0x004fc600078e02f4 */
[----:B------:R2:W-:Y:S01]  /*186d0*/  LDGSTS.E [R72+0x12f00], [R4.64], !P0 ;  /* 0x12f0000004487fae */ /* 0x0005e2000c121844 */
[----:B-1----:R-:W-:-:S03]  /*186e0*/  IMAD.WIDE R16, R80, 0x4, R246 ;  /* 0x0000000450107825 */ /* 0x002fc600078e02f6 */
[----:B------:R1:W-:Y:S01]  /*186f0*/  STL.64 [R1+0x3450], R18 ;  /* 0x0034501201007387 */ /* 0x0003e20000100a00 */
[----:B---3--:R-:W-:-:S03]  /*18700*/  IMAD.WIDE R14, R80, 0x4, R248 ;  /* 0x00000004500e7825 */ /* 0x008fc600078e02f8 */
[----:B------:R3:W-:Y:S01]  /*18710*/  STL.64 [R1+0x3460], R16 ;  /* 0x0034601001007387 */ /* 0x0007e20000100a00 */
[----:B----4-:R-:W-:-:S03]  /*18720*/  IMAD.WIDE R12, R80, 0x4, R250 ;  /* 0x00000004500c7825 */ /* 0x010fc600078e02fa */
[----:B------:R4:W-:Y:S01]  /*18730*/  STL.64 [R1+0x3468], R14 ;  /* 0x0034680e01007387 */ /* 0x0009e20000100a00 */
[----:B------:R-:W-:-:S03]  /*18740*/  IMAD.WIDE R10, R80, 0x4, R68 ;  /* 0x00000004500a7825 */ /* 0x000fc600078e0244 */
[----:B------:R1:W-:Y:S01]  /*18750*/  LDGSTS.E [R72+0x14800], [R18.64], !P3 ;  /* 0x1480000012487fae */ /* 0x0003e2000d921844 */
[----:B------:R-:W-:-:S03]  /*18760*/  IMAD.WIDE R8, R80, 0x4, R70 ;  /* 0x0000000450087825 */ /* 0x000fc600078e0246 */
[----:B------:R3:W-:Y:S01]  /*18770*/  STL.64 [R1+0x3478], R12 ;  /* 0x0034780c01007387 */ /* 0x0007e20000100a00 */
[----:B------:R-:W-:-:S03]  /*18780*/  IMAD.WIDE R6, R80, 0x4, R74 ;  /* 0x0000000450067825 */ /* 0x000fc600078e024a */
[----:B------:R3:W-:Y:S01]  /*18790*/  LDGSTS.E [R72+0x14900], [R16.64], !P3 ;  /* 0x1490000010487fae */ /* 0x0007e2000d921844 */
[----:B--2---:R-:W-:-:S03]  /*187a0*/  IMAD.WIDE R4, R80, 0x4, R76 ;  /* 0x0000000450047825 */ /* 0x004fc600078e024c */
[----:B------:R2:W-:Y:S01]  /*187b0*/  STL.64 [R1+0x3488], R10 ;  /* 0x0034880a01007387 */ /* 0x0005e20000100a00 */
[----:B-1----:R-:W-:-:S03]  /*187c0*/  IMAD.WIDE R18, R80, 0x4, R240 ;  /* 0x0000000450127825 */ /* 0x002fc600078e02f0 */
[----:B------:R4:W-:Y:S01]  /*187d0*/  LDGSTS.E [R72+0x14a00], [R14.64], !P3 ;  /* 0x14a000000e487fae */ /* 0x0009e2000d921844 */
[----:B---3--:R-:W-:-:S03]  /*187e0*/  IMAD.WIDE R16, R80, 0x4, R238 ;  /* 0x0000000450107825 */ /* 0x008fc600078e02ee */
[----:B------:R1:W-:Y:S04]  /*187f0*/  STL.64 [R1+0x34a0], R8 ;  /* 0x0034a00801007387 */ /* 0x0003e80000100a00 */
[----:B------:R3:W-:Y:S01]  /*18800*/  LDGSTS.E [R72+0x14b00], [R12.64], !P3 ;  /* 0x14b000000c487fae */ /* 0x0007e2000d921844 */
[----:B----4-:R-:W-:-:S03]  /*18810*/  IMAD.WIDE R14, R80, 0x4, R236 ;  /* 0x00000004500e7825 */ /* 0x010fc600078e02ec */
[----:B------:R4:W-:Y:S04]  /*18820*/  STL.64 [R1+0x34c0], R6 ;  /* 0x0034c00601007387 */ /* 0x0009e80000100a00 */
[----:B------:R2:W-:Y:S01]  /*18830*/  LDGSTS.E [R72+0x14c00], [R10.64], !P3 ;  /* 0x14c000000a487fae */ /* 0x0005e2000d921844 */
[----:B---3--:R-:W-:-:S03]  /*18840*/  IMAD.WIDE R12, R80, 0x4, R234 ;  /* 0x00000004500c7825 */ /* 0x008fc600078e02ea */
[----:B------:R3:W-:Y:S04]  /*18850*/  STL.64 [R1+0x34e0], R4 ;  /* 0x0034e00401007387 */ /* 0x0007e80000100a00 */
[----:B------:R1:W-:Y:S01]  /*18860*/  LDGSTS.E [R72+0x14d00], [R8.64], !P3 ;  /* 0x14d0000008487fae */ /* 0x0003e2000d921844 */
[----:B--2---:R-:W-:-:S03]  /*18870*/  IMAD.WIDE R10, R80, 0x4, R82 ;  /* 0x00000004500a7825 */ /* 0x004fc600078e0252 */
[----:B------:R4:W-:Y:S04]  /*18880*/  LDGSTS.E [R72+0x14e00], [R6.64], !P3 ;  /* 0x14e0000006487fae */ /* 0x0009e8000d921844 */
[----:B------:R2:W-:Y:S01]  /*18890*/  STL.64 [R1+0x39d0], R18 ;  /* 0x0039d01201007387 */ /* 0x0005e20000100a00 */
[----:B-1----:R-:W-:-:S03]  /*188a0*/  IMAD.WIDE R8, R80, 0x4, R84 ;  /* 0x0000000450087825 */ /* 0x002fc600078e0254 */
[----:B------:R3:W-:Y:S01]  /*188b0*/  LDGSTS.E [R72+0x14f00], [R4.64], !P3 ;  /* 0x14f0000004487fae */ /* 0x0007e2000d921844 */
[----:B----4-:R-:W-:-:S03]  /*188c0*/  IMAD.WIDE R6, R80, 0x4, R86 ;  /* 0x0000000450067825 */ /* 0x010fc600078e0256 */
[----:B------:R1:W-:Y:S04]  /*188d0*/  STL.64 [R1+0x3a00], R16 ;  /* 0x003a001001007387 */ /* 0x0003e80000100a00 */
[----:B------:R4:W-:Y:S01]  /*188e0*/  STL.64 [R1+0x3a08], R14 ;  /* 0x003a080e01007387 */ /* 0x0009e20000100a00 */
[----:B---3--:R-:W-:-:S03]  /*188f0*/  IMAD.WIDE R4, R80, 0x4, R88 ;  /* 0x0000000450047825 */ /* 0x008fc600078e0258 */
[----:B------:R2:W-:Y:S04]  /*18900*/  LDGSTS.E [R72+0x16800], [R18.64], !P5 ;  /* 0x1680000012487fae */ /* 0x0005e8000e921844 */
[----:B------:R3:W-:Y:S04]  /*18910*/  STL.64 [R1+0x3a18], R12 ;  /* 0x003a180c01007387 */ /* 0x0007e80000100a00 */
[----:B------:R1:W-:Y:S01]  /*18920*/  LDGSTS.E [R72+0x16900], [R16.64], !P5 ;  /* 0x1690000010487fae */ /* 0x0003e2000e921844 */
[----:B--2---:R-:W-:-:S03]  /*18930*/  IMAD.WIDE R18, R80, 0x4, R90 ;  /* 0x0000000450127825 */ /* 0x004fc600078e025a */
        /* <DEDUP_REMOVED lines=15> */
[----:B------:R3:W-:Y:S04]  /*18a30*/  LDGSTS.E [R72+0x16f00], [R4.64], !P5 ;  /* 0x16f0000004487fae */ /* 0x0007e8000e921844 */
[----:B------:R1:W-:Y:S01]  /*18a40*/  STL.64 [R1+0x3e68], R16 ;  /* 0x003e681001007387 */ /* 0x0003e20000100a00 */
[----:B----4-:R-:W-:-:S03]  /*18a50*/  IMAD.WIDE R6, R80, 0x4, R102 ;  /* 0x0000000450067825 */ /* 0x010fc600078e0266 */
        /* <DEDUP_REMOVED lines=15> */
[----:B------:R3:W-:Y:S01]  /*18b50*/  STL.64 [R1+0x3eb8], R4 ;  /* 0x003eb80401007387 */ /* 0x0007e20000100a00 */
[----:B------:R-:W-:-:S03]  /*18b60*/  ISETP.GE.U32.AND P0, PT, R2, 0x7fffffbe, PT ;  /* 0x7fffffbe0200780c */ /* 0x000fc60003f06070 */
[----:B------:R1:W-:Y:S01]  /*18b70*/  LDGSTS.E [R72+0x18d00], [R8.64], !P6 ;  /* 0x18d0000008487fae */ /* 0x0003e2000f121844 */
[----:B--2---:R-:W-:-:S03]  /*18b80*/  IMAD.WIDE R10, R80, 0x4, R114 ;  /* 0x00000004500a7825 */ /* 0x004fc600078e0272 */
[----:B------:R4:W-:Y:S01]  /*18b90*/  LDGSTS.E [R72+0x18e00], [R6.64], !P6 ;  /* 0x18e0000006487fae */ /* 0x0009e2000f121844 */
[----:B------:R-:W-:-:S03]  /*18ba0*/  IADD3 R2, R79, -0x27, RZ ;  /* 0xffffffd94f027810 */ /* 0x000fc60007ffe0ff */
        /* <DEDUP_REMOVED lines=29> */
[----:B------:R-:W-:-:S03]  /*18d80*/  ISETP.GE.U32.AND P5, PT, R2, 0x7fffffb6, PT ;  /* 0x7fffffb60200780c */ /* 0x000fc60003fa6070 */
[----:B------:R1:W-:Y:S01]  /*18d90*/  STL.64 [R1+0x4658], R16 ;  /* 0x0046581001007387 */ /* 0x0003e20000100a00 */
[----:B----4-:R-:W-:-:S03]  /*18da0*/  IMAD.WIDE R6, R80, 0x4, R134 ;  /* 0x0000000450067825 */ /* 0x010fc600078e0286 */
[----:B------:R4:W-:Y:S01]  /*18db0*/  STL.64 [R1+0x4660], R14 ;  /* 0x0046600e01007387 */ /* 0x0009e20000100a00 */
[----:B------:R-:W-:Y:S01]  /*18dc0*/  IADD3 R2, R79, -0x2f, RZ ;  /* 0xffffffd14f027810 */ /* 0x000fe20007ffe0ff */
[----:B---3--:R-:W-:Y:S02]  /*18dd0*/  IMAD.WIDE R4, R80, 0x4, R136 ;  /* 0x0000000450047825 */ /* 0x008fe400078e0288 */
[----:B------:R2:W-:Y:S04]  /*18de0*/  STL.64 [R1+0x4668], R12 ;  /* 0x0046680c01007387 */ /* 0x0005e80000100a00 */
[----:B------:R1:W-:Y:S04]  /*18df0*/  STL.64 [R1+0x4690], R10 ;  /* 0x0046900a01007387 */ /* 0x0003e80000100a00 */
[----:B------:R1:W-:Y:S01]  /*18e00*/  STL.64 [R1+0x4698], R8 ;  /* 0x0046980801007387 */ /* 0x0003e20000100a00 */
[----:B------:R-:W-:-:S03]  /*18e10*/  ISETP.GE.U32.AND P6, PT, R2, 0x7fffffb2, PT ;  /* 0x7fffffb20200780c */ /* 0x000fc60003fc6070 */
[----:B------:R1:W-:Y:S01]  /*18e20*/  STL.64 [R1+0x46b0], R6 ;  /* 0x0046b00601007387 */ /* 0x0003e20000100a00 */
[----:B------:R-:W-:-:S03]  /*18e30*/  IADD3 R2, R79, -0x33, RZ ;  /* 0xffffffcd4f027810 */ /* 0x000fc60007ffe0ff */
[----:B------:R1:W-:Y:S04]  /*18e40*/  STL.64 [R1+0x46b8], R4 ;  /* 0x0046b80401007387 */ /* 0x0003e80000100a00 */
[----:B------:R-:W3:Y:S04]  /*18e50*/  LDL.LU.64 R246, [R1+0x210] ;  /* 0x0002100001f67983 */ /* 0x000ee80000300a00 */
[----:B------:R-:W3:Y:S04]  /*18e60*/  LDL.LU.64 R248, [R1+0x208] ;  /* 0x0002080001f87983 */ /* 0x000ee80000300a00 */
[----:B------:R-:W3:Y:S01]  /*18e70*/  LDL.LU.64 R250, [R1+0x200] ;  /* 0x0002000001fa7983 */ /* 0x000ee20000300a00 */
[----:B------:R-:W-:-:S03]  /*18e80*/  ISETP.GE.U32.AND P4, PT, R2, 0x7fffffae, PT ;  /* 0x7fffffae0200780c */ /* 0x000fc60003f86070 */
[----:B------:R-:W3:Y:S01]  /*18e90*/  LDL.LU.64 R68, [R1+0x1f8] ;  /* 0x0001f80001447983 */ /* 0x000ee20000300a00 */
[----:B------:R-:W-:-:S03]  /*18ea0*/  IADD3 R2, R79, -0x37, RZ ;  /* 0xffffffc94f027810 */ /* 0x000fc60007ffe0ff */
[----:B------:R-:W3:Y:S04]  /*18eb0*/  LDL.LU.64 R70, [R1+0x1f0] ;  /* 0x0001f00001467983 */ /* 0x000ee80000300a00 */
[----:B------:R-:W3:Y:S04]  /*18ec0*/  LDL.LU.64 R74, [R1+0x1e8] ;  /* 0x0001e800014a7983 */ /* 0x000ee80000300a00 */
[----:B------:R-:W3:Y:S04]  /*18ed0*/  LDL.LU.64 R76, [R1+0x1e0] ;  /* 0x0001e000014c7983 */ /* 0x000ee80000300a00 */
[----:B------:R-:W3:Y:S04]  /*18ee0*/  LDL.LU.64 R78, [R1+0x1d8] ;  /* 0x0001d800014e7983 */ /* 0x000ee80000300a00 */
[----:B------:R2:W-:Y:S04]  /*18ef0*/  LDGSTS.E [R72+0x1c800], [R18.64], !P1 ;  /* 0x1c80000012487fae */ /* 0x0005e8000c921844 */
[----:B------:R1:W-:Y:S04]  /*18f00*/  LDGSTS.E [R72+0x1c900], [R16.64], !P1 ;  /* 0x1c90000010487fae */ /* 0x0003e8000c921844 */
[----:B------:R4:W-:Y:S01]  /*18f10*/  LDGSTS.E [R72+0x1ca00], [R14.64], !P1 ;  /* 0x1ca000000e487fae */ /* 0x0009e2000c921844 */
[----:B--2---:R-:W-:-:S03]  /*18f20*/  IMAD.WIDE R18, R80, 0x4, R138 ;  /* 0x0000000450127825 */ /* 0x004fc600078e028a */
[----:B------:R2:W-:Y:S01]  /*18f30*/  LDGSTS.E [R72+0x1cb00], [R12.64], !P1 ;  /* 0x1cb000000c487fae */ /* 0x0005e2000c921844 */
[----:B-1----:R-:W-:-:S03]  /*18f40*/  IMAD.WIDE R16, R80, 0x4, R140 ;  /* 0x0000000450107825 */ /* 0x002fc600078e028c */
[----:B------:R1:W-:Y:S01]  /*18f50*/  LDGSTS.E [R72+0x1cc00], [R10.64], !P1 ;  /* 0x1cc000000a487fae */ /* 0x0003e2000c921844 */
[----:B----4-:R-:W-:-:S03]  /*18f60*/  IMAD.WIDE R14, R80, 0x4, R142 ;  /* 0x00000004500e7825 */ /* 0x010fc600078e028e */
[----:B------:R4:W-:Y:S01]  /*18f70*/  LDGSTS.E [R72+0x1cd00], [R8.64], !P1 ;  /* 0x1cd0000008487fae */ /* 0x0009e2000c921844 */
[----:B--2---:R-:W-:-:S03]  /*18f80*/  IMAD.WIDE R12, R80, 0x4, R144 ;  /* 0x00000004500c7825 */ /* 0x004fc600078e0290 */
[----:B------:R2:W-:Y:S01]  /*18f90*/  LDGSTS.E [R72+0x1ce00], [R6.64], !P1 ;  /* 0x1ce0000006487fae */ /* 0x0005e2000c921844 */
[----:B-1----:R-:W-:-:S03]  /*18fa0*/  IMAD.WIDE R10, R80, 0x4, R146 ;  /* 0x00000004500a7825 */ /* 0x002fc600078e0292 */
[----:B------:R-:W-:Y:S01]  /*18fb0*/  STL.64 [R1+0x4830], R18 ;  /* 0x0048301201007387 */ /* 0x000fe20000100a00 */
[----:B----4-:R-:W-:-:S03]  /*18fc0*/  IMAD.WIDE R8, R80, 0x4, R148 ;  /* 0x0000000450087825 */ /* 0x010fc600078e0294 */
[----:B------:R1:W-:Y:S04]  /*18fd0*/  LDGSTS.E [R72+0x1cf00], [R4.64], !P1 ;  /* 0x1cf0000004487fae */ /* 0x0003e8000c921844 */
[----:B------:R4:W-:Y:S01]  /*18fe0*/  STL.64 [R1+0x4838], R16 ;  /* 0x0048381001007387 */ /* 0x0009e20000100a00 */
[----:B--2---:R-:W-:-:S03]  /*18ff0*/  IMAD.WIDE R6, R80, 0x4, R150 ;  /* 0x0000000450067825 */ /* 0x004fc600078e0296 */
[----:B------:R2:W-:Y:S01]  /*19000*/  STL.64 [R1+0x4860], R14 ;  /* 0x0048600e01007387 */ /* 0x0005e20000100a00 */
[----:B-1----:R-:W-:-:S03]  /*19010*/  IMAD.WIDE R4, R80, 0x4, R152 ;  /* 0x0000000450047825 */ /* 0x002fc600078e0298 */
[----:B------:R1:W-:Y:S04]  /*19020*/  STL.64 [R1+0x4868], R12 ;  /* 0x0048680c01007387 */ /* 0x0003e80000100a00 */
[----:B------:R1:W-:Y:S04]  /*19030*/  STL.64 [R1+0x4870], R10 ;  /* 0x0048700a01007387 */ /* 0x0003e80000100a00 */
[----:B------:R1:W-:Y:S04]  /*19040*/  STL.64 [R1+0x4878], R8 ;  /* 0x0048780801007387 */ /* 0x0003e80000100a00 */
[----:B------:R1:W-:Y:S04]  /*19050*/  STL.64 [R1+0x48a0], R6 ;  /* 0x0048a00601007387 */ /* 0x0003e80000100a00 */
[----:B------:R1:W-:Y:S04]  /*19060*/  STL.64 [R1+0x48a8], R4 ;  /* 0x0048a80401007387 */ /* 0x0003e80000100a00 */
[----:B------:R-:W2:Y:S04]  /*19070*/  LDL.LU.64 R56, [R1+0x110] ;  /* 0x0001100001387983 */ /* 0x000ea80000300a00 */
[----:B------:R-:W4:Y:S04]  /*19080*/  LDL.LU.64 R58, [R1+0x108] ;  /* 0x00010800013a7983 */ /* 0x000f280000300a00 */
[----:B------:R-:W4:Y:S04]  /*19090*/  LDL.LU.64 R60, [R1+0x100] ;  /* 0x00010000013c7983 */ /* 0x000f280000300a00 */
[----:B------:R-:W1:Y:S01]  /*190a0*/  LDL.LU.64 R62, [R1+0xf8] ;  /* 0x0000f800013e7983 */ /* 0x000e620000300a00 */
[----:B------:R-:W-:-:S03]  /*190b0*/  IMAD.SHL.U32 R73, R73, 0x4, RZ ;  /* 0x0000000449497824 */ /* 0x000fc600078e00ff */
[----:B------:R-:W4:Y:S04]  /*190c0*/  LDL.LU.64 R64, [R1+0xf0] ;  /* 0x0000f00001407983 */ /* 0x000f280000300a00 */
[----:B------:R3:W-:Y:S04]  /*190d0*/  LDGSTS.E [R72+0x1e800], [R18.64], !P2 ;  /* 0x1e80000012487fae */ /* 0x0007e8000d121844 */
[----:B------:R-:W4:Y:S04]  /*190e0*/  LDL.LU.64 R242, [R1+0xe8] ;  /* 0x0000e80001f27983 */ /* 0x000f280000300a00 */
[----:B------:R3:W-:Y:S04]  /*190f0*/  LDGSTS.E [R72+0x1e900], [R16.64], !P2 ;  /* 0x1e90000010487fae */ /* 0x0007e8000d121844 */
[----:B------:R3:W-:Y:S04]  /*19100*/  LDGSTS.E [R72+0x1ea00], [R14.64], !P2 ;  /* 0x1ea000000e487fae */ /* 0x0007e8000d121844 */
[----:B------:R-:W4:Y:S04]  /*19110*/  LDL.LU.64 R244, [R1+0xe0] ;  /* 0x0000e00001f47983 */ /* 0x000f280000300a00 */
[----:B------:R3:W-:Y:S01]  /*19120*/  LDGSTS.E [R72+0x1eb00], [R12.64], !P2 ;  /* 0x1eb000000c487fae */ /* 0x0007e2000d121844 */
[----:B------:R-:W-:-:S03]  /*19130*/  LOP3.LUT R67, R73, 0x40, RZ, 0x3c, !PT ;  /* 0x0000004049437812 */ /* 0x000fc600078e3cff */
[----:B------:R3:W-:Y:S04]  /*19140*/  LDGSTS.E [R72+0x1ec00], [R10.64], !P2 ;  /* 0x1ec000000a487fae */ /* 0x0007e8000d121844 */
[----:B------:R3:W-:Y:S04]  /*19150*/  LDGSTS.E [R72+0x1ed00], [R8.64], !P2 ;  /* 0x1ed0000008487fae */ /* 0x0007e8000d121844 */
[----:B------:R3:W-:Y:S04]  /*19160*/  LDGSTS.E [R72+0x1ee00], [R6.64], !P2 ;  /* 0x1ee0000006487fae */ /* 0x0007e8000d121844 */
[----:B------:R3:W-:Y:S02]  /*19170*/  LDGSTS.E [R72+0x1ef00], [R4.64], !P2 ;  /* 0x1ef0000004487fae */ /* 0x0007e4000d121844 */
[----:B---3--:R-:W-:-:S02]  /*19180*/  IMAD.WIDE R104, R80, 0x4, R246 ;  /* 0x0000000450687825 */ /* 0x008fc400078e02f6 */
[----:B------:R-:W3:Y:S02]  /*19190*/  LDL.LU.64 R246, [R1+0xd8] ;  /* 0x0000d80001f67983 */ /* 0x000ee40000300a00 */
[C---:B------:R-:W-:Y:S02]  /*191a0*/  IMAD.WIDE R106, R80.reuse, 0x4, R248 ;  /* 0x00000004506a7825 */ /* 0x040fe400078e02f8 */
[----:B------:R-:W3:Y:S02]  /*191b0*/  LDL.LU.64 R248, [R1+0x50] ;  /* 0x0000500001f87983 */ /* 0x000ee40000300a00 */
[C---:B------:R-:W-:Y:S02]  /*191c0*/  IMAD.WIDE R108, R80.reuse, 0x4, R250 ;  /* 0x00000004506c7825 */ /* 0x040fe400078e02fa */
[----:B------:R-:W3:Y:S02]  /*191d0*/  LDL.LU.64 R250, [R1+0x48] ;  /* 0x0000480001fa7983 */ /* 0x000ee40000300a00 */
[----:B------:R-:W-:-:S02]  /*191e0*/  IMAD.WIDE R110, R80, 0x4, R68 ;  /* 0x00000004506e7825 */ /* 0x000fc400078e0244 */
        /* <DEDUP_REMOVED lines=8> */
[----:B------:R-:W3:Y:S04]  /*19270*/  LDL.LU.64 R76, [R1+0x20] ;  /* 0x00002000014c7983 */ /* 0x000ee80000300a00 */
[----:B------:R-:W3:Y:S04]  /*19280*/  LDL.LU.64 R78, [R1+0x18] ;  /* 0x00001800014e7983 */ /* 0x000ee80000300a00 */
[----:B------:R-:W-:Y:S04]  /*19290*/  STL.64 [R1+0x68c8], R104 ;  /* 0x0068c86801007387 */ /* 0x000fe80000100a00 */
[----:B------:R-:W-:Y:S04]  /*192a0*/  STL.64 [R1+0x68d0], R106 ;  /* 0x0068d06a01007387 */ /* 0x000fe80000100a00 */
[----:B------:R1:W-:Y:S04]  /*192b0*/  LDGSTS.E [R67+0x11000], [R104.64], !P0 ;  /* 0x1100000068437fae */ /* 0x0003e8000c121844 */
        /* <DEDUP_REMOVED lines=12> */
[----:B------:R1:W-:Y:S01]  /*19380*/  LDGSTS.E [R67+0x11700], [R118.64], !P0 ;  /* 0x1170000076437fae */ /* 0x0003e2000c121844 */
[----:B--2---:R-:W-:-:S04]  /*19390*/  IMAD.WIDE R152, R80, 0x4, R56 ;  /* 0x0000000450987825 */ /* 0x004fc800078e0238 */
[C---:B----4-:R-:W-:Y:S01]  /*193a0*/  IMAD.WIDE R16, R80.reuse, 0x4, R58 ;  /* 0x0000000450107825 */ /* 0x050fe200078e023a */
[----:B------:R2:W-:Y:S03]  /*193b0*/  LDGSTS.E [R67+0x13000], [R152.64], !P3 ;  /* 0x1300000098437fae */ /* 0x0005e6000d921844 */
[C---:B------:R-:W-:Y:S01]  /*193c0*/  IMAD.WIDE R14, R80.reuse, 0x4, R60 ;  /* 0x00000004500e7825 */ /* 0x040fe200078e023c */
[----:B------:R4:W-:Y:S03]  /*193d0*/  STL.64 [R1+0x3000], R16 ;  /* 0x0030001001007387 */ /* 0x0009e60000100a00 */
[C---:B-1----:R-:W-:Y:S01]  /*193e0*/  IMAD.WIDE R12, R80.reuse, 0x4, R62 ;  /* 0x00000004500c7825 */ /* 0x042fe200078e023e */
[----:B------:R1:W-:Y:S03]  /*193f0*/  STL.64 [R1+0x3008], R14 ;  /* 0x0030080e01007387 */ /* 0x0003e60000100a00 */
[C---:B------:R-:W-:Y:S01]  /*19400*/  IMAD.WIDE R10, R80.reuse, 0x4, R64 ;  /* 0x00000004500a7825 */ /* 0x040fe200078e0240 */
[----:B------:R1:W-:Y:S03]  /*19410*/  STL.64 [R1+0x3010], R12 ;  /* 0x0030100c01007387 */ /* 0x0003e60000100a00 */
[C---:B------:R-:W-:Y:S01]  /*19420*/  IMAD.WIDE R8, R80.reuse, 0x4, R242 ;  /* 0x0000000450087825 */ /* 0x040fe200078e02f2 */
[----:B------:R1:W-:Y:S04]  /*19430*/  STL.64 [R1+0x3018], R10 ;  /* 0x0030180a01007387 */ /* 0x0003e80000100a00 */
[----:B------:R4:W-:Y:S04]  /*19440*/  LDGSTS.E [R67+0x13100], [R16.64], !P3 ;  /* 0x1310000010437fae */ /* 0x0009e8000d921844 */
[----:B------:R1:W-:Y:S01]  /*19450*/  STL.64 [R1+0x3020], R8 ;  /* 0x0030200801007387 */ /* 0x0003e20000100a00 */
[----:B------:R-:W-:-:S03]  /*19460*/  IMAD.WIDE R6, R80, 0x4, R244 ;  /* 0x0000000450067825 */ /* 0x000fc600078e02f4 */
[----:B------:R1:W-:Y:S04]  /*19470*/  LDGSTS.E [R67+0x13200], [R14.64], !P3 ;  /* 0x132000000e437fae */ /* 0x0003e8000d921844 */
[----:B------:R-:W-:Y:S04]  /*19480*/  STL.64 [R1+0x6908], R152 ;  /* 0x0069089801007387 */ /* 0x000fe80000100a00 */
[----:B------:R1:W-:Y:S04]  /*19490*/  LDGSTS.E [R67+0x13300], [R12.64], !P3 ;  /* 0x133000000c437fae */ /* 0x0003e8000d921844 */
[----:B------:R1:W-:Y:S04]  /*194a0*/  STL.64 [R1+0x3028], R6 ;  /* 0x0030280601007387 */ /* 0x0003e80000100a00 */
[----:B------:R1:W-:Y:S04]  /*194b0*/  LDGSTS.E [R67+0x13400], [R10.64], !P3 ;  /* 0x134000000a437fae */ /* 0x0003e8000d921844 */
[----:B------:R1:W-:Y:S04]  /*194c0*/  LDGSTS.E [R67+0x13500], [R8.64], !P3 ;  /* 0x1350000008437fae */ /* 0x0003e8000d921844 */
[----:B------:R1:W-:Y:S01]  /*194d0*/  LDGSTS.E [R67+0x13600], [R6.64], !P3 ;  /* 0x1360000006437fae */ /* 0x0003e2000d921844 */
[----:B------:R-:W-:Y:S01]  /*194e0*/  ISETP.GE.U32.AND P1, PT, R2, 0x7fffffaa, PT ;  /* 0x7fffffaa0200780c */ /* 0x000fe20003f26070 */
[----:B---3--:R-:W-:-:S04]  /*194f0*/  IMAD.WIDE R4, R80, 0x4, R246 ;  /* 0x0000000450047825 */ /* 0x008fc800078e02f6 */
[C---:B------:R-:W-:Y:S01]  /*19500*/  IMAD.WIDE R18, R80.reuse, 0x4, R248 ;  /* 0x0000000450127825 */ /* 0x040fe200078e02f8 */
[----:B------:R3:W-:Y:S03]  /*19510*/  STL.64 [R1+0x3030], R4 ;  /* 0x0030300401007387 */ /* 0x0007e60000100a00 */
[C---:B----4-:R-:W-:Y:S01]  /*19520*/  IMAD.WIDE R16, R80.reuse, 0x4, R250 ;  /* 0x0000000450107825 */ /* 0x050fe200078e02fa */
[----:B------:R4:W-:Y:S03]  /*19530*/  STL.64 [R1+0x30e8], R18 ;  /* 0x0030e81201007387 */ /* 0x0009e60000100a00 */
[C---:B-1----:R-:W-:Y:S01]  /*19540*/  IMAD.WIDE R14, R80.reuse, 0x4, R68 ;  /* 0x00000004500e7825 */ /* 0x042fe200078e0244 */
[----:B------:R3:W-:Y:S03]  /*19550*/  LDGSTS.E [R67+0x13700], [R4.64], !P3 ;  /* 0x1370000004437fae */ /* 0x0007e6000d921844 */
[C---:B------:R-:W-:Y:S01]  /*19560*/  IMAD.WIDE R12, R80.reuse, 0x4, R70 ;  /* 0x00000004500c7825 */ /* 0x040fe200078e0246 */
[----:B------:R1:W-:Y:S03]  /*19570*/  STL.64 [R1+0x30f0], R16 ;  /* 0x0030f01001007387 */ /* 0x0003e60000100a00 */
[C---:B------:R-:W-:Y:S01]  /*19580*/  IMAD.WIDE R10, R80.reuse, 0x4, R72 ;  /* 0x00000004500a7825 */ /* 0x040fe200078e0248 */
[----:B------:R1:W-:Y:S03]  /*19590*/  STL.64 [R1+0x3110], R14 ;  /* 0x0031100e01007387 */ /* 0x0003e60000100a00 */
[C---:B------:R-:W-:Y:S01]  /*195a0*/  IMAD.WIDE R8, R80.reuse, 0x4, R74 ;  /* 0x0000000450087825 */ /* 0x040fe200078e024a */
[----:B------:R4:W-:Y:S03]  /*195b0*/  LDGSTS.E [R67+0x15000], [R18.64], !P5 ;  /* 0x1500000012437fae */ /* 0x0009e6000e921844 */
[C---:B------:R-:W-:Y:S01]  /*195c0*/  IMAD.WIDE R6, R80.reuse, 0x4, R76 ;  /* 0x0000000450067825 */ /* 0x040fe200078e024c */
[----:B------:R1:W-:Y:S03]  /*195d0*/  STL.64 [R1+0x3130], R12 ;  /* 0x0031300c01007387 */ /* 0x0003e60000100a00 */
[C---:B---3--:R-:W-:Y:S01]  /*195e0*/  IMAD.WIDE R4, R80.reuse, 0x4, R78 ;  /* 0x0000000450047825 */ /* 0x048fe200078e024e */
[----:B------:R1:W-:Y:S03]  /*195f0*/  LDGSTS.E [R67+0x15100], [R16.64], !P5 ;  /* 0x1510000010437fae */ /* 0x0003e6000e921844 */
[C---:B----4-:R-:W-:Y:S01]  /*19600*/  IMAD.WIDE R18, R80.reuse, 0x4, R154 ;  /* 0x0000000450127825 */ /* 0x050fe200078e029a */
        /* <DEDUP_REMOVED lines=11> */
[----:B---3--:R-:W-:-:S03]  /*196c0*/  IMAD.WIDE R10, R80, 0x4, R162 ;  /* 0x00000004500a7825 */ /* 0x008fc600078e02a2 */
[----:B------:R4:W-:Y:S04]  /*196d0*/  LDGSTS.E [R67+0x15600], [R6.64], !P5 ;  /* 0x1560000006437fae */ /* 0x0009e8000e921844 */
[----:B------:R3:W-:Y:S01]  /*196e0*/  STL.64 [R1+0x3518], R18 ;  /* 0x0035181201007387 */ /* 0x0007e20000100a00 */
[----:B-1----:R-:W-:-:S03]  /*196f0*/  IMAD.WIDE R8, R80, 0x4, R164 ;  /* 0x0000000450087825 */ /* 0x002fc600078e02a4 */
[----:B------:R1:W-:Y:S04]  /*19700*/  LDGSTS.E [R67+0x15700], [R4.64], !P5 ;  /* 0x1570000004437fae */ /* 0x0003e8000e921844 */
[----:B------:R2:W-:Y:S01]  /*19710*/  STL.64 [R1+0x3550], R16 ;  /* 0x0035501001007387 */ /* 0x0005e20000100a00 */
[----:B----4-:R-:W-:-:S03]  /*19720*/  IMAD.WIDE R6, R80, 0x4, R166 ;  /* 0x0000000450067825 */ /* 0x010fc600078e02a6 */
[----:B------:R4:W-:Y:S01]  /*19730*/  STL.64 [R1+0x3580], R14 ;  /* 0x0035800e01007387 */ /* 0x0009e20000100a00 */
[----:B-1----:R-:W-:-:S03]  /*19740*/  IMAD.WIDE R4, R80, 0x4, R168 ;  /* 0x0000000450047825 */ /* 0x002fc600078e02a8 */
[----:B------:R3:W-:Y:S04]  /*19750*/  LDGSTS.E [R67+0x17000], [R18.64], !P6 ;  /* 0x1700000012437fae */ /* 0x0007e8000f121844 */
[----:B------:R1:W-:Y:S04]  /*19760*/  STL.64 [R1+0x3590], R12 ;  /* 0x0035900c01007387 */ /* 0x0003e80000100a00 */
[----:B------:R2:W-:Y:S01]  /*19770*/  LDGSTS.E [R67+0x17100], [R16.64], !P6 ;  /* 0x1710000010437fae */ /* 0x0005e2000f121844 */
[----:B---3--:R-:W-:-:S03]  /*19780*/  IMAD.WIDE R18, R80, 0x4, R170 ;  /* 0x0000000450127825 */ /* 0x008fc600078e02aa */
[----:B------:R3:W-:Y:S04]  /*19790*/  STL.64 [R1+0x3598], R10 ;  /* 0x0035980a01007387 */ /* 0x0007e80000100a00 */
        /* <DEDUP_REMOVED lines=13> */
[----:B--2---:R-:W-:-:S03]  /*19870*/  IMAD.WIDE R8, R80, 0x4, R180 ;  /* 0x0000000450087825 */ /* 0x004fc600078e02b4 */
        /* <DEDUP_REMOVED lines=53> */
[----:B------:R1:W-:Y:S04]  /*19bd0*/  STL.64 [R1+0x43b8], R12 ;  /* 0x0043b80c01007387 */ /* 0x0003e80000100a00 */
[----:B------:R1:W-:Y:S04]  /*19be0*/  STL.64 [R1+0x43c0], R10 ;  /* 0x0043c00a01007387 */ /* 0x0003e80000100a00 */
[----:B------:R1:W-:Y:S04]  /*19bf0*/  STL.64 [R1+0x43c8], R8 ;  /* 0x0043c80801007387 */ /* 0x0003e80000100a00 */
[----:B------:R1:W-:Y:S04]  /*19c00*/  STL.64 [R1+0x43d0], R6 ;  /* 0x0043d00601007387 */ /* 0x0003e80000100a00 */
        /* <DEDUP_REMOVED lines=9> */
[----:B------:R-:W-:-:S05]  /*19ca0*/  IMAD.MOV.U32 R137, RZ, RZ, c[0x0][0x180] ;  /* 0x00006000ff897624 */ /* 0x000fca00078e00ff */
[----:B------:R-:W-:-:S04]  /*19cb0*/  IADD3 R2, R137, -0x3b, RZ ;  /* 0xffffffc589027810 */ /* 0x000fc80007ffe0ff */
[----:B------:R-:W-:Y:S02]  /*19cc0*/  ISETP.GE.U32.AND P2, PT, R2, 0x7fffffa6, PT ;  /* 0x7fffffa60200780c */ /* 0x000fe40003f46070 */
[----:B------:R-:W-:-:S04]  /*19cd0*/  IADD3 R2, R137, -0x3f, RZ ;  /* 0xffffffc189027810 */ /* 0x000fc80007ffe0ff */
[----:B------:R-:W-:Y:S02]  /*19ce0*/  ISETP.GE.U32.AND P0, PT, R2, 0x7fffffa2, PT ;  /* 0x7fffffa20200780c */ /* 0x000fe40003f06070 */
[----:B------:R-:W-:-:S04]  /*19cf0*/  IADD3 R2, R137, -0x24, RZ ;  /* 0xffffffdc89027810 */ /* 0x000fc80007ffe0ff */
[----:B------:R-:W-:Y:S01]  /*19d00*/  ISETP.GE.U32.AND P3, PT, R2, 0x7fffffbd, PT ;  /* 0x7fffffbd0200780c */ /* 0x000fe20003f66070 */
[----:B------:R3:W-:Y:S01]  /*19d10*/  LDGSTS.E [R67+0x1d000], [R18.64], !P2 ;  /* 0x1d00000012437fae */ /* 0x0007e2000d121844 */
[----:B------:R-:W-:-:S03]  /*19d20*/  IADD3 R2, R137, -0x28, RZ ;  /* 0xffffffd889027810 */ /* 0x000fc60007ffe0ff */
[----:B------:R2:W-:Y:S01]  /*19d30*/  LDGSTS.E [R67+0x1d100], [R16.64], !P2 ;  /* 0x1d10000010437fae */ /* 0x0005e2000d121844 */
[----:B------:R-:W-:Y:S02]  /*19d40*/  ISETP.GE.U32.AND P5, PT, R2, 0x7fffffb9, PT ;  /* 0x7fffffb90200780c */ /* 0x000fe40003fa6070 */
[C---:B------:R-:W-:Y:S01]  /*19d50*/  IADD3 R2, R137.reuse, -0x2c, RZ ;  /* 0xffffffd489027810 */ /* 0x040fe20007ffe0ff */
[----:B------:R1:W-:Y:S03]  /*19d60*/  LDGSTS.E [R67+0x1d200], [R14.64], !P2 ;  /* 0x1d2000000e437fae */ /* 0x0003e6000d121844 */
[----:B------:R-:W-:Y:S01]  /*19d70*/  ISETP.GE.U32.AND P6, PT, R2, 0x7fffffb5, PT ;  /* 0x7fffffb50200780c */ /* 0x000fe20003fc6070 */
[----:B------:R1:W-:Y:S01]  /*19d80*/  LDGSTS.E [R67+0x1d300], [R12.64], !P2 ;  /* 0x1d3000000c437fae */ /* 0x0003e2000d121844 */
[----:B------:R-:W-:Y:S01]  /*19d90*/  IADD3 R2, R137, -0x30, RZ ;  /* 0xffffffd089027810 */ /* 0x000fe20007ffe0ff */
[----:B---3--:R-:W-:-:S02]  /*19da0*/  IMAD.WIDE R18, R80, 0x4, R218 ;  /* 0x0000000450127825 */ /* 0x008fc400078e02da */
[----:B------:R3:W-:Y:S01]  /*19db0*/  LDGSTS.E [R67+0x1d400], [R10.64], !P2 ;  /* 0x1d4000000a437fae */ /* 0x0007e2000d121844 */
[----:B------:R-:W-:Y:S02]  /*19dc0*/  ISETP.GE.U32.AND P4, PT, R2, 0x7fffffb1, PT ;  /* 0x7fffffb10200780c */ /* 0x000fe40003f86070 */
[C---:B------:R-:W-:Y:S01]  /*19dd0*/  IADD3 R2, R137.reuse, -0x34, RZ ;  /* 0xffffffcc89027810 */ /* 0x040fe20007ffe0ff */
[----:B--2---:R-:W-:Y:S01]  /*19de0*/  IMAD.WIDE R16, R80, 0x4, R220 ;  /* 0x0000000450107825 */ /* 0x004fe200078e02dc */
[----:B------:R2:W-:Y:S02]  /*19df0*/  LDGSTS.E [R67+0x1d500], [R8.64], !P2 ;  /* 0x1d50000008437fae */ /* 0x0005e4000d121844 */
[----:B------:R-:W-:Y:S01]  /*19e00*/  ISETP.GE.U32.AND P1, PT, R2, 0x7fffffad, PT ;  /* 0x7fffffad0200780c */ /* 0x000fe20003f26070 */
[----:B-1----:R-:W-:Y:S01]  /*19e10*/  IMAD.WIDE R14, R80, 0x4, R222 ;  /* 0x00000004500e7825 */ /* 0x002fe200078e02de */
[----:B------:R1:W-:Y:S01]  /*19e20*/  LDGSTS.E [R67+0x1d600], [R6.64], !P2 ;  /* 0x1d60000006437fae */ /* 0x0003e2000d121844 */
[----:B------:R-:W-:-:S02]  /*19e30*/  IADD3 R2, R137, -0x38, RZ ;  /* 0xffffffc889027810 */ /* 0x000fc40007ffe0ff */
[C---:B------:R-:W-:Y:S01]  /*19e40*/  IMAD.WIDE R12, R80.reuse, 0x4, R224 ;  /* 0x00000004500c7825 */ /* 0x040fe200078e02e0 */
[----:B------:R1:W-:Y:S03]  /*19e50*/  LDGSTS.E [R67+0x1d700], [R4.64], !P2 ;  /* 0x1d70000004437fae */ /* 0x0003e6000d121844 */
[C---:B---3--:R-:W-:Y:S01]  /*19e60*/  IMAD.WIDE R10, R80.reuse, 0x4, R226 ;  /* 0x00000004500a7825 */ /* 0x048fe200078e02e2 */
[----:B------:R3:W-:Y:S03]  /*19e70*/  LDGSTS.E [R67+0x1f000], [R18.64], !P0 ;  /* 0x1f00000012437fae */ /* 0x0007e6000c121844 */
[----:B--2---:R-:W-:Y:S01]  /*19e80*/  IMAD.WIDE R8, R80, 0x4, R228 ;  /* 0x0000000450087825 */ /* 0x004fe200078e02e4 */
[----:B------:R2:W-:Y:S01]  /*19e90*/  LDGSTS.E [R67+0x1f100], [R16.64], !P0 ;  /* 0x1f10000010437fae */ /* 0x0005e2000c121844 */
[----:B------:R-:W-:-:S02]  /*19ea0*/  ISETP.GE.U32.AND P2, PT, R2, 0x7fffffa9, PT ;  /* 0x7fffffa90200780c */ /* 0x000fc40003f46070 */
[C---:B-1----:R-:W-:Y:S01]  /*19eb0*/  IMAD.WIDE R6, R80.reuse, 0x4, R230 ;  /* 0x0000000450067825 */ /* 0x042fe200078e02e6 */
[----:B------:R1:W-:Y:S01]  /*19ec0*/  LDGSTS.E [R67+0x1f200], [R14.64], !P0 ;  /* 0x1f2000000e437fae */ /* 0x0003e2000c121844 */
[----:B------:R-:W-:Y:S02]  /*19ed0*/  IADD3 R2, R137, -0x3c, RZ ;  /* 0xffffffc489027810 */ /* 0x000fe40007ffe0ff */
[----:B------:R-:W-:Y:S01]  /*19ee0*/  IMAD.WIDE R4, R80, 0x4, R232 ;  /* 0x0000000450047825 */ /* 0x000fe200078e02e8 */
[----:B------:R1:W-:Y:S03]  /*19ef0*/  LDGSTS.E [R67+0x1f300], [R12.64], !P0 ;  /* 0x1f3000000c437fae */ /* 0x0003e6000c121844 */
[----:B------:R-:W-:Y:S01]  /*19f00*/  IMAD.MOV.U32 R80, RZ, RZ, c[0x0][0x188] ;  /* 0x00006200ff507624 */ /* 0x000fe200078e00ff */
[----:B------:R1:W-:Y:S04]  /*19f10*/  LDGSTS.E [R67+0x1f400], [R10.64], !P0 ;  /* 0x1f4000000a437fae */ /* 0x0003e8000c121844 */
[----:B------:R-:W-:Y:S04]  /*19f20*/  STL.64 [R1+0x4710], R18 ;  /* 0x0047101201007387 */ /* 0x000fe80000100a00 */
[----:B------:R1:W-:Y:S04]  /*19f30*/  LDGSTS.E [R67+0x1f500], [R8.64], !P0 ;  /* 0x1f50000008437fae */ /* 0x0003e8000c121844 */
[----:B------:R-:W-:Y:S04]  /*19f40*/  STL.64 [R1+0x4718], R16 ;  /* 0x0047181001007387 */ /* 0x000fe80000100a00 */
[----:B------:R1:W-:Y:S04]  /*19f50*/  LDGSTS.E [R67+0x1f600], [R6.64], !P0 ;  /* 0x1f60000006437fae */ /* 0x0003e8000c121844 */
[----:B------:R-:W-:Y:S04]  /*19f60*/  STL.64 [R1+0x4720], R14 ;  /* 0x0047200e01007387 */ /* 0x000fe80000100a00 */
[----:B------:R4:W-:Y:S01]  /*19f70*/  LDGSTS.E [R67+0x1f700], [R4.64], !P0 ;  /* 0x1f70000004437fae */ /* 0x0009e2000c121844 */
[----:B------:R-:W-:Y:S01]  /*19f80*/  ISETP.GE.U32.AND P0, PT, R2, 0x7fffffa5, PT ;  /* 0x7fffffa50200780c */ /* 0x000fe20003f06070 */
[----:B------:R-:W-:-:S02]  /*19f90*/  IMAD.SHL.U32 R2, R80, 0x20, RZ ;  /* 0x0000002050027824 */ /* 0x000fc400078e00ff */
[----:B------:R-:W-:Y:S04]  /*19fa0*/  STL.64 [R1+0x4728], R12 ;  /* 0x0047280c01007387 */ /* 0x000fe80000100a00 */
[----:B------:R-:W-:Y:S04]  /*19fb0*/  STL.64 [R1+0x4750], R10 ;  /* 0x0047500a01007387 */ /* 0x000fe80000100a00 */
[----:B------:R-:W-:Y:S04]  /*19fc0*/  STL.64 [R1+0x4758], R8 ;  /* 0x0047580801007387 */ /* 0x000fe80000100a00 */
[----:B------:R-:W-:Y:S04]  /*19fd0*/  STL.64 [R1+0x4760], R6 ;  /* 0x0047600601007387 */ /* 0x000fe80000100a00 */
[----:B------:R4:W-:Y:S02]  /*19fe0*/  STL.64 [R1+0x4768], R4 ;  /* 0x0047680401007387 */ /* 0x0009e40000100a00 */
[----:B----4-:R-:W-:-:S04]  /*19ff0*/  IMAD.WIDE R4, R2, 0x4, R248 ;  /* 0x0000000402047825 */ /* 0x010fc800078e02f8 */
[C---:B-1----:R-:W-:Y:S01]  /*1a000*/  IMAD.WIDE R6, R2.reuse, 0x4, R250 ;  /* 0x0000000402067825 */ /* 0x042fe200078e02fa */
[----:B------:R1:W-:Y:S03]  /*1a010*/  STL.64 [R1+0x6910], R4 ;  /* 0x0069100401007387 */ /* 0x0003e60000100a00 */
[C---:B------:R-:W-:Y:S01]  /*1a020*/  IMAD.WIDE R92, R2.reuse, 0x4, R68 ;  /* 0x00000004025c7825 */ /* 0x040fe200078e0244 */
[----:B------:R-:W-:Y:S03]  /*1a030*/  STL.64 [R1+0x6918], R6 ;  /* 0x0069180601007387 */ /* 0x000fe60000100a00 */
        /* <DEDUP_REMOVED lines=8> */
[----:B------:R-:W-:Y:S01]  /*1a0c0*/  IMAD.WIDE R102, R2, 0x4, R78 ;  /* 0x0000000402667825 */ /* 0x000fe200078e024e */
[----:B------:R-:W-:Y:S04]  /*1a0d0*/  STL.64 [R1+0x6940], R100 ;  /* 0x0069406401007387 */ /* 0x000fe80000100a00 */
[----:B------:R-:W-:Y:S04]  /*1a0e0*/  STL.64 [R1+0x6948], R102 ;  /* 0x0069486601007387 */ /* 0x000fe80000100a00 */
[----:B------:R-:W-:Y:S04]  /*1a0f0*/  STL [R1+0x28a0], RZ ;  /* 0x0028a0ff01007387 */ /* 0x000fe80000100800 */
        /* <DEDUP_REMOVED lines=1270> */
[----:B------:R-:W-:Y:S01]  /*1f060*/  STL [R1+0x128c], RZ ;  /* 0x00128cff01007387 */ /* 0x000fe20000100800 */
[----:B------:R-:W-:-:S03]  /*1f070*/  CS2R R232, SRZ ;  /* 0x0000000000e87805 */ /* 0x000fc6000001ff00 */
[----:B------:R-:W-:Y:S01]  /*1f080*/  STL [R1+0x1270], RZ ;  /* 0x001270ff01007387 */ /* 0x000fe20000100800 */
[----:B------:R-:W-:-:S03]  /*1f090*/  CS2R R234, SRZ ;  /* 0x0000000000ea7805 */ /* 0x000fc6000001ff00 */
[----:B------:R-:W-:Y:S04]  /*1f0a0*/  STL [R1+0x1274], RZ ;  /* 0x001274ff01007387 */ /* 0x000fe80000100800 */
[----:B------:R-:W-:Y:S04]  /*1f0b0*/  STL [R1+0x1278], RZ ;  /* 0x001278ff01007387 */ /* 0x000fe80000100800 */
[----:B------:R-:W-:Y:S04]  /*1f0c0*/  STL [R1+0x127c], RZ ;  /* 0x00127cff01007387 */ /* 0x000fe80000100800 */
[----:B------:R-:W-:Y:S04]  /*1f0d0*/  STL [R1+0xe70], RZ ;  /* 0x000e70ff01007387 */ /* 0x000fe80000100800 */
[----:B------:R-:W-:Y:S04]  /*1f0e0*/  STL [R1+0xe74], RZ ;  /* 0x000e74ff01007387 */ /* 0x000fe80000100800 */
[----:B------:R-:W-:Y:S04]  /*1f0f0*/  STL [R1+0xe78], RZ ;  /* 0x000e78ff01007387 */ /* 0x000fe80000100800 */
[----:B------:R-:W-:Y:S04]  /*1f100*/  STL [R1+0xe7c], RZ ;  /* 0x000e7cff01007387 */ /* 0x000fe80000100800 */
        /* <DEDUP_REMOVED lines=126> */
[----:B------:R-:W-:Y:S04]  /*1f8f0*/  STL.64 [R1+0x6960], R240 ;  /* 0x006960f001007387 */ /* 0x000fe80000100a00 */
[----:B------:R-:W-:Y:S04]  /*1f900*/  STL.64 [R1+0x6968], R242 ;  /* 0x006968f201007387 */ /* 0x000fe80000100a00 */
        /* <DEDUP_REMOVED lines=122> */
[----:B------:R-:W-:Y:S04]  /*200b0*/  STL [R1], RZ ;  /* 0x000000ff01007387 */ /* 0x000fe80000100800 */
        /* <DEDUP_REMOVED lines=943> */
[----:B--2---:R-:W-:-:S03]  /*23bb0*/  CS2R R16, SRZ ;  /* 0x0000000000107805 */ /* 0x004fc6000001ff00 */
[----:B------:R-:W-:Y:S01]  /*23bc0*/  STL [R1+0x528], RZ ;  /* 0x000528ff01007387 */ /* 0x000fe20000100800 */
[----:B---3--:R-:W-:-:S03]  /*23bd0*/  CS2R R18, SRZ ;  /* 0x0000000000127805 */ /* 0x008fc6000001ff00 */
[----:B------:R-:W-:Y:S01]  /*23be0*/  STL [R1+0x52c], RZ ;  /* 0x00052cff01007387 */ /* 0x000fe20000100800 */
[----:B------:R-:W-:-:S03]  /*23bf0*/  CS2R R20, SRZ ;  /* 0x0000000000147805 */ /* 0x000fc6000001ff00 */
[----:B------:R-:W-:Y:S01]  /*23c00*/  STL.64 [R1+0x69a0], R224 ;  /* 0x0069a0e001007387 */ /* 0x000fe20000100a00 */
[----:B------:R-:W-:-:S03]  /*23c10*/  CS2R R22, SRZ ;  /* 0x0000000000167805 */ /* 0x000fc6000001ff00 */
[----:B------:R-:W-:Y:S01]  /*23c20*/  STL.64 [R1+0x69a8], R226 ;  /* 0x0069a8e201007387 */ /* 0x000fe20000100a00 */
[----:B------:R-:W-:-:S03]  /*23c30*/  CS2R R24, SRZ ;  /* 0x0000000000187805 */ /* 0x000fc6000001ff00 */
[----:B------:R2:W-:Y:S01]  /*23c40*/  STL.64 [R1+0x69b0], R8 ;  /* 0x0069b00801007387 */ /* 0x0005e20000100a00 */
[----:B------:R-:W-:-:S03]  /*23c50*/  CS2R R26, SRZ ;  /* 0x00000000001a7805 */ /* 0x000fc6000001ff00 */
[----:B------:R-:W-:Y:S01]  /*23c60*/  STL.64 [R1+0x69b8], R10 ;  /* 0x0069b80a01007387 */ /* 0x000fe20000100a00 */
        /* <DEDUP_REMOVED lines=26> */
[----:B------:R-:W-:-:S03]  /*23e10*/  LOP3.LUT R81, R81, 0x60, RZ, 0x3c, !PT ;  /* 0x0000006051517812 */ /* 0x000fc600078e3cff */
        /* <DEDUP_REMOVED lines=16> */
[----:B------:R3:W-:Y:S01]  /*23f20*/  LDGSTS.E [R81+0x11800], [R4.64], !P3 ;  /* 0x1180000004517fae */ /* 0x0007e2000d921844 */
[----:B------:R-:W-:-:S03]  /*23f30*/  CS2R R70, SRZ ;  /* 0x0000000000467805 */ /* 0x000fc6000001ff00 */
[----:B------:R-:W-:Y:S01]  /*23f40*/  STL.64 [R1+0x6a68], R54 ;  /* 0x006a683601007387 */ /* 0x000fe20000100a00 */
[----:B------:R-:W-:-:S03]  /*23f50*/  CS2R R72, SRZ ;  /* 0x0000000000487805 */ /* 0x000fc6000001ff00 */
[----:B------:R3:W-:Y:S04]  /*23f60*/  LDGSTS.E [R81+0x11900], [R6.64], !P3 ;  /* 0x1190000006517fae */ /* 0x0007e8000d921844 */
        /* <DEDUP_REMOVED lines=9> */
[----:B------:R-:W-:Y:S04]  /*24000*/  STL.64 [R1+0x6a88], R62 ;  /* 0x006a883e01007387 */ /* 0x000fe80000100a00 */
        /* <DEDUP_REMOVED lines=9> */
[----:B------:R-:W-:Y:S01]  /*240a0*/  STL.64 [R1+0x6aa8], R70 ;  /* 0x006aa84601007387 */ /* 0x000fe20000100a00 */
[----:B---3--:R-:W-:-:S03]  /*240b0*/  CS2R R80, SRZ ;  /* 0x0000000000507805 */ /* 0x008fc6000001ff00 */
[----:B------:R-:W-:Y:S01]  /*240c0*/  STL.64 [R1+0x6ab0], R72 ;  /* 0x006ab04801007387 */ /* 0x000fe20000100a00 */
[----:B------:R-:W-:-:S03]  /*240d0*/  CS2R R88, SRZ ;  /* 0x0000000000587805 */ /* 0x000fc6000001ff00 */
[----:B------:R-:W-:Y:S01]  /*240e0*/  STL.64 [R1+0x6ab8], R74 ;  /* 0x006ab84a01007387 */ /* 0x000fe20000100a00 */
[----:B------:R-:W-:-:S03]  /*240f0*/  CS2R R90, SRZ ;  /* 0x00000000005a7805 */ /* 0x000fc6000001ff00 */
        /* <DEDUP_REMOVED lines=1204> */
[----:B------:R-:W4:Y:S04]  /*28c40*/  LDL.LU.64 R120, [R1+0x4260] ;  /* 0x0042600001787983 */ /* 0x000f280000300a00 */
[----:B------:R-:W2:Y:S04]  /*28c50*/  LDL.LU.64 R122, [R1+0x4268] ;  /* 0x00426800017a7983 */ /* 0x000ea80000300a00 */
[----:B------:R-:W3:Y:S04]  /*28c60*/  LDL.LU.64 R124, [R1+0x4280] ;  /* 0x00428000017c7983 */ /* 0x000ee80000300a00 */
        /* <DEDUP_REMOVED lines=12> */
[----:B------:R-:W3:Y:S04]  /*28d30*/  LDL.LU.64 R126, [R1+0x4288] ;  /* 0x00428800017e7983 */ /* 0x000ee80000300a00 */
[----:B------:R-:W3:Y:S04]  /*28d40*/  LDL.LU.64 R128, [R1+0x42b0] ;  /* 0x0042b00001807983 */ /* 0x000ee80000300a00 */
[----:B------:R-:W3:Y:S04]  /*28d50*/  LDL.LU.64 R130, [R1+0x42b8] ;  /* 0x0042b80001827983 */ /* 0x000ee80000300a00 */
[----:B------:R-:W3:Y:S04]  /*28d60*/  LDL.LU.64 R132, [R1+0x42d0] ;  /* 0x0042d00001847983 */ /* 0x000ee80000300a00 */
        /* <DEDUP_REMOVED lines=18> */
[----:B------:R-:W3:Y:S01]  /*28e90*/  LDL.LU.64 R140, [R1+0x4328] ;  /* 0x00432800018c7983 */ /* 0x000ee20000300a00 */
[----:B-1----:R-:W-:-:S03]  /*28ea0*/  IADD3 R4, R137, -0x40, RZ ;  /* 0xffffffc089047810 */ /* 0x002fc60007ffe0ff */
[----:B------:R-:W1:Y:S04]  /*28eb0*/  S2R R137, SR_TID.X ;  /* 0x0000000000897919 */ /* 0x000e680000002100 */
[----:B------:R-:W3:Y:S01]  /*28ec0*/  LDL.LU.64 R138, [R1+0x4350] ;  /* 0x00435000018a7983 */ /* 0x000ee20000300a00 */
[----:B-1----:R-:W-:-:S05]  /*28ed0*/  LOP3.LUT R137, R137, 0x3f, RZ, 0xc0, !PT ;  /* 0x0000003f89897812 */ /* 0x002fca00078ec0ff */
[----:B------:R-:W-:Y:S02]  /*28ee0*/  IMAD.SHL.U32 R105, R137, 0x4, RZ ;  /* 0x0000000489697824 */ /* 0x000fe400078e00ff */
[----:B------:R-:W3:Y:S01]  /*28ef0*/  LDL.LU.64 R136, [R1+0x4358] ;  /* 0x0043580001887983 */ /* 0x000ee20000300a00 */
[----:B------:R-:W-:Y:S02]  /*28f00*/  ISETP.NE.U32.AND P3, PT, R0, RZ, PT ;  /* 0x000000ff0000720c */ /* 0x000fe40003f65070 */
[----:B------:R-:W-:Y:S01]  /*28f10*/  LOP3.LUT R0, R105, 0x60, RZ, 0x3c, !PT ;  /* 0x0000006069007812 */ /* 0x000fe200078e3cff */
[----:B----4-:R-:W-:-:S04]  /*28f20*/  IMAD.WIDE R120, R2, 0x4, R120 ;  /* 0x0000000402787825 */ /* 0x010fc800078e0278 */
[C---:B--2---:R-:W-:Y:S01]  /*28f30*/  IMAD.WIDE R122, R2.reuse, 0x4, R122 ;  /* 0x00000004027a7825 */ /* 0x044fe200078e027a */
[----:B------:R-:W-:Y:S03]  /*28f40*/  STL.64 [R1+0x6b00], R120 ;  /* 0x006b007801007387 */ /* 0x000fe60000100a00 */
[C---:B---3--:R-:W-:Y:S01]  /*28f50*/  IMAD.WIDE R124, R2.reuse, 0x4, R124 ;  /* 0x00000004027c7825 */ /* 0x048fe200078e027c */
[----:B------:R-:W-:Y:S04]  /*28f60*/  STL.64 [R1+0x6b08], R122 ;  /* 0x006b087a01007387 */ /* 0x000fe80000100a00 */
[----:B------:R-:W-:Y:S04]  /*28f70*/  STL.64 [R1+0x6b10], R124 ;  /* 0x006b107c01007387 */ /* 0x000fe80000100a00 */
[----:B------:R1:W-:Y:S04]  /*28f80*/  LDGSTS.E [R0+0x13800], [R120.64], !P5 ;  /* 0x1380000078007fae */ /* 0x0003e8000e921844 */
[----:B------:R2:W-:Y:S04]  /*28f90*/  LDGSTS.E [R0+0x13900], [R122.64], !P5 ;  /* 0x139000007a007fae */ /* 0x0005e8000e921844 */
[----:B------:R3:W-:Y:S01]  /*28fa0*/  LDGSTS.E [R0+0x13a00], [R124.64], !P5 ;  /* 0x13a000007c007fae */ /* 0x0007e2000e921844 */
[----:B------:R-:W-:-:S04]  /*28fb0*/  IMAD.WIDE R126, R2, 0x4, R126 ;  /* 0x00000004027e7825 */ /* 0x000fc800078e027e */
[C---:B------:R-:W-:Y:S01]  /*28fc0*/  IMAD.WIDE R128, R2.reuse, 0x4, R128 ;  /* 0x0000000402807825 */ /* 0x040fe200078e0280 */
[----:B------:R-:W-:Y:S03]  /*28fd0*/  STL.64 [R1+0x6b18], R126 ;  /* 0x006b187e01007387 */ /* 0x000fe60000100a00 */
[C---:B------:R-:W-:Y:S01]  /*28fe0*/  IMAD.WIDE R130, R2.reuse, 0x4, R130 ;  /* 0x0000000402827825 */ /* 0x040fe200078e0282 */
[----:B------:R-:W-:Y:S03]  /*28ff0*/  STL.64 [R1+0x6b20], R128 ;  /* 0x006b208001007387 */ /* 0x000fe60000100a00 */
[C---:B------:R-:W-:Y:S01]  /*29000*/  IMAD.WIDE R132, R2.reuse, 0x4, R132 ;  /* 0x0000000402847825 */ /* 0x040fe200078e0284 */
[----:B------:R-:W-:Y:S03]  /*29010*/  STL.64 [R1+0x6b28], R130 ;  /* 0x006b288201007387 */ /* 0x000fe60000100a00 */
[C---:B------:R-:W-:Y:S01]  /*29020*/  IMAD.WIDE R134, R2.reuse, 0x4, R134 ;  /* 0x0000000402867825 */ /* 0x040fe200078e0286 */
[----:B------:R-:W-:Y:S04]  /*29030*/  STL.64 [R1+0x6b30], R132 ;  /* 0x006b308401007387 */ /* 0x000fe80000100a00 */
[----:B------:R-:W-:Y:S04]  /*29040*/  STL.64 [R1+0x6b38], R134 ;  /* 0x006b388601007387 */ /* 0x000fe80000100a00 */
[----:B------:R-:W4:Y:S04]  /*29050*/  LDL.LU.64 R116, [R1+0x41f0] ;  /* 0x0041f00001747983 */ /* 0x000f280000300a00 */
[----:B------:R-:W2:Y:S04]  /*29060*/  LDL.LU.64 R114, [R1+0x41c0] ;  /* 0x0041c00001727983 */ /* 0x000ea80000300a00 */
[----:B------:R1:W-:Y:S04]  /*29070*/  LDGSTS.E [R0+0x13b00], [R126.64], !P5 ;  /* 0x13b000007e007fae */ /* 0x0003e8000e921844 */
[----:B------:R1:W-:Y:S04]  /*29080*/  LDGSTS.E [R0+0x13c00], [R128.64], !P5 ;  /* 0x13c0000080007fae */ /* 0x0003e8000e921844 */
[----:B------:R1:W-:Y:S04]  /*29090*/  LDGSTS.E [R0+0x13d00], [R130.64], !P5 ;  /* 0x13d0000082007fae */ /* 0x0003e8000e921844 */
[----:B------:R1:W-:Y:S04]  /*290a0*/  LDGSTS.E [R0+0x13e00], [R132.64], !P5 ;  /* 0x13e0000084007fae */ /* 0x0003e8000e921844 */
[----:B------:R1:W-:Y:S01]  /*290b0*/  LDGSTS.E [R0+0x13f00], [R134.64], !P5 ;  /* 0x13f0000086007fae */ /* 0x0003e2000e921844 */
[----:B------:R-:W-:-:S03]  /*290c0*/  IMAD.WIDE R156, R2, 0x4, R148 ;  /* 0x00000004029c7825 */ /* 0x000fc600078e0294 */
[----:B------:R-:W3:Y:S01]  /*290d0*/  LDL.LU.64 R148, [R1+0x4168] ;  /* 0x0041680001947983 */ /* 0x000ee20000300a00 */
[----:B------:R-:W-:-:S04]  /*290e0*/  IMAD.WIDE R158, R2, 0x4, R146 ;  /* 0x00000004029e7825 */ /* 0x000fc800078e0292 */
[C---:B------:R-:W-:Y:S02]  /*290f0*/  IMAD.WIDE R164, R2.reuse, 0x4, R140 ;  /* 0x0000000402a47825 */ /* 0x040fe400078e028c */
[----:B------:R-:W3:Y:S04]  /*29100*/  LDL.LU.64 R140, [R1+0x4138] ;  /* 0x00413800018c7983 */ /* 0x000ee80000300a00 */
[----:B------:R-:W3:Y:S04]  /*29110*/  LDL.LU.64 R104, [R1+0x4100] ;  /* 0x0041000001687983 */ /* 0x000ee80000300a00 */
[----:B------:R-:W3:Y:S04]  /*29120*/  LDL.LU.64 R146, [R1+0x3eb0] ;  /* 0x003eb00001927983 */ /* 0x000ee80000300a00 */
[----:B------:R-:W3:Y:S01]  /*29130*/  LDL.LU.64 R110, [R1+0x3e98] ;  /* 0x003e9800016e7983 */ /* 0x000ee20000300a00 */
[----:B------:R-:W-:-:S03]  /*29140*/  IMAD.WIDE R166, R2, 0x4, R138 ;  /* 0x0000000402a67825 */ /* 0x000fc600078e028a */
[----:B------:R-:W3:Y:S04]  /*29150*/  LDL.LU.64 R138, [R1+0x3e88] ;  /* 0x003e8800018a7983 */ /* 0x000ee80000300a00 */
[----:B------:R-:W3:Y:S04]  /*29160*/  LDL.LU.64 R108, [R1+0x3e70] ;  /* 0x003e7000016c7983 */ /* 0x000ee80000300a00 */
[----:B------:R-:W3:Y:S04]  /*29170*/  LDL.LU.64 R106, [R1+0x3e60] ;  /* 0x003e6000016a7983 */ /* 0x000ee80000300a00 */
[----:B------:R-:W3:Y:S01]  /*29180*/  LDL.LU.64 R112, [R1+0x3e48] ;  /* 0x003e480001707983 */ /* 0x000ee20000300a00 */
[----:B------:R-:W-:-:S03]  /*29190*/  IMAD.WIDE R160, R2, 0x4, R144 ;  /* 0x0000000402a07825 */ /* 0x000fc600078e0290 */
[----:B------:R-:W3:Y:S01]  /*291a0*/  LDL.LU.64 R144, [R1+0x3e18] ;  /* 0x003e180001907983 */ /* 0x000ee20000300a00 */
[----:B------:R-:W-:-:S04]  /*291b0*/  IMAD.WIDE R154, R2, 0x4, R150 ;  /* 0x00000004029a7825 */ /* 0x000fc800078e0296 */
[C---:B------:R-:W-:Y:S01]  /*291c0*/  IMAD.WIDE R162, R2.reuse, 0x4, R142 ;  /* 0x0000000402a27825 */ /* 0x040fe200078e028e */
[----:B------:R1:W-:Y:S03]  /*291d0*/  LDGSTS.E [R0+0x15800], [R154.64], !P6 ;  /* 0x158000009a007fae */ /* 0x0003e6000f121844 */
[----:B------:R-:W-:Y:S01]  /*291e0*/  IMAD.WIDE R168, R2, 0x4, R136 ;  /* 0x0000000402a87825 */ /* 0x000fe200078e0288 */
[----:B------:R-:W3:Y:S03]  /*291f0*/  LDL.LU.64 R142, [R1+0x3e00] ;  /* 0x003e0000018e7983 */ /* 0x000ee60000300a00 */
[----:B------:R-:W-:Y:S01]  /*29200*/  IMAD.MOV.U32 R137, RZ, RZ, 0x1f ;  /* 0x0000001fff897424 */ /* 0x000fe200078e00ff */
[----:B------:R-:W3:Y:S04]  /*29210*/  LDL.LU.64 R150, [R1+0x3df0] ;  /* 0x003df00001967983 */ /* 0x000ee80000300a00 */
[----:B------:R-:W-:Y:S01]  /*29220*/  STL.64 [R1+0x6b40], R154 ;  /* 0x006b409a01007387 */ /* 0x000fe20000100a00 */
[----:B------:R-:W-:-:S03]  /*29230*/  IADD3 R137, R137, c[0x0][0x180], RZ ;  /* 0x0000600089897a10 */ /* 0x000fc60007ffe0ff */
        /* <DEDUP_REMOVED lines=12> */
[----:B------:R1:W-:Y:S01]  /*29300*/  LDGSTS.E [R0+0x15f00], [R168.64], !P6 ;  /* 0x15f00000a8007fae */ /* 0x0003e2000f121844 */
[----:B------:R-:W-:-:S03]  /*29310*/  ISETP.GE.AND P6, PT, R137, 0x20, PT ;  /* 0x000000208900780c */ /* 0x000fc60003fc6270 */
[----:B------:R-:W-:Y:S04]  /*29320*/  STL.64 [R1+0x6b78], R168 ;  /* 0x006b78a801007387 */ /* 0x000fe80000100a00 */
[----:B------:R-:W3:Y:S01]  /*29330*/  LDL.LU.64 R136, [R1+0x3dd8] ;  /* 0x003dd80001887983 */ /* 0x000ee20000300a00 */
[----:B------:R-:W-:-:S04]  /*29340*/  IMAD.MOV.U32 R3, RZ, RZ, c[0x0][0x18c] ;  /* 0x00006300ff037624 */ /* 0x000fc800078e00ff */
[----:B------:R-:W-:Y:S01]  /*29350*/  IMAD.SHL.U32 R3, R3, 0x20, RZ ;  /* 0x0000002003037824 */ /* 0x000fe200078e00ff */
[----:B------:R-:W-:-:S03]  /*29360*/  ISETP.GE.U32.AND P5, PT, R4, 0x7fffffa1, PT ;  /* 0x7fffffa10400780c */ /* 0x000fc60003fa6070 */
[----:B----4-:R-:W-:-:S04]  /*29370*/  IMAD.WIDE R8, R3, 0x4, R116 ;  /* 0x0000000403087825 */ /* 0x010fc800078e0274 */
[C---:B--2---:R-:W-:Y:S01]  /*29380*/  IMAD.WIDE R6, R3.reuse, 0x4, R114 ;  /* 0x0000000403067825 */ /* 0x044fe200078e0272 */
[----:B------:R-:W-:Y:S03]  /*29390*/  STL.64 [R1+0x41f0], R8 ;  /* 0x0041f00801007387 */ /* 0x000fe60000100a00 */
[C---:B---3--:R-:W-:Y:S02]  /*293a0*/  IMAD.WIDE R4, R3.reuse, 0x4, R148 ;  /* 0x0000000403047825 */ /* 0x048fe400078e0294 */
[----:B------:R-:W2:Y:S04]  /*293b0*/  LDL.LU.64 R148, [R1+0x3dc8] ;  /* 0x003dc80001947983 */ /* 0x000ea80000300a00 */
[----:B------:R-:W-:Y:S04]  /*293c0*/  STL.64 [R1+0x41c0], R6 ;  /* 0x0041c00601007387 */ /* 0x000fe80000100a00 */
[----:B------:R3:W-:Y:S01]  /*293d0*/  STL.64 [R1+0x4168], R4 ;  /* 0x0041680401007387 */ /* 0x0007e20000100a00 */
[----:B------:R-:W-:-:S03]  /*293e0*/  IMAD.WIDE R76, R3, 0x4, R140 ;  /* 0x00000004034c7825 */ /* 0x000fc600078e028c */
[----:B------:R-:W4:Y:S01]  /*293f0*/  LDL.LU.64 R140, [R1+0x3dc0] ;  /* 0x003dc000018c7983 */ /* 0x000f220000300a00 */
[----:B---3--:R-:W-:-:S03]  /*29400*/  IMAD.WIDE R4, R3, 0x4, R104 ;  /* 0x0000000403047825 */ /* 0x008fc600078e0268 */
[----:B------:R-:W3:Y:S01]  /*29410*/  LDL.LU.64 R104, [R1+0x3db8] ;  /* 0x003db80001687983 */ /* 0x000ee20000300a00 */
[----:B------:R-:W-:-:S03]  /*29420*/  IMAD.WIDE R6, R3, 0x4, R146 ;  /* 0x0000000403067825 */ /* 0x000fc600078e0292 */
[----:B------:R1:W-:Y:S04]  /*29430*/  STL.64 [R1+0x4100], R4 ;  /* 0x0041000401007387 */ /* 0x0003e80000100a00 */
[----:B------:R-:W3:Y:S04]  /*29440*/  LDL.LU.64 R146, [R1+0x3db0] ;  /* 0x003db00001927983 */ /* 0x000ee80000300a00 */
[----:B------:R-:W-:Y:S01]  /*29450*/  STL.64 [R1+0x3eb0], R6 ;  /* 0x003eb00601007387 */ /* 0x000fe20000100a00 */
[----:B-1----:R-:W-:-:S03]  /*29460*/  IMAD.WIDE R4, R3, 0x4, R110 ;  /* 0x0000000403047825 */ /* 0x002fc600078e026e */
[----:B------:R-:W-:Y:S04]  /*29470*/  STL.64 [R1+0x4138], R76 ;  /* 0x0041384c01007387 */ /* 0x000fe80000100a00 */
[----:B------:R-:W-:Y:S01]  /*29480*/  STL.64 [R1+0x6b80], R76 ;  /* 0x006b804c01007387 */ /* 0x000fe20000100a00 */
[----:B------:R-:W-:-:S03]  /*29490*/  IMAD.WIDE R74, R3, 0x4, R138 ;  /* 0x00000004034a7825 */ /* 0x000fc600078e028a */
[----:B------:R1:W-:Y:S04]  /*294a0*/  STL.64 [R1+0x3e98], R4 ;  /* 0x003e980401007387 */ /* 0x0003e80000100a00 */
[----:B------:R-:W3:Y:S04]  /*294b0*/  LDL.LU.64 R110, [R1+0x3da8] ;  /* 0x003da800016e7983 */ /* 0x000ee80000300a00 */
[----:B------:R-:W3:Y:S01]  /*294c0*/  LDL.LU.64 R138, [R1+0x3da0] ;  /* 0x003da000018a7983 */ /* 0x000ee20000300a00 */
[----:B-1----:R-:W-:-:S03]  /*294d0*/  IMAD.WIDE R4, R3, 0x4, R108 ;  /* 0x0000000403047825 */ /* 0x002fc600078e026c */
        /* <DEDUP_REMOVED lines=19> */
[----:B------:R-:W3:Y:S04]  /*29610*/  LDL.LU.64 R136, [R1+0x3d68] ;  /* 0x003d680001887983 */ /* 0x000ee80000300a00 */
[----:B------:R-:W-:Y:S04]  /*29620*/  STL.64 [R1+0x3e18], R72 ;  /* 0x003e184801007387 */ /* 0x000fe80000100a00 */
[----:B------:R4:W-:Y:S04]  /*29630*/  STL.64 [R1+0x3dd8], R4 ;  /* 0x003dd80401007387 */ /* 0x0009e80000100a00 */
[----:B------:R-:W-:Y:S01]  /*29640*/  STL.64 [R1+0x6b90], R72 ;  /* 0x006b904801007387 */ /* 0x000fe20000100a00 */
[----:B--2---:R-:W-:-:S03]  /*29650*/  IMAD.WIDE R70, R3, 0x4, R148 ;  /* 0x0000000403467825 */ /* 0x004fc600078e0294 */
[----:B------:R-:W2:Y:S01]  /*29660*/  LDL.LU.64 R148, [R1+0x3d60] ;  /* 0x003d600001947983 */ /* 0x000ea20000300a00 */
[----:B----4-:R-:W-:-:S03]  /*29670*/  IMAD.WIDE R4, R3, 0x4, R140 ;  /* 0x0000000403047825 */ /* 0x010fc600078e028c */
[----:B------:R-:W4:Y:S01]  /*29680*/  LDL.LU.64 R140, [R1+0x3d58] ;  /* 0x003d5800018c7983 */ /* 0x000f220000300a00 */
[----:B---3--:R-:W-:-:S03]  /*29690*/  IMAD.WIDE R6, R3, 0x4, R104 ;  /* 0x0000000403067825 */ /* 0x008fc600078e0268 */
[----:B------:R1:W-:Y:S04]  /*296a0*/  STL.64 [R1+0x3dc0], R4 ;  /* 0x003dc00401007387 */ /* 0x0003e80000100a00 */
[----:B------:R-:W3:Y:S04]  /*296b0*/  LDL.LU.64 R112, [R1+0x3d50] ;  /* 0x003d500001707983 */ /* 0x000ee80000300a00 */
[----:B------:R-:W-:Y:S01]  /*296c0*/  STL.64 [R1+0x3db8], R6 ;  /* 0x003db80601007387 */ /* 0x000fe20000100a00 */
[----:B-1----:R-:W-:-:S03]  /*296d0*/  IMAD.WIDE R4, R3, 0x4, R146 ;  /* 0x0000000403047825 */ /* 0x002fc600078e0292 */
[----:B------:R-:W3:Y:S04]  /*296e0*/  LDL.LU.64 R104, [R1+0x3d48] ;  /* 0x003d480001687983 */ /* 0x000ee80000300a00 */
[----:B------:R-:W3:Y:S04]  /*296f0*/  LDL.LU.64 R146, [R1+0x3d40] ;  /* 0x003d400001927983 */ /* 0x000ee80000300a00 */
[----:B------:R1:W-:Y:S04]  /*29700*/  STL.64 [R1+0x3db0], R4 ;  /* 0x003db00401007387 */ /* 0x0003e80000100a00 */
[----:B------:R-:W-:Y:S04]  /*29710*/  STL.64 [R1+0x3dc8], R70 ;  /* 0x003dc84601007387 */ /* 0x000fe80000100a00 */
[----:B------:R-:W-:Y:S01]  /*29720*/  STL.64 [R1+0x6b98], R70 ;  /* 0x006b984601007387 */ /* 0x000fe20000100a00 */
[----:B-1----:R-:W-:-:S03]  /*29730*/  IMAD.WIDE R4, R3, 0x4, R138 ;  /* 0x0000000403047825 */ /* 0x002fc600078e028a */
[----:B------:R-:W3:Y:S01]  /*29740*/  LDL.LU.64 R138, [R1+0x3d38] ;  /* 0x003d3800018a7983 */ /* 0x000ee20000300a00 */
[----:B------:R-:W-:-:S03]  /*29750*/  IMAD.WIDE R68, R3, 0x4, R110 ;  /* 0x0000000403447825 */ /* 0x000fc600078e026e */
[----:B------:R1:W-:Y:S01]  /*29760*/  STL.64 [R1+0x3da0], R4 ;  /* 0x003da00401007387 */ /* 0x0003e20000100a00 */
[----:B------:R-:W-:-:S03]  /*29770*/  IMAD.WIDE R6, R3, 0x4, R108 ;  /* 0x0000000403067825 */ /* 0x000fc600078e026c */
        /* <DEDUP_REMOVED lines=11> */
[----:B------:R1:W-:Y:S04]  /*29830*/  STL.64 [R1+0x3d80], R4 ;  /* 0x003d800401007387 */ /* 0x0003e80000100a00 */
[----:B------:R-:W3:Y:S01]  /*29840*/  LDL.LU.64 R142, [R1+0x3b18] ;  /* 0x003b1800018e7983 */ /* 0x000ee20000300a00 */
[----:B------:R-:W-:-:S03]  /*29850*/  IMAD.WIDE R66, R3, 0x4, R114 ;  /* 0x0000000403427825 */ /* 0x000fc600078e0272 */
[----:B------:R-:W-:Y:S01]  /*29860*/  STL.64 [R1+0x3d78], R6 ;  /* 0x003d780601007387 */ /* 0x000fe20000100a00 */
[----:B-1----:R-:W-:-:S03]  /*29870*/  IMAD.WIDE R4, R3, 0x4, R150 ;  /* 0x0000000403047825 */ /* 0x002fc600078e0296 */
[----:B------:R-:W3:Y:S04]  /*29880*/  LDL.LU.64 R150, [R1+0x3b08] ;  /* 0x003b080001967983 */ /* 0x000ee80000300a00 */
[----:B------:R-:W-:Y:S04]  /*29890*/  STL.64 [R1+0x3d88], R66 ;  /* 0x003d884201007387 */ /* 0x000fe80000100a00 */
[----:B------:R2:W-:Y:S01]  /*298a0*/  STL.64 [R1+0x3d70], R4 ;  /* 0x003d700401007387 */ /* 0x0005e20000100a00 */
[----:B------:R-:W-:-:S03]  /*298b0*/  IMAD.WIDE R64, R3, 0x4, R136 ;  /* 0x0000000403407825 */ /* 0x000fc600078e0288 */
[----:B------:R-:W-:Y:S04]  /*298c0*/  STL.64 [R1+0x6ba8], R66 ;  /* 0x006ba84201007387 */ /* 0x000fe80000100a00 */
[----:B------:R-:W3:Y:S01]  /*298d0*/  LDL.LU.64 R136, [R1+0x3af0] ;  /* 0x003af00001887983 */ /* 0x000ee20000300a00 */
[----:B--2---:R-:W-:-:S03]  /*298e0*/  IMAD.WIDE R4, R3, 0x4, R148 ;  /* 0x0000000403047825 */ /* 0x004fc600078e0294 */
[----:B------:R-:W2:Y:S04]  /*298f0*/  LDL.LU.64 R148, [R1+0x3ae0] ;  /* 0x003ae00001947983 */ /* 0x000ea80000300a00 */
[----:B------:R3:W-:Y:S01]  /*29900*/  STL.64 [R1+0x3d60], R4 ;  /* 0x003d600401007387 */ /* 0x0007e20000100a00 */
[----:B----4-:R-:W-:-:S03]  /*29910*/  IMAD.WIDE R6, R3, 0x4, R140 ;  /* 0x0000000403067825 */ /* 0x010fc600078e028c */
[----:B------:R-:W4:Y:S04]  /*29920*/  LDL.LU.64 R140, [R1+0x3a88] ;  /* 0x003a8800018c7983 */ /* 0x000f280000300a00 */
[----:B------:R-:W-:Y:S01]  /*29930*/  STL.64 [R1+0x3d58], R6 ;  /* 0x003d580601007387 */ /* 0x000fe20000100a00 */
[----:B---3--:R-:W-:-:S03]  /*29940*/  IMAD.WIDE R4, R3, 0x4, R112 ;  /* 0x0000000403047825 */ /* 0x008fc600078e0270 */
[----:B------:R-:W-:Y:S04]  /*29950*/  STL.64 [R1+0x3d68], R64 ;  /* 0x003d684001007387 */ /* 0x000fe80000100a00 */
[----:B------:R-:W-:Y:S04]  /*29960*/  STL.64 [R1+0x6bb0], R64 ;  /* 0x006bb04001007387 */ /* 0x000fe80000100a00 */
[----:B------:R1:W-:Y:S01]  /*29970*/  STL.64 [R1+0x3d50], R4 ;  /* 0x003d500401007387 */ /* 0x0003e20000100a00 */
[----:B------:R-:W-:-:S03]  /*29980*/  IMAD.WIDE R62, R3, 0x4, R104 ;  /* 0x00000004033e7825 */ /* 0x000fc600078e0268 */
[----:B------:R-:W3:Y:S04]  /*29990*/  LDL.LU.64 R112, [R1+0x3a58] ;  /* 0x003a580001707983 */ /* 0x000ee80000300a00 */
[----:B------:R-:W3:Y:S01]  /*299a0*/  LDL.LU.64 R104, [R1+0x3a40] ;  /* 0x003a400001687983 */ /* 0x000ee20000300a00 */
[----:B-1----:R-:W-:-:S05]  /*299b0*/  IMAD.WIDE R4, R3, 0x4, R146 ;  /* 0x0000000403047825 */ /* 0x002fca00078e0292 */
[----:B------:R1:W-:Y:S04]  /*299c0*/  STL.64 [R1+0x3d40], R4 ;  /* 0x003d400401007387 */ /* 0x0003e80000100a00 */
[----:B------:R-:W3:Y:S01]  /*299d0*/  LDL.LU.64 R146, [R1+0x3a10] ;  /* 0x003a100001927983 */ /* 0x000ee20000300a00 */
[----:B------:R-:W-:-:S03]  /*299e0*/  IMAD.WIDE R6, R3, 0x4, R138 ;  /* 0x0000000403067825 */ /* 0x000fc600078e028a */
[----:B------:R-:W3:Y:S01]  /*299f0*/  LDL.LU.64 R138, [R1+0x39d8] ;  /* 0x0039d800018a7983 */ /* 0x000ee20000300a00 */
[----:B-1----:R-:W-:-:S03]  /*29a00*/  IMAD.WIDE R4, R3, 0x4, R110 ;  /* 0x0000000403047825 */ /* 0x002fc600078e026e */
[----:B------:R-:W-:Y:S04]  /*29a10*/  STL.64 [R1+0x3d38], R6 ;  /* 0x003d380601007387 */ /* 0x000fe80000100a00 */
[----:B------:R-:W-:Y:S04]  /*29a20*/  STL.64 [R1+0x3d48], R62 ;  /* 0x003d483e01007387 */ /* 0x000fe80000100a00 */
[----:B------:R-:W-:Y:S04]  /*29a30*/  STL.64 [R1+0x6bb8], R62 ;  /* 0x006bb83e01007387 */ /* 0x000fe80000100a00 */
[----:B------:R1:W-:Y:S01]  /*29a40*/  STL.64 [R1+0x4b38], R4 ;  /* 0x004b380401007387 */ /* 0x0003e20000100a00 */
[----:B------:R-:W-:-:S03]  /*29a50*/  IMAD.WIDE R60, R3, 0x4, R108 ;  /* 0x00000004033c7825 */ /* 0x000fc600078e026c */
[----:B------:R-:W3:Y:S04]  /*29a60*/  LDL.LU.64 R116, [R1+0x3988] ;  /* 0x0039880001747983 */ /* 0x000ee80000300a00 */
[----:B------:R-:W3:Y:S01]  /*29a70*/  LDL.LU.64 R114, [R1+0x3950] ;  /* 0x0039500001727983 */ /* 0x000ee20000300a00 */
[----:B-1----:R-:W-:-:S05]  /*29a80*/  IMAD.WIDE R4, R3, 0x4, R106 ;  /* 0x0000000403047825 */ /* 0x002fca00078e026a */
[----:B------:R1:W-:Y:S01]  /*29a90*/  STL.64 [R1+0x4b18], R4 ;  /* 0x004b180401007387 */ /* 0x0003e20000100a00 */
[----:B------:R-:W-:-:S03]  /*29aa0*/  IMAD.WIDE R6, R3, 0x4, R144 ;  /* 0x0000000403067825 */ /* 0x000fc600078e0290 */
[----:B------:R-:W3:Y:S04]  /*29ab0*/  LDL.LU.64 R108, [R1+0x3940] ;  /* 0x00394000016c7983 */ /* 0x000ee80000300a00 */
[----:B------:R-:W3:Y:S01]  /*29ac0*/  LDL.LU.64 R144, [R1+0x3908] ;  /* 0x0039080001907983 */ /* 0x000ee20000300a00 */
[----:B-1----:R-:W-:-:S03]  /*29ad0*/  IMAD.WIDE R4, R3, 0x4, R142 ;  /* 0x0000000403047825 */ /* 0x002fc600078e028e */
[----:B------:R-:W-:Y:S04]  /*29ae0*/  STL.64 [R1+0x4b10], R6 ;  /* 0x004b100601007387 */ /* 0x000fe80000100a00 */
[----:B------:R-:W3:Y:S01]  /*29af0*/  LDL.LU.64 R142, [R1+0x3898] ;  /* 0x00389800018e7983 */ /* 0x000ee20000300a00 */
[----:B------:R-:W-:-:S03]  /*29b00*/  IMAD.WIDE R58, R3, 0x4, R150 ;  /* 0x00000004033a7825 */ /* 0x000fc600078e0296 */
[----:B------:R-:W-:Y:S04]  /*29b10*/  STL.64 [R1+0x4b30], R60 ;  /* 0x004b303c01007387 */ /* 0x000fe80000100a00 */
[----:B------:R1:W-:Y:S04]  /*29b20*/  STL.64 [R1+0x3d30], R4 ;  /* 0x003d300401007387 */ /* 0x0003e80000100a00 */
[----:B------:R-:W-:Y:S04]  /*29b30*/  STL.64 [R1+0x6bc0], R60 ;  /* 0x006bc03c01007387 */ /* 0x000fe80000100a00 */
[----:B------:R-:W3:Y:S01]  /*29b40*/  LDL.LU.64 R150, [R1+0x3880] ;  /* 0x0038800001967983 */ /* 0x000ee20000300a00 */
[----:B-1----:R-:W-:-:S03]  /*29b50*/  IMAD.WIDE R4, R3, 0x4, R136 ;  /* 0x0000000403047825 */ /* 0x002fc600078e0288 */
[----:B------:R-:W3:Y:S04]  /*29b60*/  LDL.LU.64 R136, [R1+0x3738] ;  /* 0x0037380001887983 */ /* 0x000ee80000300a00 */
[----:B------:R4:W-:Y:S01]  /*29b70*/  STL.64 [R1+0x3b40], R4 ;  /* 0x003b400401007387 */ /* 0x0009e20000100a00 */
[----:B--2---:R-:W-:-:S03]  /*29b80*/  IMAD.WIDE R6, R3, 0x4, R148 ;  /* 0x0000000403067825 */ /* 0x004fc600078e0294 */
[----:B------:R-:W2:Y:S04]  /*29b90*/  LDL.LU.64 R148, [R1+0x3730] ;  /* 0x0037300001947983 */ /* 0x000ea80000300a00 */
[----:B------:R-:W-:Y:S04]  /*29ba0*/  STL.64 [R1+0x3b30], R6 ;  /* 0x003b300601007387 */ /* 0x000fe80000100a00 */
[----:B------:R-:W2:Y:S04]  /*29bb0*/  LDL.LU.64 R110, [R1+0x3718] ;  /* 0x00371800016e7983 */ /* 0x000ea80000300a00 */
[----:B------:R-:W2:Y:S01]  /*29bc0*/  LDL.LU.64 R106, [R1+0x3710] ;  /* 0x00371000016a7983 */ /* 0x000ea20000300a00 */
[----:B----4-:R-:W-:-:S05]  /*29bd0*/  IMAD.WIDE R4, R3, 0x4, R140 ;  /* 0x0000000403047825 */ /* 0x010fca00078e028c */
[----:B------:R1:W-:Y:S04]  /*29be0*/  STL.64 [R1+0x3b18], R4 ;  /* 0x003b180401007387 */ /* 0x0003e80000100a00 */
[----:B------:R-:W4:Y:S04]  /*29bf0*/  LDL.LU.64 R140, [R1+0x3708] ;  /* 0x00370800018c7983 */ /* 0x000f280000300a00 */
[----:B------:R-:W-:Y:S04]  /*29c00*/  STL.64 [R1+0x3b48], R58 ;  /* 0x003b483a01007387 */ /* 0x000fe80000100a00 */
[----:B------:R-:W-:Y:S01]  /*29c10*/  STL.64 [R1+0x6bc8], R58 ;  /* 0x006bc83a01007387 */ /* 0x000fe20000100a00 */
[----:B---3--:R-:W-:-:S03]  /*29c20*/  IMAD.WIDE R56, R3, 0x4, R112 ;  /* 0x0000000403387825 */ /* 0x008fc600078e0270 */
[----:B------:R-:W3:Y:S01]  /*29c30*/  LDL.LU.64 R112, [R1+0x3700] ;  /* 0x0037000001707983 */ /* 0x000ee20000300a00 */
[----:B-1----:R-:W-:-:S05]  /*29c40*/  IMAD.WIDE R4, R3, 0x4, R104 ;  /* 0x0000000403047825 */ /* 0x002fca00078e0268 */
[----:B------:R1:W-:Y:S01]  /*29c50*/  STL.64 [R1+0x3af0], R4 ;  /* 0x003af00401007387 */ /* 0x0003e20000100a00 */
[----:B------:R-:W-:-:S04]  /*29c60*/  IMAD.WIDE R6, R3, 0x4, R146 ;  /* 0x0000000403067825 */ /* 0x000fc800078e0292 */
[C---:B-1----:R-:W-:Y:S01]  /*29c70*/  IMAD.WIDE R4, R3.reuse, 0x4, R138 ;  /* 0x0000000403047825 */ /* 0x042fe200078e028a */
[----:B------:R-:W-:Y:S04]  /*29c80*/  STL.64 [R1+0x3ae0], R6 ;  /* 0x003ae00601007387 */ /* 0x000fe80000100a00 */
[----:B------:R-:W3:Y:S04]  /*29c90*/  LDL.LU.64 R104, [R1+0x36e8] ;  /* 0x0036e80001687983 */ /* 0x000ee80000300a00 */
[----:B------:R-:W3:Y:S04]  /*29ca0*/  LDL.LU.64 R138, [R1+0x36e0] ;  /* 0x0036e000018a7983 */ /* 0x000ee80000300a00 */
[----:B------:R1:W-:Y:S04]  /*29cb0*/  STL.64 [R1+0x3a88], R4 ;  /* 0x003a880401007387 */ /* 0x0003e80000100a00 */
[----:B------:R-:W3:Y:S04]  /*29cc0*/  LDL.LU.64 R146, [R1+0x36d8] ;  /* 0x0036d80001927983 */ /* 0x000ee80000300a00 */
[----:B------:R-:W-:Y:S01]  /*29cd0*/  STL.64 [R1+0x3b08], R56 ;  /* 0x003b083801007387 */ /* 0x000fe20000100a00 */
[----:B-1----:R-:W-:-:S03]  /*29ce0*/  IMAD.WIDE R4, R3, 0x4, R114 ;  /* 0x0000000403047825 */ /* 0x002fc600078e0272 */
[----:B------:R-:W-:Y:S01]  /*29cf0*/  STL.64 [R1+0x6bd0], R56 ;  /* 0x006bd03801007387 */ /* 0x000fe20000100a00 */
[----:B------:R-:W-:-:S04]  /*29d00*/  IMAD.WIDE R54, R3, 0x4, R116 ;  /* 0x0000000403367825 */ /* 0x000fc800078e0274 */
[C---:B------:R-:W-:Y:S02]  /*29d10*/  IMAD.WIDE R6, R3.reuse, 0x4, R108 ;  /* 0x0000000403067825 */ /* 0x040fe400078e026c */
[----:B------:R-:W3:Y:S04]  /*29d20*/  LDL.LU.64 R108, [R1+0x36d0] ;  /* 0x0036d000016c7983 */ /* 0x000ee80000300a00 */
[----:B------:R1:W-:Y:S04]  /*29d30*/  STL.64 [R1+0x3a40], R4 ;  /* 0x003a400401007387 */ /* 0x0003e80000100a00 */
[----:B------:R-:W-:Y:S01]  /*29d40*/  STL.64 [R1+0x3a10], R6 ;  /* 0x003a100601007387 */ /* 0x000fe20000100a00 */
[----:B-1----:R-:W-:-:S03]  /*29d50*/  IMAD.WIDE R4, R3, 0x4, R144 ;  /* 0x0000000403047825 */ /* 0x002fc600078e0290 */
[----:B------:R-:W3:Y:S01]  /*29d60*/  LDL.LU.64 R144, [R1+0x36c8] ;  /* 0x0036c80001907983 */ /* 0x000ee20000300a00 */
[----:B------:R-:W-:-:S03]  /*29d70*/  IMAD.WIDE R52, R3, 0x4, R142 ;  /* 0x0000000403347825 */ /* 0x000fc600078e028e */
[----:B------:R-:W-:Y:S04]  /*29d80*/  STL.64 [R1+0x3a58], R54 ;  /* 0x003a583601007387 */ /* 0x000fe80000100a00 */
[----:B------:R1:W-:Y:S04]  /*29d90*/  STL.64 [R1+0x39d8], R4 ;  /* 0x0039d80401007387 */ /* 0x0003e80000100a00 */
[----:B------:R-:W-:Y:S04]  /*29da0*/  STL.64 [R1+0x6bd8], R54 ;  /* 0x006bd83601007387 */ /* 0x000fe80000100a00 */
[----:B------:R-:W3:Y:S01]  /*29db0*/  LDL.LU.64 R142, [R1+0x36c0] ;  /* 0x0036c000018e7983 */ /* 0x000ee20000300a00 */
[----:B-1----:R-:W-:-:S03]  /*29dc0*/  IMAD.WIDE R4, R3, 0x4, R150 ;  /* 0x0000000403047825 */ /* 0x002fc600078e0296 */
[----:B------:R-:W3:Y:S01]  /*29dd0*/  LDL.LU.64 R150, [R1+0x36b8] ;  /* 0x0036b80001967983 */ /* 0x000ee20000300a00 */
[----:B------:R-:W-:-:S03]  /*29de0*/  IMAD.WIDE R6, R3, 0x4, R136 ;  /* 0x0000000403067825 */ /* 0x000fc600078e0288 */
[----:B------:R2:W-:Y:S04]  /*29df0*/  STL.64 [R1+0x3950], R4 ;  /* 0x0039500401007387 */ /* 0x0005e80000100a00 */
[----:B------:R-:W3:Y:S04]  /*29e00*/  LDL.LU.64 R136, [R1+0x36b0] ;  /* 0x0036b00001887983 */ /* 0x000ee80000300a00 */
[----:B------:R1:W-:Y:S01]  /*29e10*/  STL.64 [R1+0x3940], R6 ;  /* 0x0039400601007387 */ /* 0x0003e20000100a00 */
[----:B--2---:R-:W-:-:S03]  /*29e20*/  IMAD.WIDE R4, R3, 0x4, R148 ;  /* 0x0000000403047825 */ /* 0x004fc600078e0294 */
[----:B------:R-:W2:Y:S04]  /*29e30*/  LDL.LU.64 R148, [R1+0x3688] ;  /* 0x0036880001947983 */ /* 0x000ea80000300a00 */
[----:B------:R-:W-:Y:S01]  /*29e40*/  STL.64 [R1+0x3988], R52 ;  /* 0x0039883401007387 */ /* 0x000fe20000100a00 */
[----:B------:R-:W-:-:S03]  /*29e50*/  IMAD.WIDE R50, R3, 0x4, R110 ;  /* 0x0000000403327825 */ /* 0x000fc600078e026e */
[----:B------:R4:W-:Y:S01]  /*29e60*/  STL.64 [R1+0x3908], R4 ;  /* 0x0039080401007387 */ /* 0x0009e20000100a00 */
[----:B-1----:R-:W-:-:S03]  /*29e70*/  IMAD.WIDE R6, R3, 0x4, R106 ;  /* 0x0000000403067825 */ /* 0x002fc600078e026a */
[----:B------:R-:W-:Y:S04]  /*29e80*/  STL.64 [R1+0x6be0], R52 ;  /* 0x006be03401007387 */ /* 0x000fe80000100a00 */
[----:B------:R-:W2:Y:S04]  /*29e90*/  LDL.LU.64 R110, [R1+0x3680] ;  /* 0x00368000016e7983 */ /* 0x000ea80000300a00 */
[----:B------:R-:W-:Y:S01]  /*29ea0*/  STL.64 [R1+0x3880], R6 ;  /* 0x0038800601007387 */ /* 0x000fe20000100a00 */
[----:B----4-:R-:W-:-:S03]  /*29eb0*/  IMAD.WIDE R4, R3, 0x4, R140 ;  /* 0x0000000403047825 */ /* 0x010fc600078e028c */
[----:B------:R-:W4:Y:S04]  /*29ec0*/  LDL.LU.64 R106, [R1+0x3668] ;  /* 0x00366800016a7983 */ /* 0x000f280000300a00 */
[----:B------:R3:W-:Y:S04]  /*29ed0*/  STL.64 [R1+0x3738], R4 ;  /* 0x0037380401007387 */ /* 0x0007e80000100a00 */
[----:B------:R-:W4:Y:S04]  /*29ee0*/  LDL.LU.64 R140, [R1+0x3660] ;  /* 0x00366000018c7983 */ /* 0x000f280000300a00 */
[----:B------:R-:W-:Y:S01]  /*29ef0*/  STL.64 [R1+0x3898], R50 ;  /* 0x0038983201007387 */ /* 0x000fe20000100a00 */
[----:B---3--:R-:W-:-:S03]  /*29f00*/  IMAD.WIDE R4, R3, 0x4, R112 ;  /* 0x0000000403047825 */ /* 0x008fc600078e0270 */
[----:B------:R-:W-:Y:S04]  /*29f10*/  STL.64 [R1+0x6be8], R50 ;  /* 0x006be83201007387 */ /* 0x000fe80000100a00 */
[----:B------:R1:W-:Y:S01]  /*29f20*/  STL.64 [R1+0x3730], R4 ;  /* 0x0037300401007387 */ /* 0x0003e20000100a00 */
[----:B------:R-:W-:-:S03]  /*29f30*/  IMAD.WIDE R6, R3, 0x4, R138 ;  /* 0x0000000403067825 */ /* 0x000fc600078e028a */
[----:B------:R-:W3:Y:S01]  /*29f40*/  LDL.LU.64 R138, [R1+0x3658] ;  /* 0x00365800018a7983 */ /* 0x000ee20000300a00 */
[----:B------:R-:W-:-:S03]  /*29f50*/  IMAD.WIDE R48, R3, 0x4, R104 ;  /* 0x0000000403307825 */ /* 0x000fc600078e0268 */
[----:B------:R-:W-:Y:S01]  /*29f60*/  STL.64 [R1+0x3710], R6 ;  /* 0x0037100601007387 */ /* 0x000fe20000100a00 */
[----:B-1----:R-:W-:-:S03]  /*29f70*/  IMAD.WIDE R4, R3, 0x4, R146 ;  /* 0x0000000403047825 */ /* 0x002fc600078e0292 */
[----:B------:R-:W3:Y:S04]  /*29f80*/  LDL.LU.64 R116, [R1+0x3650] ;  /* 0x0036500001747983 */ /* 0x000ee80000300a00 */
[----:B------:R-:W3:Y:S04]  /*29f90*/  LDL.LU.64 R104, [R1+0x3648] ;  /* 0x0036480001687983 */ /* 0x000ee80000300a00 */
[----:B------:R1:W-:Y:S04]  /*29fa0*/  STL.64 [R1+0x3708], R4 ;  /* 0x0037080401007387 */ /* 0x0003e80000100a00 */
[----:B------:R-:W3:Y:S04]  /*29fb0*/  LDL.LU.64 R146, [R1+0x3640] ;  /* 0x0036400001927983 */ /* 0x000ee80000300a00 */
[----:B------:R-:W-:Y:S01]  /*29fc0*/  STL.64 [R1+0x3718], R48 ;  /* 0x0037183001007387 */ /* 0x000fe20000100a00 */
[----:B-1----:R-:W-:-:S03]  /*29fd0*/  IMAD.WIDE R4, R3, 0x4, R108 ;  /* 0x0000000403047825 */ /* 0x002fc600078e026c */
[----:B------:R-:W-:Y:S04]  /*29fe0*/  STL.64 [R1+0x6bf0], R48 ;  /* 0x006bf03001007387 */ /* 0x000fe80000100a00 */
[----:B------:R1:W-:Y:S04]  /*29ff0*/  STL.64 [R1+0x3700], R4 ;  /* 0x0037000401007387 */ /* 0x0003e80000100a00 */
[----:B------:R-:W3:Y:S01]  /*2a000*/  LDL.LU.64 R114, [R1+0x3638] ;  /* 0x0036380001727983 */ /* 0x000ee20000300a00 */
[----:B------:R-:W-:-:S03]  /*2a010*/  IMAD.WIDE R46, R3, 0x4, R144 ;  /* 0x00000004032e7825 */ /* 0x000fc600078e0290 */
[----:B------:R-:W3:Y:S01]  /*2a020*/  LDL.LU.64 R144, [R1+0x3630] ;  /* 0x0036300001907983 */ /* 0x000ee20000300a00 */
[----:B-1----:R-:W-:-:S03]  /*2a030*/  IMAD.WIDE R4, R3, 0x4, R142 ;  /* 0x0000000403047825 */ /* 0x002fc600078e028e */
[----:B------:R-:W3:Y:S01]  /*2a040*/  LDL.LU.64 R142, [R1+0x3618] ;  /* 0x00361800018e7983 */ /* 0x000ee20000300a00 */
[----:B------:R-:W-:-:S03]  /*2a050*/  IMAD.WIDE R6, R3, 0x4, R150 ;  /* 0x0000000403067825 */ /* 0x000fc600078e0296 */
[----:B------:R1:W-:Y:S04]  /*2a060*/  STL.64 [R1+0x36e0], R4 ;  /* 0x0036e00401007387 */ /* 0x0003e80000100a00 */
[----:B------:R-:W3:Y:S04]  /*2a070*/  LDL.LU.64 R150, [R1+0x3610] ;  /* 0x0036100001967983 */ /* 0x000ee80000300a00 */
[----:B------:R4:W-:Y:S01]  /*2a080*/  STL.64 [R1+0x36d8], R6 ;  /* 0x0036d80601007387 */ /* 0x0009e20000100a00 */
[----:B-1----:R-:W-:-:S03]  /*2a090*/  IMAD.WIDE R4, R3, 0x4, R136 ;  /* 0x0000000403047825 */ /* 0x002fc600078e0288 */
[----:B------:R-:W3:Y:S04]  /*2a0a0*/  LDL.LU.64 R136, [R1+0x3608] ;  /* 0x0036080001887983 */ /* 0x000ee80000300a00 */
[----:B------:R-:W-:Y:S04]  /*2a0b0*/  STL.64 [R1+0x36e8], R46 ;  /* 0x0036e82e01007387 */ /* 0x000fe80000100a00 */
[----:B------:R1:W-:Y:S04]  /*2a0c0*/  STL.64 [R1+0x36d0], R4 ;  /* 0x0036d00401007387 */ /* 0x0003e80000100a00 */
[----:B------:R-:W-:Y:S04]  /*2a0d0*/  STL.64 [R1+0x6bf8], R46 ;  /* 0x006bf82e01007387 */ /* 0x000fe80000100a00 */
[----:B------:R-:W3:Y:S04]  /*2a0e0*/  LDL.LU.64 R112, [R1+0x35f0] ;  /* 0x0035f00001707983 */ /* 0x000ee80000300a00 */
[----:B------:R-:W3:Y:S01]  /*2a0f0*/  LDL.LU.64 R108, [R1+0x35c0] ;  /* 0x0035c000016c7983 */ /* 0x000ee20000300a00 */
[----:B--2---:R-:W-:-:S03]  /*2a100*/  IMAD.WIDE R44, R3, 0x4, R148 ;  /* 0x00000004032c7825 */ /* 0x004fc600078e0294 */
[----:B------:R-:W2:Y:S01]  /*2a110*/  LDL.LU.64 R148, [R1+0x3588] ;  /* 0x0035880001947983 */ /* 0x000ea20000300a00 */
[----:B------:R-:W-:-:S05]  /*2a120*/  IMAD.WIDE R8, R3, 0x4, R110 ;  /* 0x0000000403087825 */ /* 0x000fca00078e026e */
[----:B------:R3:W-:Y:S01]  /*2a130*/  STL.64 [R1+0x36c0], R8 ;  /* 0x0036c00801007387 */ /* 0x0007e20000100a00 */
[----:B----4-:R-:W-:-:S03]  /*2a140*/  IMAD.WIDE R6, R3, 0x4, R106 ;  /* 0x0000000403067825 */ /* 0x010fc600078e026a */
[----:B------:R-:W4:Y:S04]  /*2a150*/  LDL.LU.64 R110, [R1+0x3558] ;  /* 0x00355800016e7983 */ /* 0x000f280000300a00 */
[----:B------:R3:W-:Y:S01]  /*2a160*/  STL.64 [R1+0x36b8], R6 ;  /* 0x0036b80601007387 */ /* 0x0007e20000100a00 */
[----:B-1----:R-:W-:-:S03]  /*2a170*/  IMAD.WIDE R4, R3, 0x4, R140 ;  /* 0x0000000403047825 */ /* 0x002fc600078e028c */
[----:B------:R-:W4:Y:S04]  /*2a180*/  LDL.LU.64 R140, [R1+0x3548] ;  /* 0x00354800018c7983 */ /* 0x000f280000300a00 */
[----:B------:R1:W-:Y:S04]  /*2a190*/  STL.64 [R1+0x36b0], R4 ;  /* 0x0036b00401007387 */ /* 0x0003e80000100a00 */
[----:B------:R-:W4:Y:S04]  /*2a1a0*/  LDL.LU.64 R106, [R1+0x3540] ;  /* 0x00354000016a7983 */ /* 0x000f280000300a00 */
[----:B------:R-:W-:Y:S04]  /*2a1b0*/  STL.64 [R1+0x36c8], R44 ;  /* 0x0036c82c01007387 */ /* 0x000fe80000100a00 */
[----:B------:R-:W-:Y:S01]  /*2a1c0*/  STL.64 [R1+0x6c00], R44 ;  /* 0x006c002c01007387 */ /* 0x000fe20000100a00 */
[----:B---3--:R-:W-:-:S03]  /*2a1d0*/  IMAD.WIDE R42, R3, 0x4, R138 ;  /* 0x00000004032a7825 */ /* 0x008fc600078e028a */
[----:B------:R-:W3:Y:S01]  /*2a1e0*/  LDL.LU.64 R138, [R1+0x3510] ;  /* 0x00351000018a7983 */ /* 0x000ee20000300a00 */
[----:B------:R-:W-:-:S04]  /*2a1f0*/  IMAD.WIDE R8, R3, 0x4, R116 ;  /* 0x0000000403087825 */ /* 0x000fc800078e0274 */
[C---:B------:R-:W-:Y:S01]  /*2a200*/  IMAD.WIDE R6, R3.reuse, 0x4, R104 ;  /* 0x0000000403067825 */ /* 0x040fe200078e0268 */
[----:B------:R-:W-:Y:S04]  /*2a210*/  STL.64 [R1+0x3680], R8 ;  /* 0x0036800801007387 */ /* 0x000fe80000100a00 */
[----:B------:R-:W3:Y:S01]  /*2a220*/  LDL.LU.64 R104, [R1+0x34e8] ;  /* 0x0034e80001687983 */ /* 0x000ee20000300a00 */
[----:B-1----:R-:W-:-:S03]  /*2a230*/  IMAD.WIDE R4, R3, 0x4, R146 ;  /* 0x0000000403047825 */ /* 0x002fc600078e0292 */
[----:B------:R-:W-:Y:S04]  /*2a240*/  STL.64 [R1+0x3668], R6 ;  /* 0x0036680601007387 */ /* 0x000fe80000100a00 */
[----:B------:R-:W3:Y:S04]  /*2a250*/  LDL.LU.64 R146, [R1+0x34c8] ;  /* 0x0034c80001927983 */ /* 0x000ee80000300a00 */
[----:B------:R1:W-:Y:S04]  /*2a260*/  STL.64 [R1+0x3660], R4 ;  /* 0x0036600401007387 */ /* 0x0003e80000100a00 */
[----:B------:R-:W-:Y:S04]  /*2a270*/  STL.64 [R1+0x3688], R42 ;  /* 0x0036882a01007387 */ /* 0x000fe80000100a00 */
[----:B------:R-:W-:Y:S01]  /*2a280*/  STL.64 [R1+0x6c08], R42 ;  /* 0x006c082a01007387 */ /* 0x000fe20000100a00 */
[----:B------:R-:W-:-:S04]  /*2a290*/  IMAD.WIDE R40, R3, 0x4, R114 ;  /* 0x0000000403287825 */ /* 0x000fc800078e0272 */
[C---:B-1----:R-:W-:Y:S02]  /*2a2a0*/  IMAD.WIDE R4, R3.reuse, 0x4, R144 ;  /* 0x0000000403047825 */ /* 0x042fe400078e0290 */
[----:B------:R-:W3:Y:S04]  /*2a2b0*/  LDL.LU.64 R144, [R1+0x34a8] ;  /* 0x0034a80001907983 */ /* 0x000ee80000300a00 */
[----:B------:R1:W-:Y:S01]  /*2a2c0*/  STL.64 [R1+0x3650], R4 ;  /* 0x0036500401007387 */ /* 0x0003e20000100a00 */
[----:B------:R-:W-:-:S03]  /*2a2d0*/  IMAD.WIDE R6, R3, 0x4, R142 ;  /* 0x0000000403067825 */ /* 0x000fc600078e028e */
[----:B------:R-:W3:Y:S04]  /*2a2e0*/  LDL.LU.64 R142, [R1+0x3498] ;  /* 0x00349800018e7983 */ /* 0x000ee80000300a00 */
[----:B------:R1:W-:Y:S02]  /*2a2f0*/  STL.64 [R1+0x3648], R6 ;  /* 0x0036480601007387 */ /* 0x0003e40000100a00 */
[C---:B-1----:R-:W-:Y:S02]  /*2a300*/  IMAD.WIDE R4, R3.reuse, 0x4, R150 ;  /* 0x0000000403047825 */ /* 0x042fe400078e0296 */
[----:B------:R-:W3:Y:S04]  /*2a310*/  LDL.LU.64 R150, [R1+0x3490] ;  /* 0x0034900001967983 */ /* 0x000ee80000300a00 */
[----:B------:R-:W-:Y:S04]  /*2a320*/  STL.64 [R1+0x3658], R40 ;  /* 0x0036582801007387 */ /* 0x000fe80000100a00 */
[----:B------:R2:W-:Y:S01]  /*2a330*/  STL.64 [R1+0x3640], R4 ;  /* 0x0036400401007387 */ /* 0x0005e20000100a00 */
[----:B------:R-:W-:-:S03]  /*2a340*/  IMAD.WIDE R38, R3, 0x4, R136 ;  /* 0x0000000403267825 */ /* 0x000fc600078e0288 */
[----:B------:R-:W-:Y:S04]  /*2a350*/  STL.64 [R1+0x6c10], R40 ;  /* 0x006c102801007387 */ /* 0x000fe80000100a00 */
[----:B------:R-:W3:Y:S01]  /*2a360*/  LDL.LU.64 R136, [R1+0x3480] ;  /* 0x0034800001887983 */ /* 0x000ee20000300a00 */
[----:B------:R-:W-:-:S04]  /*2a370*/  IMAD.WIDE R8, R3, 0x4, R112 ;  /* 0x0000000403087825 */ /* 0x000fc800078e0270 */
[C---:B------:R-:W-:Y:S01]  /*2a380*/  IMAD.WIDE R6, R3.reuse, 0x4, R108 ;  /* 0x0000000403067825 */ /* 0x040fe200078e026c */
[----:B------:R-:W-:Y:S04]  /*2a390*/  STL.64 [R1+0x3630], R8 ;  /* 0x0036300801007387 */ /* 0x000fe80000100a00 */
[----:B------:R-:W3:Y:S04]  /*2a3a0*/  LDL.LU.64 R108, [R1+0x3470] ;  /* 0x00347000016c7983 */ /* 0x000ee80000300a00 */
[----:B------:R4:W-:Y:S01]  /*2a3b0*/  STL.64 [R1+0x3618], R6 ;  /* 0x0036180601007387 */ /* 0x0009e20000100a00 */
[----:B--2---:R-:W-:-:S03]  /*2a3c0*/  IMAD.WIDE R4, R3, 0x4, R148 ;  /* 0x0000000403047825 */ /* 0x004fc600078e0294 */
[----:B------:R-:W2:Y:S04]  /*2a3d0*/  LDL.LU.64 R148, [R1+0x3458] ;  /* 0x0034580001947983 */ /* 0x000ea80000300a00 */
[----:B------:R1:W-:Y:S04]  /*2a3e0*/  STL.64 [R1+0x3610], R4 ;  /* 0x0036100401007387 */ /* 0x0003e80000100a00 */
[----:B------:R-:W-:Y:S04]  /*2a3f0*/  STL.64 [R1+0x3638], R38 ;  /* 0x0036382601007387 */ /* 0x000fe80000100a00 */
[----:B------:R3:W-:Y:S01]  /*2a400*/  STL.64 [R1+0x6c18], R38 ;  /* 0x006c182601007387 */ /* 0x0007e20000100a00 */
[----:B----4-:R-:W-:-:S03]  /*2a410*/  IMAD.WIDE R6, R3, 0x4, R140 ;  /* 0x0000000403067825 */ /* 0x010fc600078e028c */
[----:B------:R-:W4:Y:S04]  /*2a420*/  LDL.LU.64 R140, [R1+0x3448] ;  /* 0x00344800018c7983 */ /* 0x000f280000300a00 */
[----:B------:R-:W-:Y:S01]  /*2a430*/  STL.64 [R1+0x35f0], R6 ;  /* 0x0035f00601007387 */ /* 0x000fe20000100a00 */
[----:B-1----:R-:W-:-:S03]  /*2a440*/  IMAD.WIDE R4, R3, 0x4, R106 ;  /* 0x0000000403047825 */ /* 0x002fc600078e026a */
[----:B------:R-:W4:Y:S01]  /*2a450*/  LDL.LU.64 R106, [R1+0x3430] ;  /* 0x00343000016a7983 */ /* 0x000f220000300a00 */
[----:B------:R-:W-:-:S03]  /*2a460*/  IMAD.WIDE R36, R3, 0x4, R110 ;  /* 0x0000000403247825 */ /* 0x000fc600078e026e */
[----:B------:R1:W-:Y:S01]  /*2a470*/  STL.64 [R1+0x35c0], R4 ;  /* 0x0035c00401007387 */ /* 0x0003e20000100a00 */
[----:B---3--:R-:W-:-:S03]  /*2a480*/  IMAD.WIDE R38, R3, 0x4, R138 ;  /* 0x0000000403267825 */ /* 0x008fc600078e028a */
[----:B------:R-:W3:Y:S04]  /*2a490*/  LDL.LU.64 R138, [R1+0x3420] ;  /* 0x00342000018a7983 */ /* 0x000ee80000300a00 */
[----:B------:R-:W-:Y:S04]  /*2a4a0*/  STL.64 [R1+0x3608], R36 ;  /* 0x0036082401007387 */ /* 0x000fe80000100a00 */
[----:B------:R-:W-:Y:S01]  /*2a4b0*/  STL.64 [R1+0x6c20], R36 ;  /* 0x006c202401007387 */ /* 0x000fe20000100a00 */
[----:B------:R-:W-:-:S03]  /*2a4c0*/  IMAD.WIDE R34, R3, 0x4, R104 ;  /* 0x0000000403227825 */ /* 0x000fc600078e0268 */
[----:B------:R-:W3:Y:S01]  /*2a4d0*/  LDL.LU.64 R104, [R1+0x33d8] ;  /* 0x0033d80001687983 */ /* 0x000ee20000300a00 */
[----:B-1----:R-:W-:-:S03]  /*2a4e0*/  IMAD.WIDE R4, R3, 0x4, R146 ;  /* 0x0000000403047825 */ /* 0x002fc600078e0292 */
[----:B------:R-:W3:Y:S04]  /*2a4f0*/  LDL.LU.64 R146, [R1+0x33c8] ;  /* 0x0033c80001927983 */ /* 0x000ee80000300a00 */
[----:B------:R-:W-:Y:S04]  /*2a500*/  STL.64 [R1+0x3588], R38 ;  /* 0x0035882601007387 */ /* 0x000fe80000100a00 */
[----:B------:R1:W-:Y:S04]  /*2a510*/  STL.64 [R1+0x3548], R4 ;  /* 0x0035480401007387 */ /* 0x0003e80000100a00 */
[----:B------:R-:W-:Y:S01]  /*2a520*/  STL.64 [R1+0x6c28], R38 ;  /* 0x006c282601007387 */ /* 0x000fe20000100a00 */
[----:B-1----:R-:W-:-:S03]  /*2a530*/  IMAD.WIDE R4, R3, 0x4, R144 ;  /* 0x0000000403047825 */ /* 0x002fc600078e0290 */
[----:B------:R-:W3:Y:S04]  /*2a540*/  LDL.LU.64 R144, [R1+0x33a0] ;  /* 0x0033a00001907983 */ /* 0x000ee80000300a00 */
[----:B------:R1:W-:Y:S01]  /*2a550*/  STL.64 [R1+0x3540], R4 ;  /* 0x0035400401007387 */ /* 0x0003e20000100a00 */
[----:B------:R-:W-:-:S03]  /*2a560*/  IMAD.WIDE R40, R3, 0x4, R142 ;  /* 0x0000000403287825 */ /* 0x000fc600078e028e */
[----:B------:R-:W3:Y:S04]  /*2a570*/  LDL.LU.64 R142, [R1+0x3398] ;  /* 0x00339800018e7983 */ /* 0x000ee80000300a00 */
[----:B------:R-:W-:Y:S01]  /*2a580*/  STL.64 [R1+0x3558], R34 ;  /* 0x0035582201007387 */ /* 0x000fe20000100a00 */
[----:B------:R-:W-:-:S03]  /*2a590*/  IMAD.WIDE R32, R3, 0x4, R150 ;  /* 0x0000000403207825 */ /* 0x000fc600078e0296 */
[----:B------:R-:W-:Y:S04]  /*2a5a0*/  STL.64 [R1+0x6c30], R34 ;  /* 0x006c302201007387 */ /* 0x000fe80000100a00 */
        /* <DEDUP_REMOVED lines=9> */
[----:B--2---:R-:W-:-:S03]  /*2a640*/  IMAD.WIDE R42, R3, 0x4, R148 ;  /* 0x00000004032a7825 */ /* 0x004fc600078e0294 */
[----:B------:R-:W2:Y:S04]  /*2a650*/  LDL.LU.64 R148, [R1+0x3338] ;  /* 0x0033380001947983 */ /* 0x000ea80000300a00 */
[----:B------:R-:W-:Y:S04]  /*2a660*/  STL.64 [R1+0x34e8], R32 ;  /* 0x0034e82001007387 */ /* 0x000fe80000100a00 */
[----:B------:R-:W-:Y:S01]  /*2a670*/  STL.64 [R1+0x6c40], R32 ;  /* 0x006c402001007387 */ /* 0x000fe20000100a00 */
[----:B----4-:R-:W-:-:S03]  /*2a680*/  IMAD.WIDE R30, R3, 0x4, R140 ;  /* 0x00000004031e7825 */ /* 0x010fc600078e028c */
[----:B------:R-:W4:Y:S01]  /*2a690*/  LDL.LU.64 R140, [R1+0x3330] ;  /* 0x00333000018c7983 */ /* 0x000f220000300a00 */
[----:B-1----:R-:W-:-:S03]  /*2a6a0*/  IMAD.WIDE R4, R3, 0x4, R106 ;  /* 0x0000000403047825 */ /* 0x002fc600078e026a */
[----:B------:R-:W4:Y:S04]  /*2a6b0*/  LDL.LU.64 R106, [R1+0x3308] ;  /* 0x00330800016a7983 */ /* 0x000f280000300a00 */
[----:B------:R-:W-:Y:S04]  /*2a6c0*/  STL.64 [R1+0x3498], R42 ;  /* 0x0034982a01007387 */ /* 0x000fe80000100a00 */
[----:B------:R3:W-:Y:S04]  /*2a6d0*/  STL.64 [R1+0x3480], R4 ;  /* 0x0034800401007387 */ /* 0x0007e80000100a00 */
[----:B------:R-:W-:Y:S01]  /*2a6e0*/  STL.64 [R1+0x6c48], R42 ;  /* 0x006c482a01007387 */ /* 0x000fe20000100a00 */
[----:B---3--:R-:W-:-:S03]  /*2a6f0*/  IMAD.WIDE R4, R3, 0x4, R138 ;  /* 0x0000000403047825 */ /* 0x008fc600078e028a */
        /* <DEDUP_REMOVED lines=17> */
[----:B------:R-:W-:Y:S04]  /*2a810*/  STL.64 [R1+0x3448], R28 ;  /* 0x0034481c01007387 */ /* 0x000fe80000100a00 */
[----:B------:R-:W-:Y:S04]  /*2a820*/  STL.64 [R1+0x6c60], R28 ;  /* 0x006c601c01007387 */ /* 0x000fe80000100a00 */
[----:B------:R-:W3:Y:S01]  /*2a830*/  LDL.LU.64 R150, [R1+0x32b8] ;  /* 0x0032b80001967983 */ /* 0x000ee20000300a00 */
[----:B------:R-:W-:-:S03]  /*2a840*/  IMAD.WIDE R26, R3, 0x4, R136 ;  /* 0x00000004031a7825 */ /* 0x000fc600078e0288 */
[----:B------:R-:W3:Y:S04]  /*2a850*/  LDL.LU.64 R136, [R1+0x32b0] ;  /* 0x0032b00001887983 */ /* 0x000ee80000300a00 */
[----:B------:R-:W-:Y:S04]  /*2a860*/  STL.64 [R1+0x33d8], R46 ;  /* 0x0033d82e01007387 */ /* 0x000fe80000100a00 */
[----:B------:R-:W-:Y:S01]  /*2a870*/  STL.64 [R1+0x6c68], R46 ;  /* 0x006c682e01007387 */ /* 0x000fe20000100a00 */
[----:B-1----:R-:W-:-:S05]  /*2a880*/  IMAD.WIDE R4, R3, 0x4, R108 ;  /* 0x0000000403047825 */ /* 0x002fca00078e026c */
[----:B------:R2:W-:Y:S04]  /*2a890*/  STL.64 [R1+0x33a0], R4 ;  /* 0x0033a00401007387 */ /* 0x0005e80000100a00 */
[----:B------:R-:W3:Y:S01]  /*2a8a0*/  LDL.LU.64 R110, [R1+0x3288] ;  /* 0x00328800016e7983 */ /* 0x000ee20000300a00 */
[----:B--2---:R-:W-:-:S03]  /*2a8b0*/  IMAD.WIDE R4, R3, 0x4, R148 ;  /* 0x0000000403047825 */ /* 0x004fc600078e0294 */
[----:B------:R-:W2:Y:S04]  /*2a8c0*/  LDL.LU.64 R148, [R1+0x3280] ;  /* 0x0032800001947983 */ /* 0x000ea80000300a00 */
[----:B------:R3:W-:Y:S01]  /*2a8d0*/  STL.64 [R1+0x3398], R4 ;  /* 0x0033980401007387 */ /* 0x0007e20000100a00 */
[----:B----4-:R-:W-:-:S03]  /*2a8e0*/  IMAD.WIDE R48, R3, 0x4, R140 ;  /* 0x0000000403307825 */ /* 0x010fc600078e028c */
[----:B------:R-:W4:Y:S04]  /*2a8f0*/  LDL.LU.64 R140, [R1+0x3258] ;  /* 0x00325800018c7983 */ /* 0x000f280000300a00 */
[----:B------:R-:W-:Y:S01]  /*2a900*/  STL.64 [R1+0x33c8], R26 ;  /* 0x0033c81a01007387 */ /* 0x000fe20000100a00 */
[----:B------:R-:W-:-:S03]  /*2a910*/  IMAD.WIDE R24, R3, 0x4, R106 ;  /* 0x0000000403187825 */ /* 0x000fc600078e026a */
[----:B------:R-:W-:Y:S04]  /*2a920*/  STL.64 [R1+0x6c70], R26 ;  /* 0x006c701a01007387 */ /* 0x000fe80000100a00 */
[----:B------:R-:W4:Y:S01]  /*2a930*/  LDL.LU.64 R106, [R1+0x3250] ;  /* 0x00325000016a7983 */ /* 0x000f220000300a00 */
[----:B---3--:R-:W-:-:S03]  /*2a940*/  IMAD.WIDE R4, R3, 0x4, R138 ;  /* 0x0000000403047825 */ /* 0x008fc600078e028a */
[----:B------:R-:W3:Y:S04]  /*2a950*/  LDL.LU.64 R138, [R1+0x3228] ;  /* 0x00322800018a7983 */ /* 0x000ee80000300a00 */
[----:B------:R-:W-:Y:S04]  /*2a960*/  STL.64 [R1+0x3390], R48 ;  /* 0x0033903001007387 */ /* 0x000fe80000100a00 */
[----:B------:R1:W-:Y:S04]  /*2a970*/  STL.64 [R1+0x3360], R4 ;  /* 0x0033600401007387 */ /* 0x0003e80000100a00 */
[----:B------:R-:W-:Y:S01]  /*2a980*/  STL.64 [R1+0x6c78], R48 ;  /* 0x006c783001007387 */ /* 0x000fe20000100a00 */
[----:B-1----:R-:W-:-:S03]  /*2a990*/  IMAD.WIDE R4, R3, 0x4, R104 ;  /* 0x0000000403047825 */ /* 0x002fc600078e0268 */
[----:B------:R-:W3:Y:S01]  /*2a9a0*/  LDL.LU.64 R104, [R1+0x3220] ;  /* 0x0032200001687983 */ /* 0x000ee20000300a00 */
[----:B------:R-:W-:-:S03]  /*2a9b0*/  IMAD.WIDE R50, R3, 0x4, R146 ;  /* 0x0000000403327825 */ /* 0x000fc600078e0292 */
[----:B------:R1:W-:Y:S04]  /*2a9c0*/  STL.64 [R1+0x3338], R4 ;  /* 0x0033380401007387 */ /* 0x0003e80000100a00 */
[----:B------:R-:W3:Y:S04]  /*2a9d0*/  LDL.LU.64 R146, [R1+0x3218] ;  /* 0x0032180001927983 */ /* 0x000ee80000300a00 */
[----:B------:R-:W-:Y:S04]  /*2a9e0*/  STL.64 [R1+0x3368], R24 ;  /* 0x0033681801007387 */ /* 0x000fe80000100a00 */
[----:B------:R-:W-:Y:S04]  /*2a9f0*/  STL.64 [R1+0x6c80], R24 ;  /* 0x006c801801007387 */ /* 0x000fe80000100a00 */
[----:B------:R-:W3:Y:S01]  /*2aa00*/  LDL.LU.64 R108, [R1+0x3210] ;  /* 0x00321000016c7983 */ /* 0x000ee20000300a00 */
[----:B------:R-:W-:-:S03]  /*2aa10*/  IMAD.WIDE R22, R3, 0x4, R144 ;  /* 0x0000000403167825 */ /* 0x000fc600078e0290 */
[----:B------:R-:W3:Y:S01]  /*2aa20*/  LDL.LU.64 R144, [R1+0x31e8] ;  /* 0x0031e80001907983 */ /* 0x000ee20000300a00 */
[----:B-1----:R-:W-:-:S03]  /*2aa30*/  IMAD.WIDE R4, R3, 0x4, R142 ;  /* 0x0000000403047825 */ /* 0x002fc600078e028e */
[----:B------:R-:W3:Y:S04]  /*2aa40*/  LDL.LU.64 R142, [R1+0x31e0] ;  /* 0x0031e000018e7983 */ /* 0x000ee80000300a00 */
[----:B------:R1:W-:Y:S04]  /*2aa50*/  STL.64 [R1+0x3300], R4 ;  /* 0x0033000401007387 */ /* 0x0003e80000100a00 */
[----:B------:R-:W-:Y:S04]  /*2aa60*/  STL.64 [R1+0x3330], R50 ;  /* 0x0033303201007387 */ /* 0x000fe80000100a00 */
[----:B------:R-:W-:Y:S01]  /*2aa70*/  STL.64 [R1+0x6c88], R50 ;  /* 0x006c883201007387 */ /* 0x000fe20000100a00 */
[----:B------:R-:W-:-:S03]  /*2aa80*/  IMAD.WIDE R52, R3, 0x4, R136 ;  /* 0x0000000403347825 */ /* 0x000fc600078e0288 */
[----:B------:R-:W3:Y:S01]  /*2aa90*/  LDL.LU.64 R136, [R1+0x31d8] ;  /* 0x0031d80001887983 */ /* 0x000ee20000300a00 */
[----:B-1----:R-:W-:-:S05]  /*2aaa0*/  IMAD.WIDE R4, R3, 0x4, R150 ;  /* 0x0000000403047825 */ /* 0x002fca00078e0296 */
[----:B------:R2:W-:Y:S04]  /*2aab0*/  STL.64 [R1+0x32f8], R4 ;  /* 0x0032f80401007387 */ /* 0x0005e80000100a00 */
[----:B------:R-:W3:Y:S04]  /*2aac0*/  LDL.LU.64 R150, [R1+0x31d0] ;  /* 0x0031d00001967983 */ /* 0x000ee80000300a00 */
[----:B------:R-:W-:Y:S04]  /*2aad0*/  STL.64 [R1+0x3308], R22 ;  /* 0x0033081601007387 */ /* 0x000fe80000100a00 */
[----:B------:R-:W-:Y:S01]  /*2aae0*/  STL.64 [R1+0x6c90], R22 ;  /* 0x006c901601007387 */ /* 0x000fe20000100a00 */
[----:B------:R-:W-:-:S04]  /*2aaf0*/  IMAD.WIDE R20, R3, 0x4, R110 ;  /* 0x0000000403147825 */ /* 0x000fc800078e026e */
[C---:B--2---:R-:W-:Y:S02]  /*2ab00*/  IMAD.WIDE R4, R3.reuse, 0x4, R148 ;  /* 0x0000000403047825 */ /* 0x044fe400078e0294 */
[----:B------:R-:W2:Y:S04]  /*2ab10*/  LDL.LU.64 R148, [R1+0x31a8] ;  /* 0x0031a80001947983 */ /* 0x000ea80000300a00 */
[----:B------:R-:W-:Y:S04]  /*2ab20*/  STL.64 [R1+0x32f0], R52 ;  /* 0x0032f03401007387 */ /* 0x000fe80000100a00 */
[----:B------:R4:W-:Y:S04]  /*2ab30*/  STL.64 [R1+0x32c0], R4 ;  /* 0x0032c00401007387 */ /* 0x0009e80000100a00 */
[----:B------:R-:W-:Y:S01]  /*2ab40*/  STL.64 [R1+0x6c98], R52 ;  /* 0x006c983401007387 */ /* 0x000fe20000100a00 */
[----:B----4-:R-:W-:-:S03]  /*2ab50*/  IMAD.WIDE R4, R3, 0x4, R140 ;  /* 0x0000000403047825 */ /* 0x010fc600078e028c */
[----:B------:R-:W4:Y:S04]  /*2ab60*/  LDL.LU.64 R140, [R1+0x3180] ;  /* 0x00318000018c7983 */ /* 0x000f280000300a00 */
[----:B------:R1:W-:Y:S04]  /*2ab70*/  STL.64 [R1+0x32b8], R4 ;  /* 0x0032b80401007387 */ /* 0x0003e80000100a00 */
[----:B------:R-:W-:Y:S01]  /*2ab80*/  STL.64 [R1+0x32c8], R20 ;  /* 0x0032c81401007387 */ /* 0x000fe20000100a00 */
[----:B------:R-:W-:-:S03]  /*2ab90*/  IMAD.WIDE R54, R3, 0x4, R106 ;  /* 0x0000000403367825 */ /* 0x000fc600078e026a */
[----:B------:R-:W-:Y:S04]  /*2aba0*/  STL.64 [R1+0x6ca0], R20 ;  /* 0x006ca01401007387 */ /* 0x000fe80000100a00 */
[----:B------:R-:W4:Y:S01]  /*2abb0*/  LDL.LU.64 R106, [R1+0x3150] ;  /* 0x00315000016a7983 */ /* 0x000f220000300a00 */
[----:B---3--:R-:W-:-:S03]  /*2abc0*/  IMAD.WIDE R18, R3, 0x4, R138 ;  /* 0x0000000403127825 */ /* 0x008fc600078e028a */
[----:B------:R-:W3:Y:S04]  /*2abd0*/  LDL.LU.64 R138, [R1+0x3118] ;  /* 0x00311800018a7983 */ /* 0x000ee80000300a00 */
[----:B------:R-:W-:Y:S04]  /*2abe0*/  STL.64 [R1+0x32b0], R54 ;  /* 0x0032b03601007387 */ /* 0x000fe80000100a00 */
[----:B------:R-:W-:Y:S01]  /*2abf0*/  STL.64 [R1+0x6ca8], R54 ;  /* 0x006ca83601007387 */ /* 0x000fe20000100a00 */
[----:B-1----:R-:W-:-:S05]  /*2ac00*/  IMAD.WIDE R4, R3, 0x4, R104 ;  /* 0x0000000403047825 */ /* 0x002fca00078e0268 */
[----:B------:R1:W-:Y:S04]  /*2ac10*/  STL.64 [R1+0x3280], R4 ;  /* 0x0032800401007387 */ /* 0x0003e80000100a00 */
[----:B------:R-:W3:Y:S01]  /*2ac20*/  LDL.LU.64 R104, [R1+0x30f8] ;  /* 0x0030f80001687983 */ /* 0x000ee20000300a00 */
[----:B-1----:R-:W-:-:S03]  /*2ac30*/  IMAD.WIDE R4, R3, 0x4, R146 ;  /* 0x0000000403047825 */ /* 0x002fc600078e0292 */
[----:B------:R-:W3:Y:S04]  /*2ac40*/  LDL.LU.64 R146, [R1+0x30e0] ;  /* 0x0030e00001927983 */ /* 0x000ee80000300a00 */
[----:B------:R1:W-:Y:S01]  /*2ac50*/  STL.64 [R1+0x3258], R4 ;  /* 0x0032580401007387 */ /* 0x0003e20000100a00 */
[----:B------:R-:W-:-:S03]  /*2ac60*/  IMAD.WIDE R56, R3, 0x4, R108 ;  /* 0x0000000403387825 */ /* 0x000fc600078e026c */
        /* <DEDUP_REMOVED lines=14> */
[----:B------:R-:W-:Y:S04]  /*2ad50*/  STL.64 [R1+0x3228], R16 ;  /* 0x0032281001007387 */ /* 0x000fe80000100a00 */
[----:B------:R-:W-:Y:S04]  /*2ad60*/  STL.64 [R1+0x6cc0], R16 ;  /* 0x006cc01001007387 */ /* 0x000fe80000100a00 */
[----:B------:R-:W3:Y:S01]  /*2ad70*/  LDL.LU.64 R110, [R1+0x3080] ;  /* 0x00308000016e7983 */ /* 0x000ee20000300a00 */
[----:B--2---:R-:W-:-:S03]  /*2ad80*/  IMAD.WIDE R14, R3, 0x4, R148 ;  /* 0x00000004030e7825 */ /* 0x004fc600078e0294 */
[----:B------:R-:W2:Y:S04]  /*2ad90*/  LDL.LU.64 R148, [R1+0x3070] ;  /* 0x0030700001947983 */ /* 0x000ea80000300a00 */
[----:B------:R-:W2:Y:S01]  /*2ada0*/  LDL.LU.64 R108, [R1+0x3068] ;  /* 0x00306800016c7983 */ /* 0x000ea20000300a00 */
[----:B----4-:R-:W-:-:S03]  /*2adb0*/  IMAD.WIDE R4, R3, 0x4, R140 ;  /* 0x0000000403047825 */ /* 0x010fc600078e028c */
[----:B------:R-:W4:Y:S04]  /*2adc0*/  LDL.LU.64 R140, [R1+0x3060] ;  /* 0x00306000018c7983 */ /* 0x000f280000300a00 */
[----:B------:R1:W-:Y:S04]  /*2add0*/  STL.64 [R1+0x31e0], R4 ;  /* 0x0031e00401007387 */ /* 0x0003e80000100a00 */
[----:B------:R-:W-:Y:S04]  /*2ade0*/  STL.64 [R1+0x3210], R58 ;  /* 0x0032103a01007387 */ /* 0x000fe80000100a00 */
[----:B------:R-:W-:Y:S01]  /*2adf0*/  STL.64 [R1+0x6cd0], R58 ;  /* 0x006cd03a01007387 */ /* 0x000fe20000100a00 */
[----:B-1----:R-:W-:-:S03]  /*2ae00*/  IMAD.WIDE R4, R3, 0x4, R106 ;  /* 0x0000000403047825 */ /* 0x002fc600078e026a */
[----:B------:R-:W4:Y:S04]  /*2ae10*/  LDL.LU.64 R106, [R1+0x3058] ;  /* 0x00305800016a7983 */ /* 0x000f280000300a00 */
[----:B------:R1:W-:Y:S01]  /*2ae20*/  STL.64 [R1+0x31d8], R4 ;  /* 0x0031d80401007387 */ /* 0x0003e20000100a00 */
[----:B---3--:R-:W-:-:S03]  /*2ae30*/  IMAD.WIDE R60, R3, 0x4, R138 ;  /* 0x00000004033c7825 */ /* 0x008fc600078e028a */
[----:B------:R-:W3:Y:S04]  /*2ae40*/  LDL.LU.64 R138, [R1+0x3050] ;  /* 0x00305000018a7983 */ /* 0x000ee80000300a00 */
[----:B------:R-:W-:Y:S04]  /*2ae50*/  STL.64 [R1+0x31e8], R14 ;  /* 0x0031e80e01007387 */ /* 0x000fe80000100a00 */
[----:B------:R-:W-:Y:S01]  /*2ae60*/  STL.64 [R1+0x6cd8], R14 ;  /* 0x006cd80e01007387 */ /* 0x000fe20000100a00 */
[----:B------:R-:W-:-:S04]  /*2ae70*/  IMAD.WIDE R12, R3, 0x4, R104 ;  /* 0x00000004030c7825 */ /* 0x000fc800078e0268 */
[C---:B-1----:R-:W-:Y:S02]  /*2ae80*/  IMAD.WIDE R4, R3.reuse, 0x4, R146 ;  /* 0x0000000403047825 */ /* 0x042fe400078e0292 */
[----:B------:R-:W3:Y:S04]  /*2ae90*/  LDL.LU.64 R146, [R1+0x3048] ;  /* 0x0030480001927983 */ /* 0x000ee80000300a00 */
[----:B------:R-:W3:Y:S04]  /*2aea0*/  LDL.LU.64 R104, [R1+0x3040] ;  /* 0x0030400001687983 */ /* 0x000ee80000300a00 */
[----:B------:R1:W-:Y:S04]  /*2aeb0*/  STL.64 [R1+0x3180], R4 ;  /* 0x0031800401007387 */ /* 0x0003e80000100a00 */
[----:B------:R-:W-:Y:S04]  /*2aec0*/  STL.64 [R1+0x31d0], R60 ;  /* 0x0031d03c01007387 */ /* 0x000fe80000100a00 */
[----:B------:R-:W-:Y:S01]  /*2aed0*/  STL.64 [R1+0x6ce0], R60 ;  /* 0x006ce03c01007387 */ /* 0x000fe20000100a00 */
[----:B-1----:R-:W-:-:S03]  /*2aee0*/  IMAD.WIDE R4, R3, 0x4, R144 ;  /* 0x0000000403047825 */ /* 0x002fc600078e0290 */
[----:B------:R-:W3:Y:S04]  /*2aef0*/  LDL.LU.64 R144, [R1+0x3038] ;  /* 0x0030380001907983 */ /* 0x000ee80000300a00 */
[----:B------:R1:W-:Y:S01]  /*2af00*/  STL.64 [R1+0x3150], R4 ;  /* 0x0031500401007387 */ /* 0x0003e20000100a00 */
[----:B------:R-:W-:-:S03]  /*2af10*/  IMAD.WIDE R62, R3, 0x4, R142 ;  /* 0x00000004033e7825 */ /* 0x000fc600078e028e */
        /* <DEDUP_REMOVED lines=10> */
[----:B-1----:R-:W-:-:S04]  /*2afc0*/  IMAD.WIDE R4, R3, 0x4, R110 ;  /* 0x0000000403047825 */ /* 0x002fc800078e026e */
[C---:B--2---:R-:W-:Y:S02]  /*2afd0*/  IMAD.WIDE R64, R3.reuse, 0x4, R148 ;  /* 0x0000000403407825 */ /* 0x044fe400078e0294 */
[----:B------:R-:W2:Y:S04]  /*2afe0*/  LDL.LU.64 R148, [R1+0x2fa0] ;  /* 0x002fa00001947983 */ /* 0x000ea80000300a00 */
[----:B------:R4:W-:Y:S04]  /*2aff0*/  STL.64 [R1+0x30d0], R4 ;  /* 0x0030d00401007387 */ /* 0x0009e80000100a00 */
[----:B------:R-:W-:Y:S04]  /*2b000*/  STL.64 [R1+0x30f8], R10 ;  /* 0x0030f80a01007387 */ /* 0x000fe80000100a00 */
[----:B------:R-:W-:Y:S01]  /*2b010*/  STL.64 [R1+0x6cf8], R10 ;  /* 0x006cf80a01007387 */ /* 0x000fe20000100a00 */
[----:B------:R-:W-:-:S04]  /*2b020*/  IMAD.WIDE R8, R3, 0x4, R108 ;  /* 0x0000000403087825 */ /* 0x000fc800078e026c */
[C---:B----4-:R-:W-:Y:S02]  /*2b030*/  IMAD.WIDE R4, R3.reuse, 0x4, R140 ;  /* 0x0000000403047825 */ /* 0x050fe400078e028c */
[----:B------:R-:W4:Y:S04]  /*2b040*/  LDL.LU.64 R140, [R1+0x2f98] ;  /* 0x002f9800018c7983 */ /* 0x000f280000300a00 */
[----:B------:R-:W-:Y:S04]  /*2b050*/  STL.64 [R1+0x30b8], R64 ;  /* 0x0030b84001007387 */ /* 0x000fe80000100a00 */
[----:B------:R1:W-:Y:S04]  /*2b060*/  STL.64 [R1+0x3090], R4 ;  /* 0x0030900401007387 */ /* 0x0003e80000100a00 */
[----:B------:R-:W-:Y:S01]  /*2b070*/  STL.64 [R1+0x6d00], R64 ;  /* 0x006d004001007387 */ /* 0x000fe20000100a00 */
[----:B-1----:R-:W-:-:S04]  /*2b080*/  IMAD.WIDE R4, R3, 0x4, R106 ;  /* 0x0000000403047825 */ /* 0x002fc800078e026a */
[C---:B---3--:R-:W-:Y:S02]  /*2b090*/  IMAD.WIDE R66, R3.reuse, 0x4, R138 ;  /* 0x0000000403427825 */ /* 0x048fe400078e028a */
[----:B------:R-:W3:Y:S04]  /*2b0a0*/  LDL.LU.64 R138, [R1+0x2f90] ;  /* 0x002f9000018a7983 */ /* 0x000ee80000300a00 */
[----:B------:R1:W-:Y:S04]  /*2b0b0*/  STL.64 [R1+0x3080], R4 ;  /* 0x0030800401007387 */ /* 0x0003e80000100a00 */
[----:B------:R-:W-:Y:S04]  /*2b0c0*/  STL.64 [R1+0x30a8], R8 ;  /* 0x0030a80801007387 */ /* 0x000fe80000100a00 */
[----:B------:R1:W-:Y:S01]  /*2b0d0*/  STL.64 [R1+0x6d08], R8 ;  /* 0x006d080801007387 */ /* 0x0003e20000100a00 */
[----:B------:R-:W-:-:S03]  /*2b0e0*/  IMAD.WIDE R226, R3, 0x4, R146 ;  /* 0x0000000403e27825 */ /* 0x000fc600078e0292 */
[----:B------:R-:W3:Y:S01]  /*2b0f0*/  LDL.LU.64 R146, [R1+0x2f88] ;  /* 0x002f880001927983 */ /* 0x000ee20000300a00 */
[----:B-1----:R-:W-:-:S03]  /*2b100*/  IMAD.WIDE R4, R3, 0x4, R104 ;  /* 0x0000000403047825 */ /* 0x002fc600078e0268 */
[----:B------:R-:W-:Y:S04]  /*2b110*/  STL.64 [R1+0x3070], R66 ;  /* 0x0030704201007387 */ /* 0x000fe80000100a00 */
[----:B------:R-:W-:Y:S04]  /*2b120*/  STL.64 [R1+0x6d10], R66 ;  /* 0x006d104201007387 */ /* 0x000fe80000100a00 */
[----:B------:R1:W-:Y:S01]  /*2b130*/  STL.64 [R1+0x3060], R4 ;  /* 0x0030600401007387 */ /* 0x0003e20000100a00 */
[----:B------:R-:W-:-:S03]  /*2b140*/  IMAD.WIDE R64, R3, 0x4, R144 ;  /* 0x0000000403407825 */ /* 0x000fc600078e0290 */
[----:B------:R-:W3:Y:S01]  /*2b150*/  LDL.LU.64 R144, [R1+0x2f80] ;  /* 0x002f800001907983 */ /* 0x000ee20000300a00 */
[----:B------:R-:W-:-:S03]  /*2b160*/  IMAD.WIDE R68, R3, 0x4, R142 ;  /* 0x0000000403447825 */ /* 0x000fc600078e028e */
[----:B------:R-:W3:Y:S04]  /*2b170*/  LDL.LU.64 R142, [R1+0x2f78] ;  /* 0x002f7800018e7983 */ /* 0x000ee80000300a00 */
[----:B------:R-:W-:Y:S04]  /*2b180*/  STL.64 [R1+0x3068], R226 ;  /* 0x003068e201007387 */ /* 0x000fe80000100a00 */
[----:B------:R-:W-:Y:S01]  /*2b190*/  STL.64 [R1+0x6d18], R226 ;  /* 0x006d18e201007387 */ /* 0x000fe20000100a00 */
[----:B------:R-:W-:-:S03]  /*2b1a0*/  IMAD.WIDE R224, R3, 0x4, R136 ;  /* 0x0000000403e07825 */ /* 0x000fc600078e0288 */
[----:B------:R-:W3:Y:S04]  /*2b1b0*/  LDL.LU.64 R136, [R1+0x2f70] ;  /* 0x002f700001887983 */ /* 0x000ee80000300a00 */
[----:B------:R-:W-:Y:S01]  /*2b1c0*/  STL.64 [R1+0x3058], R64 ;  /* 0x0030584001007387 */ /* 0x000fe20000100a00 */
[----:B------:R-:W-:-:S03]  /*2b1d0*/  IMAD.WIDE R8, R3, 0x4, R150 ;  /* 0x0000000403087825 */ /* 0x000fc600078e0296 */
[----:B------:R-:W-:Y:S04]  /*2b1e0*/  STL.64 [R1+0x6d20], R64 ;  /* 0x006d204001007387 */ /* 0x000fe80000100a00 */
[----:B------:R-:W3:Y:S04]  /*2b1f0*/  LDL.LU.64 R150, [R1+0x2f68] ;  /* 0x002f680001967983 */ /* 0x000ee80000300a00 */
[----:B------:R-:W-:Y:S04]  /*2b200*/  STL.64 [R1+0x3050], R68 ;  /* 0x0030504401007387 */ /* 0x000fe80000100a00 */
[----:B------:R-:W-:Y:S04]  /*2b210*/  STL.64 [R1+0x6d28], R68 ;  /* 0x006d284401007387 */ /* 0x000fe80000100a00 */
[----:B------:R-:W3:Y:S01]  /*2b220*/  LDL.LU.64 R106, [R1+0x2f60] ;  /* 0x002f6000016a7983 */ /* 0x000ee20000300a00 */
[----:B--2---:R-:W-:-:S03]  /*2b230*/  IMAD.WIDE R56, R3, 0x4, R148 ;  /* 0x0000000403387825 */ /* 0x004fc600078e0294 */
[----:B------:R-:W2:Y:S04]  /*2b240*/  LDL.LU.64 R148, [R1+0x2f58] ;  /* 0x002f580001947983 */ /* 0x000ea80000300a00 */
[----:B------:R-:W-:Y:S04]  /*2b250*/  STL.64 [R1+0x3040], R8 ;  /* 0x0030400801007387 */ /* 0x000fe80000100a00 */
[----:B------:R-:W-:Y:S01]  /*2b260*/  STL.64 [R1+0x6e00], R8 ;  /* 0x006e000801007387 */ /* 0x000fe20000100a00 */
[----:B----4-:R-:W-:-:S03]  /*2b270*/  IMAD.WIDE R70, R3, 0x4, R140 ;  /* 0x0000000403467825 */ /* 0x010fc600078e028c */
[----:B------:R-:W4:Y:S04]  /*2b280*/  LDL.LU.64 R140, [R1+0x2f50] ;  /* 0x002f5000018c7983 */ /* 0x000f280000300a00 */
[----:B------:R-:W-:Y:S04]  /*2b290*/  STL.64 [R1+0x3048], R224 ;  /* 0x003048e001007387 */ /* 0x000fe80000100a00 */
[----:B------:R-:W-:Y:S01]  /*2b2a0*/  STL.64 [R1+0x6d30], R224 ;  /* 0x006d30e001007387 */ /* 0x000fe20000100a00 */
[----:B---3--:R-:W-:-:S03]  /*2b2b0*/  IMAD.WIDE R246, R3, 0x4, R138 ;  /* 0x0000000403f67825 */ /* 0x008fc600078e028a */
[----:B------:R-:W3:Y:S04]  /*2b2c0*/  LDL.LU.64 R138, [R1+0x2f48] ;  /* 0x002f4800018a7983 */ /* 0x000ee80000300a00 */
[----:B------:R-:W-:Y:S04]  /*2b2d0*/  STL.64 [R1+0x3038], R56 ;  /* 0x0030383801007387 */ /* 0x000fe80000100a00 */
[----:B------:R-:W-:Y:S04]  /*2b2e0*/  STL.64 [R1+0x6d38], R56 ;  /* 0x006d383801007387 */ /* 0x000fe80000100a00 */
        /* <DEDUP_REMOVED lines=14> */
[----:B------:R-:W-:Y:S04]  /*2b3d0*/  STL.64 [R1+0x2fa0], R54 ;  /* 0x002fa03601007387 */ /* 0x000fe80000100a00 */
[----:B------:R-:W-:Y:S01]  /*2b3e0*/  STL.64 [R1+0x6d50], R54 ;  /* 0x006d503601007387 */ /* 0x000fe20000100a00 */
[----:B-1----:R-:W-:-:S03]  /*2b3f0*/  IMAD.WIDE R4, R3, 0x4, R150 ;  /* 0x0000000403047825 */ /* 0x002fc600078e0296 */
[----:B------:R-:W3:Y:S04]  /*2b400*/  LDL.LU.64 R150, [R1+0x2f18] ;  /* 0x002f180001967983 */ /* 0x000ee80000300a00 */
[----:B------:R-:W-:Y:S04]  /*2b410*/  STL.64 [R1+0x2f98], R72 ;  /* 0x002f984801007387 */ /* 0x000fe80000100a00 */
[----:B------:R3:W-:Y:S01]  /*2b420*/  STL.64 [R1+0x2f88], R4 ;  /* 0x002f880401007387 */ /* 0x0007e20000100a00 */
[----:B------:R-:W-:-:S03]  /*2b430*/  IMAD.WIDE R52, R3, 0x4, R106 ;  /* 0x0000000403347825 */ /* 0x000fc600078e026a */
[----:B------:R-:W-:Y:S01]  /*2b440*/  STL.64 [R1+0x6d58], R72 ;  /* 0x006d584801007387 */ /* 0x000fe20000100a00 */
        /* <DEDUP_REMOVED lines=11> */
[----:B------:R-:W-:Y:S01]  /*2b500*/  STL.64 [R1+0x2f68], R4 ;  /* 0x002f680401007387 */ /* 0x000fe20000100a00 */
[----:B------:R-:W-:-:S03]  /*2b510*/  IMAD.WIDE R50, R3, 0x4, R104 ;  /* 0x0000000403327825 */ /* 0x000fc600078e0268 */
[----:B------:R-:W-:Y:S01]  /*2b520*/  STL.64 [R1+0x6d70], R74 ;  /* 0x006d704a01007387 */ /* 0x000fe20000100a00 */
[----:B------:R-:W-:-:S03]  /*2b530*/  IMAD.WIDE R76, R3, 0x4, R146 ;  /* 0x00000004034c7825 */ /* 0x000fc600078e0292 */
[----:B------:R-:W3:Y:S04]  /*2b540*/  LDL.LU.64 R146, [R1+0x2ef8] ;  /* 0x002ef80001927983 */ /* 0x000ee80000300a00 */
[----:B------:R-:W-:Y:S04]  /*2b550*/  STL.64 [R1+0x2f70], R250 ;  /* 0x002f70fa01007387 */ /* 0x000fe80000100a00 */
[----:B------:R1:W-:Y:S01]  /*2b560*/  STL.64 [R1+0x6d78], R250 ;  /* 0x006d78fa01007387 */ /* 0x0003e20000100a00 */
[----:B------:R-:W-:-:S03]  /*2b570*/  IMAD.WIDE R248, R3, 0x4, R144 ;  /* 0x0000000403f87825 */ /* 0x000fc600078e0290 */
[----:B------:R-:W3:Y:S04]  /*2b580*/  LDL.LU.64 R144, [R1+0x2ef0] ;  /* 0x002ef00001907983 */ /* 0x000ee80000300a00 */
[----:B------:R-:W-:Y:S04]  /*2b590*/  STL.64 [R1+0x2f60], R50 ;  /* 0x002f603201007387 */ /* 0x000fe80000100a00 */
[----:B------:R-:W-:Y:S01]  /*2b5a0*/  STL.64 [R1+0x6d80], R50 ;  /* 0x006d803201007387 */ /* 0x000fe20000100a00 */
[----:B-1----:R-:W-:-:S03]  /*2b5b0*/  IMAD.WIDE R250, R3, 0x4, R142 ;  /* 0x0000000403fa7825 */ /* 0x002fc600078e028e */
[----:B------:R-:W3:Y:S04]  /*2b5c0*/  LDL.LU.64 R142, [R1+0x2ee8] ;  /* 0x002ee800018e7983 */ /* 0x000ee80000300a00 */
[----:B------:R-:W-:Y:S04]  /*2b5d0*/  STL.64 [R1+0x2f58], R76 ;  /* 0x002f584c01007387 */ /* 0x000fe80000100a00 */
[----:B------:R-:W-:Y:S01]  /*2b5e0*/  STL.64 [R1+0x6d88], R76 ;  /* 0x006d884c01007387 */ /* 0x000fe20000100a00 */
[----:B------:R-:W-:-:S03]  /*2b5f0*/  IMAD.WIDE R48, R3, 0x4, R136 ;  /* 0x0000000403307825 */ /* 0x000fc600078e0288 */
[----:B------:R-:W3:Y:S04]  /*2b600*/  LDL.LU.64 R136, [R1+0x2ee0] ;  /* 0x002ee00001887983 */ /* 0x000ee80000300a00 */
[----:B------:R-:W-:Y:S04]  /*2b610*/  STL.64 [R1+0x2f48], R250 ;  /* 0x002f48fa01007387 */ /* 0x000fe80000100a00 */
[----:B------:R-:W-:Y:S01]  /*2b620*/  STL.64 [R1+0x6df8], R250 ;  /* 0x006df8fa01007387 */ /* 0x000fe20000100a00 */
[----:B------:R-:W-:-:S03]  /*2b630*/  IMAD.WIDE R168, R3, 0x4, R150 ;  /* 0x0000000403a87825 */ /* 0x000fc600078e0296 */
[----:B------:R-:W3:Y:S04]  /*2b640*/  LDL.LU.64 R150, [R1+0x2ed8] ;  /* 0x002ed80001967983 */ /* 0x000ee80000300a00 */
[----:B------:R-:W-:Y:S04]  /*2b650*/  STL.64 [R1+0x2f50], R248 ;  /* 0x002f50f801007387 */ /* 0x000fe80000100a00 */
[----:B------:R4:W-:Y:S01]  /*2b660*/  STL.64 [R1+0x6d90], R248 ;  /* 0x006d90f801007387 */ /* 0x0009e20000100a00 */
        /* <DEDUP_REMOVED lines=20> */
[----:B------:R-:W-:-:S03]  /*2b7b0*/  IMAD.WIDE R246, R3, 0x4, R142 ;  /* 0x0000000403f67825 */ /* 0x000fc600078e028e */
[----:B------:R-:W1:Y:S04]  /*2b7c0*/  LDL.LU.64 R142, [R1+0x2e98] ;  /* 0x002e9800018e7983 */ /* 0x000e680000300a00 */
        /* <DEDUP_REMOVED lines=13> */
[----:B------:R-:W-:Y:S04]  /*2b8a0*/  STL.64 [R1+0x6dc8], R44 ;  /* 0x006dc82c01007387 */ /* 0x000fe80000100a00 */
[----:B------:R-:W2:Y:S04]  /*2b8b0*/  LDL.LU.64 R104, [R1+0x2e78] ;  /* 0x002e780001687983 */ /* 0x000ea80000300a00 */
[----:B------:R-:W-:Y:S04]  /*2b8c0*/  STL.64 [R1+0x2ef8], R164 ;  /* 0x002ef8a401007387 */ /* 0x000fe80000100a00 */
[----:B------:R1:W-:Y:S01]  /*2b8d0*/  STL.64 [R1+0x6dd0], R164 ;  /* 0x006dd0a401007387 */ /* 0x0003e20000100a00 */
[----:B----4-:R-:W-:-:S03]  /*2b8e0*/  IMAD.WIDE R244, R3, 0x4, R140 ;  /* 0x0000000403f47825 */ /* 0x010fc600078e028c */
[----:B------:R-:W4:Y:S01]  /*2b8f0*/  LDL.LU.64 R140, [R1+0x2e70] ;  /* 0x002e7000018c7983 */ /* 0x000f220000300a00 */
[----:B---3--:R-:W-:-:S03]  /*2b900*/  IMAD.WIDE R42, R3, 0x4, R138 ;  /* 0x00000004032a7825 */ /* 0x008fc600078e028a */
[----:B------:R-:W3:Y:S04]  /*2b910*/  LDL.LU.64 R138, [R1+0x2e58] ;  /* 0x002e5800018a7983 */ /* 0x000ee80000300a00 */
[----:B------:R-:W-:Y:S04]  /*2b920*/  STL.64 [R1+0x2ee8], R244 ;  /* 0x002ee8f401007387 */ /* 0x000fe80000100a00 */
[----:B------:R-:W-:Y:S04]  /*2b930*/  STL.64 [R1+0x6e18], R244 ;  /* 0x006e18f401007387 */ /* 0x000fe80000100a00 */
        /* <DEDUP_REMOVED lines=10> */
[----:B-1----:R-:W-:-:S03]  /*2b9e0*/  IMAD.WIDE R238, R3, 0x4, R142 ;  /* 0x0000000403ee7825 */ /* 0x002fc600078e028e */
[----:B------:R-:W3:Y:S01]  /*2b9f0*/  LDL.LU.64 R142, [R1+0x2e40] ;  /* 0x002e4000018e7983 */ /* 0x000ee20000300a00 */
[----:B------:R-:W-:-:S03]  /*2ba00*/  IMAD.WIDE R40, R3, 0x4, R136 ;  /* 0x0000000403287825 */ /* 0x000fc600078e0288 */
[----:B------:R-:W3:Y:S04]  /*2ba10*/  LDL.LU.64 R136, [R1+0x2e38] ;  /* 0x002e380001887983 */ /* 0x000ee80000300a00 */
[----:B------:R-:W-:Y:S04]  /*2ba20*/  STL.64 [R1+0x2ec8], R238 ;  /* 0x002ec8ee01007387 */ /* 0x000fe80000100a00 */
[----:B------:R-:W-:Y:S01]  /*2ba30*/  STL.64 [R1+0x6e20], R238 ;  /* 0x006e20ee01007387 */ /* 0x000fe20000100a00 */
[----:B------:R-:W-:-:S03]  /*2ba40*/  IMAD.WIDE R160, R3, 0x4, R150 ;  /* 0x0000000403a07825 */ /* 0x000fc600078e0296 */
[----:B------:R-:W-:Y:S04]  /*2ba50*/  STL.64 [R1+0x2ed0], R240 ;  /* 0x002ed0f001007387 */ /* 0x000fe80000100a00 */
[----:B------:R-:W-:Y:S04]  /*2ba60*/  STL.64 [R1+0x6df0], R240 ;  /* 0x006df0f001007387 */ /* 0x000fe80000100a00 */
[----:B------:R-:W3:Y:S01]  /*2ba70*/  LDL.LU.64 R150, [R1+0x2e30] ;  /* 0x002e300001967983 */ /* 0x000ee20000300a00 */
[----:B--2---:R-:W-:-:S03]  /*2ba80*/  IMAD.WIDE R234, R3, 0x4, R148 ;  /* 0x0000000403ea7825 */ /* 0x004fc600078e0294 */
[----:B------:R-:W2:Y:S04]  /*2ba90*/  LDL.LU.64 R148, [R1+0x2e28] ;  /* 0x002e280001947983 */ /* 0x000ea80000300a00 */
[----:B------:R-:W-:Y:S04]  /*2baa0*/  STL.64 [R1+0x2ec0], R40 ;  /* 0x002ec02801007387 */ /* 0x000fe80000100a00 */
[----:B------:R-:W-:Y:S04]  /*2bab0*/  STL.64 [R1+0x6e28], R40 ;  /* 0x006e282801007387 */ /* 0x000fe80000100a00 */
[----:B------:R-:W-:Y:S04]  /*2bac0*/  STL.64 [R1+0x2eb8], R160 ;  /* 0x002eb8a001007387 */ /* 0x000fe80000100a00 */
[----:B------:R-:W-:Y:S01]  /*2bad0*/  STL.64 [R1+0x6e30], R160 ;  /* 0x006e30a001007387 */ /* 0x000fe20000100a00 */
[----:B------:R-:W-:-:S04]  /*2bae0*/  IMAD.WIDE R236, R3, 0x4, R104 ;  /* 0x0000000403ec7825 */ /* 0x000fc800078e0268 */
[C---:B----4-:R-:W-:Y:S02]  /*2baf0*/  IMAD.WIDE R38, R3.reuse, 0x4, R140 ;  /* 0x0000000403267825 */ /* 0x050fe400078e028c */
[----:B------:R-:W4:Y:S02]  /*2bb00*/  LDL.LU.64 R140, [R1+0x2e20] ;  /* 0x002e2000018c7983 */ /* 0x000f240000300a00 */
[C---:B---3--:R-:W-:Y:S02]  /*2bb10*/  IMAD.WIDE R158, R3.reuse, 0x4, R138 ;  /* 0x00000004039e7825 */ /* 0x048fe400078e028a */
        /* <DEDUP_REMOVED lines=14> */
[----:B------:R-:W3:Y:S01]  /*2bc00*/  LDL.LU.64 R142, [R1+0x2e00] ;  /* 0x002e0000018e7983 */ /* 0x000ee20000300a00 */
[----:B------:R-:W-:-:S03]  /*2bc10*/  IMAD.WIDE R156, R3, 0x4, R136 ;  /* 0x00000004039c7825 */ /* 0x000fc600078e0288 */
[----:B------:R-:W3:Y:S04]  /*2bc20*/  LDL.LU.64 R136, [R1+0x2df8] ;  /* 0x002df80001887983 */ /* 0x000ee80000300a00 */
[----:B------:R-:W-:Y:S04]  /*2bc30*/  STL.64 [R1+0x2e78], R224 ;  /* 0x002e78e001007387 */ /* 0x000fe80000100a00 */
[----:B------:R-:W-:Y:S04]  /*2bc40*/  STL.64 [R1+0x6e58], R224 ;  /* 0x006e58e001007387 */ /* 0x000fe80000100a00 */
[----:B------:R-:W-:Y:S04]  /*2bc50*/  STL.64 [R1+0x2e80], R232 ;  /* 0x002e80e801007387 */ /* 0x000fe80000100a00 */
[----:B------:R-:W-:Y:S04]  /*2bc60*/  STL.64 [R1+0x6e60], R232 ;  /* 0x006e60e801007387 */ /* 0x000fe80000100a00 */
[----:B------:R-:W-:Y:S04]  /*2bc70*/  STL.64 [R1+0x2e70], R36 ;  /* 0x002e702401007387 */ /* 0x000fe80000100a00 */
[----:B------:R1:W-:Y:S01]  /*2bc80*/  STL.64 [R1+0x6e68], R36 ;  /* 0x006e682401007387 */ /* 0x0003e20000100a00 */
[----:B------:R-:W-:-:S03]  /*2bc90*/  IMAD.WIDE R102, R3, 0x4, R150 ;  /* 0x0000000403667825 */ /* 0x000fc600078e0296 */
[----:B------:R-:W3:Y:S04]  /*2bca0*/  LDL.LU.64 R110, [R1+0x2df0] ;  /* 0x002df000016e7983 */ /* 0x000ee80000300a00 */
[----:B------:R-:W3:Y:S04]  /*2bcb0*/  LDL.LU.64 R104, [R1+0x2de8] ;  /* 0x002de80001687983 */ /* 0x000ee80000300a00 */
[----:B------:R-:W-:Y:S04]  /*2bcc0*/  STL.64 [R1+0x2e58], R156 ;  /* 0x002e589c01007387 */ /* 0x000fe80000100a00 */
[----:B------:R-:W-:Y:S01]  /*2bcd0*/  STL.64 [R1+0x6e70], R156 ;  /* 0x006e709c01007387 */ /* 0x000fe20000100a00 */
[----:B--2---:R-:W-:-:S04]  /*2bce0*/  IMAD.WIDE R168, R3, 0x4, R148 ;  /* 0x0000000403a87825 */ /* 0x004fc800078e0294 */
[C---:B----4-:R-:W-:Y:S02]  /*2bcf0*/  IMAD.WIDE R34, R3.reuse, 0x4, R140 ;  /* 0x0000000403227825 */ /* 0x050fe400078e028c */
[----:B------:R-:W2:Y:S02]  /*2bd00*/  LDL.LU.64 R140, [R1+0x2de0] ;  /* 0x002de000018c7983 */ /* 0x000ea40000300a00 */
[C---:B---3--:R-:W-:Y:S02]  /*2bd10*/  IMAD.WIDE R154, R3.reuse, 0x4, R138 ;  /* 0x00000004039a7825 */ /* 0x048fe400078e028a */
[----:B------:R-:W3:Y:S04]  /*2bd20*/  LDL.LU.64 R138, [R1+0x2dc8] ;  /* 0x002dc800018a7983 */ /* 0x000ee80000300a00 */
[----:B------:R-:W-:Y:S04]  /*2bd30*/  STL.64 [R1+0x2e48], R168 ;  /* 0x002e48a801007387 */ /* 0x000fe80000100a00 */
[----:B------:R-:W-:Y:S04]  /*2bd40*/  STL.64 [R1+0x6e78], R168 ;  /* 0x006e78a801007387 */ /* 0x000fe80000100a00 */
[----:B------:R-:W-:Y:S04]  /*2bd50*/  STL.64 [R1+0x2e50], R102 ;  /* 0x002e506601007387 */ /* 0x000fe80000100a00 */
[----:B------:R-:W-:Y:S04]  /*2bd60*/  STL.64 [R1+0x6e80], R102 ;  /* 0x006e806601007387 */ /* 0x000fe80000100a00 */
[----:B------:R-:W4:Y:S04]  /*2bd70*/  LDL.LU.64 R108, [R1+0x2dc0] ;  /* 0x002dc000016c7983 */ /* 0x000f280000300a00 */
[----:B------:R-:W4:Y:S04]  /*2bd80*/  LDL.LU.64 R150, [R1+0x2db8] ;  /* 0x002db80001967983 */ /* 0x000f280000300a00 */
[----:B------:R-:W-:Y:S04]  /*2bd90*/  STL.64 [R1+0x2e40], R34 ;  /* 0x002e402201007387 */ /* 0x000fe80000100a00 */
[----:B------:R1:W-:Y:S04]  /*2bda0*/  STL.64 [R1+0x6e88], R34 ;  /* 0x006e882201007387 */ /* 0x0003e80000100a00 */
[----:B------:R-:W4:Y:S01]  /*2bdb0*/  LDL.LU.64 R148, [R1+0x2db0] ;  /* 0x002db00001947983 */ /* 0x000f220000300a00 */
[----:B------:R-:W-:-:S03]  /*2bdc0*/  IMAD.WIDE R100, R3, 0x4, R146 ;  /* 0x0000000403647825 */ /* 0x000fc600078e0292 */
[----:B------:R-:W4:Y:S04]  /*2bdd0*/  LDL.LU.64 R146, [R1+0x2da8] ;  /* 0x002da80001927983 */ /* 0x000f280000300a00 */
[----:B------:R-:W-:Y:S04]  /*2bde0*/  STL.64 [R1+0x2e38], R154 ;  /* 0x002e389a01007387 */ /* 0x000fe80000100a00 */
[----:B------:R-:W-:Y:S04]  /*2bdf0*/  STL.64 [R1+0x6e90], R154 ;  /* 0x006e909a01007387 */ /* 0x000fe80000100a00 */
[----:B------:R-:W4:Y:S01]  /*2be00*/  LDL.LU.64 R106, [R1+0x2da0] ;  /* 0x002da000016a7983 */ /* 0x000f220000300a00 */
[----:B------:R-:W-:-:S03]  /*2be10*/  IMAD.WIDE R166, R3, 0x4, R144 ;  /* 0x0000000403a67825 */ /* 0x000fc600078e0290 */
[----:B------:R-:W4:Y:S01]  /*2be20*/  LDL.LU.64 R144, [R1+0x2d88] ;  /* 0x002d880001907983 */ /* 0x000f220000300a00 */
[----:B------:R-:W-:-:S03]  /*2be30*/  IMAD.WIDE R32, R3, 0x4, R142 ;  /* 0x0000000403207825 */ /* 0x000fc600078e028e */
[----:B------:R-:W4:Y:S01]  /*2be40*/  LDL.LU.64 R142, [R1+0x2d80] ;  /* 0x002d8000018e7983 */ /* 0x000f220000300a00 */
[----:B------:R-:W-:-:S03]  /*2be50*/  IMAD.WIDE R134, R3, 0x4, R136 ;  /* 0x0000000403867825 */ /* 0x000fc600078e0288 */
[----:B------:R-:W4:Y:S04]  /*2be60*/  LDL.LU.64 R136, [R1+0x2d78] ;  /* 0x002d780001887983 */ /* 0x000f280000300a00 */
[----:B------:R-:W-:Y:S04]  /*2be70*/  STL.64 [R1+0x2e28], R166 ;  /* 0x002e28a601007387 */ /* 0x000fe80000100a00 */
[----:B------:R-:W-:Y:S04]  /*2be80*/  STL.64 [R1+0x6e98], R166 ;  /* 0x006e98a601007387 */ /* 0x000fe80000100a00 */
[----:B------:R-:W-:Y:S04]  /*2be90*/  STL.64 [R1+0x2e30], R100 ;  /* 0x002e306401007387 */ /* 0x000fe80000100a00 */
[----:B------:R1:W-:Y:S04]  /*2bea0*/  STL.64 [R1+0x6ea0], R100 ;  /* 0x006ea06401007387 */ /* 0x0003e80000100a00 */
[----:B------:R-:W-:Y:S04]  /*2beb0*/  STL.64 [R1+0x2e20], R32 ;  /* 0x002e202001007387 */ /* 0x000fe80000100a00 */
[----:B------:R-:W-:Y:S01]  /*2bec0*/  STL.64 [R1+0x2e18], R134 ;  /* 0x002e188601007387 */ /* 0x000fe20000100a00 */
[----:B------:R-:W-:-:S03]  /*2bed0*/  IMAD.WIDE R98, R3, 0x4, R110 ;  /* 0x0000000403627825 */ /* 0x000fc600078e026e */
[----:B------:R-:W4:Y:S01]  /*2bee0*/  LDL.LU.64 R110, [R1+0x2d70] ;  /* 0x002d7000016e7983 */ /* 0x000f220000300a00 */
[----:B------:R-:W-:-:S03]  /*2bef0*/  IMAD.WIDE R164, R3, 0x4, R104 ;  /* 0x0000000403a47825 */ /* 0x000fc600078e0268 */
[----:B------:R-:W4:Y:S01]  /*2bf00*/  LDL.LU.64 R104, [R1+0x2d68] ;  /* 0x002d680001687983 */ /* 0x000f220000300a00 */
[----:B--2---:R-:W-:-:S03]  /*2bf10*/  IMAD.WIDE R30, R3, 0x4, R140 ;  /* 0x00000004031e7825 */ /* 0x004fc600078e028c */
[----:B------:R-:W2:Y:S01]  /*2bf20*/  LDL.LU.64 R140, [R1+0x2d60] ;  /* 0x002d6000018c7983 */ /* 0x000ea20000300a00 */
[----:B---3--:R-:W-:-:S03]  /*2bf30*/  IMAD.WIDE R132, R3, 0x4, R138 ;  /* 0x0000000403847825 */ /* 0x008fc600078e028a */
[----:B------:R-:W3:Y:S04]  /*2bf40*/  LDL.LU.64 R138, [R1+0x2d58] ;  /* 0x002d5800018a7983 */ /* 0x000ee80000300a00 */
[----:B------:R-:W-:Y:S04]  /*2bf50*/  STL.64 [R1+0x2e08], R164 ;  /* 0x002e08a401007387 */ /* 0x000fe80000100a00 */
[----:B------:R-:W-:Y:S04]  /*2bf60*/  STL.64 [R1+0x2e10], R98 ;  /* 0x002e106201007387 */ /* 0x000fe80000100a00 */
[----:B------:R-:W-:Y:S01]  /*2bf70*/  STL.64 [R1+0x2e00], R30 ;  /* 0x002e001e01007387 */ /* 0x000fe20000100a00 */
[----:B----4-:R-:W-:-:S04]  /*2bf80*/  IMAD.WIDE R96, R3, 0x4, R108 ;  /* 0x0000000403607825 */ /* 0x010fc800078e026c */
[C---:B------:R-:W-:Y:S02]  /*2bf90*/  IMAD.WIDE R162, R3.reuse, 0x4, R150 ;  /* 0x0000000403a27825 */ /* 0x040fe400078e0296 */
[----:B------:R-:W4:Y:S04]  /*2bfa0*/  LDL.LU.64 R150, [R1+0x2d50] ;  /* 0x002d500001967983 */ /* 0x000f280000300a00 */
[----:B------:R-:W-:Y:S04]  /*2bfb0*/  STL.64 [R1+0x2df8], R132 ;  /* 0x002df88401007387 */ /* 0x000fe80000100a00 */
[----:B------:R-:W4:Y:S01]  /*2bfc0*/  LDL.LU.64 R108, [R1+0x2d48] ;  /* 0x002d4800016c7983 */ /* 0x000f220000300a00 */
[----:B------:R-:W-:-:S03]  /*2bfd0*/  IMAD.WIDE R28, R3, 0x4, R148 ;  /* 0x00000004031c7825 */ /* 0x000fc600078e0294 */
[----:B------:R-:W4:Y:S01]  /*2bfe0*/  LDL.LU.64 R148, [R1+0x2d40] ;  /* 0x002d400001947983 */ /* 0x000f220000300a00 */
[----:B------:R-:W-:-:S03]  /*2bff0*/  IMAD.WIDE R130, R3, 0x4, R146 ;  /* 0x0000000403827825 */ /* 0x000fc600078e0292 */
[----:B------:R-:W4:Y:S04]  /*2c000*/  LDL.LU.64 R146, [R1+0x2d38] ;  /* 0x002d380001927983 */ /* 0x000f280000300a00 */
[----:B------:R-:W-:Y:S04]  /*2c010*/  STL.64 [R1+0x2de8], R162 ;  /* 0x002de8a201007387 */ /* 0x000fe80000100a00 */
[----:B------:R-:W-:Y:S04]  /*2c020*/  STL.64 [R1+0x2df0], R96 ;  /* 0x002df06001007387 */ /* 0x000fe80000100a00 */
[----:B------:R-:W-:Y:S01]  /*2c030*/  STL.64 [R1+0x2de0], R28 ;  /* 0x002de01c01007387 */ /* 0x000fe20000100a00 */
[----:B------:R-:W-:-:S04]  /*2c040*/  IMAD.WIDE R94, R3, 0x4, R106 ;  /* 0x00000004035e7825 */ /* 0x000fc800078e026a */
        /* <DEDUP_REMOVED lines=11> */
[----:B------:R-:W-:Y:S01]  /*2c100*/  STL.64 [R1+0x2da8], R128 ;  /* 0x002da88001007387 */ /* 0x000fe20000100a00 */
[----:B------:R-:W-:-:S04]  /*2c110*/  IMAD.WIDE R92, R3, 0x4, R110 ;  /* 0x00000004035c7825 */ /* 0x000fc800078e026e */
[C---:B------:R-:W-:Y:S02]  /*2c120*/  IMAD.WIDE R74, R3.reuse, 0x4, R104 ;  /* 0x00000004034a7825 */ /* 0x040fe400078e0268 */
[----:B------:R-:W4:Y:S02]  /*2c130*/  LDL.LU.64 R104, [R1+0x2d00] ;  /* 0x002d000001687983 */ /* 0x000f240000300a00 */
[C---:B--2---:R-:W-:Y:S02]  /*2c140*/  IMAD.WIDE R24, R3.reuse, 0x4, R140 ;  /* 0x0000000403187825 */ /* 0x044fe400078e028c */
[----:B------:R-:W2:Y:S02]  /*2c150*/  LDL.LU.64 R140, [R1+0x2cf8] ;  /* 0x002cf800018c7983 */ /* 0x000ea40000300a00 */
[C---:B---3--:R-:W-:Y:S02]  /*2c160*/  IMAD.WIDE R126, R3.reuse, 0x4, R138 ;  /* 0x00000004037e7825 */ /* 0x048fe400078e028a */
[----:B------:R-:W3:Y:S04]  /*2c170*/  LDL.LU.64 R138, [R1+0x2cf0] ;  /* 0x002cf000018a7983 */ /* 0x000ee80000300a00 */
[----:B------:R-:W-:Y:S04]  /*2c180*/  STL.64 [R1+0x2d88], R74 ;  /* 0x002d884a01007387 */ /* 0x000fe80000100a00 */
[----:B------:R-:W-:Y:S01]  /*2c190*/  STL.64 [R1+0x2da0], R92 ;  /* 0x002da05c01007387 */ /* 0x000fe20000100a00 */
[----:B----4-:R-:W-:-:S03]  /*2c1a0*/  IMAD.WIDE R6, R3, 0x4, R150 ;  /* 0x0000000403067825 */ /* 0x010fc600078e0296 */
[----:B------:R-:W4:Y:S04]  /*2c1b0*/  LDL.LU.64 R150, [R1+0x2cc8] ;  /* 0x002cc80001967983 */ /* 0x000f280000300a00 */
[----:B------:R-:W-:Y:S01]  /*2c1c0*/  STL.64 [R1+0x2d80], R24 ;  /* 0x002d801801007387 */ /* 0x000fe20000100a00 */
[----:B------:R-:W-:-:S03]  /*2c1d0*/  IMAD.WIDE R72, R3, 0x4, R108 ;  /* 0x0000000403487825 */ /* 0x000fc600078e026c */
[----:B------:R-:W-:Y:S01]  /*2c1e0*/  STL.64 [R1+0x2d78], R126 ;  /* 0x002d787e01007387 */ /* 0x000fe20000100a00 */
[----:B------:R-:W-:-:S03]  /*2c1f0*/  IMAD.WIDE R22, R3, 0x4, R148 ;  /* 0x0000000403167825 */ /* 0x000fc600078e0294 */
[----:B------:R-:W4:Y:S01]  /*2c200*/  LDL.LU.64 R148, [R1+0x2cc0] ;  /* 0x002cc00001947983 */ /* 0x000f220000300a00 */
[----:B------:R-:W-:-:S03]  /*2c210*/  IMAD.WIDE R124, R3, 0x4, R146 ;  /* 0x00000004037c7825 */ /* 0x000fc600078e0292 */
[----:B------:R-:W4:Y:S04]  /*2c220*/  LDL.LU.64 R112, [R1+0x2cb8] ;  /* 0x002cb80001707983 */ /* 0x000f280000300a00 */
[----:B------:R-:W-:Y:S04]  /*2c230*/  STL.64 [R1+0x2d68], R72 ;  /* 0x002d684801007387 */ /* 0x000fe80000100a00 */
[----:B------:R-:W-:Y:S04]  /*2c240*/  STL.64 [R1+0x2d70], R6 ;  /* 0x002d700601007387 */ /* 0x000fe80000100a00 */
[----:B------:R-:W4:Y:S01]  /*2c250*/  LDL.LU.64 R146, [R1+0x2cb0] ;  /* 0x002cb00001927983 */ /* 0x000f220000300a00 */
[----:B------:R-:W-:-:S03]  /*2c260*/  IMAD.WIDE R4, R3, 0x4, R144 ;  /* 0x0000000403047825 */ /* 0x000fc600078e0290 */
[----:B------:R-:W4:Y:S04]  /*2c270*/  LDL.LU.64 R144, [R1+0x2c88] ;  /* 0x002c880001907983 */ /* 0x000f280000300a00 */
[----:B------:R-:W-:Y:S04]  /*2c280*/  STL.64 [R1+0x2d60], R22 ;  /* 0x002d601601007387 */ /* 0x000fe80000100a00 */
[----:B------:R-:W-:Y:S01]  /*2c290*/  STL.64 [R1+0x2d58], R124 ;  /* 0x002d587c01007387 */ /* 0x000fe20000100a00 */
[----:B------:R-:W-:-:S03]  /*2c2a0*/  IMAD.WIDE R20, R3, 0x4, R142 ;  /* 0x0000000403147825 */ /* 0x000fc600078e028e */
[----:B------:R-:W4:Y:S04]  /*2c2b0*/  LDL.LU.64 R110, [R1+0x2c80] ;  /* 0x002c8000016e7983 */ /* 0x000f280000300a00 */
[----:B------:R-:W4:Y:S04]  /*2c2c0*/  LDL.LU.64 R142, [R1+0x2c58] ;  /* 0x002c5800018e7983 */ /* 0x000f280000300a00 */
[----:B------:R-:W4:Y:S01]  /*2c2d0*/  LDL.LU.64 R108, [R1+0x2c50] ;  /* 0x002c5000016c7983 */ /* 0x000f220000300a00 */
[----:B------:R-:W-:-:S03]  /*2c2e0*/  IMAD.WIDE R122, R3, 0x4, R136 ;  /* 0x00000004037a7825 */ /* 0x000fc600078e0288 */
[----:B------:R-:W4:Y:S01]  /*2c2f0*/  LDL.LU.64 R136, [R1+0x2c28] ;  /* 0x002c280001887983 */ /* 0x000f220000300a00 */
[----:B------:R-:W-:-:S05]  /*2c300*/  IMAD.WIDE R70, R3, 0x4, R106 ;  /* 0x0000000403467825 */ /* 0x000fca00078e026a */
[----:B------:R-:W-:Y:S04]  /*2c310*/  STL.64 [R1+0x2d48], R70 ;  /* 0x002d484601007387 */ /* 0x000fe80000100a00 */
[----:B------:R-:W-:Y:S04]  /*2c320*/  STL.64 [R1+0x2d50], R4 ;  /* 0x002d500401007387 */ /* 0x000fe80000100a00 */
[----:B------:R-:W-:Y:S01]  /*2c330*/  STL.64 [R1+0x2d40], R20 ;  /* 0x002d401401007387 */ /* 0x000fe20000100a00 */
[----:B------:R-:W-:-:S04]  /*2c340*/  IMAD.WIDE R152, R3, 0x4, R104 ;  /* 0x0000000403987825 */ /* 0x000fc800078e0268 */
[C---:B--2---:R-:W-:Y:S02]  /*2c350*/  IMAD.WIDE R56, R3.reuse, 0x4, R140 ;  /* 0x0000000403387825 */ /* 0x044fe400078e028c */
[----:B------:R-:W2:Y:S04]  /*2c360*/  LDL.LU.64 R140, [R1+0x2c20] ;  /* 0x002c2000018c7983 */ /* 0x000ea80000300a00 */
[----:B------:R-:W-:Y:S01]  /*2c370*/  STL.64 [R1+0x2d38], R122 ;  /* 0x002d387a01007387 */ /* 0x000fe20000100a00 */
[----:B---3--:R-:W-:-:S03]  /*2c380*/  IMAD.WIDE R18, R3, 0x4, R138 ;  /* 0x0000000403127825 */ /* 0x008fc600078e028a */
[----:B------:R-:W3:Y:S04]  /*2c390*/  LDL.LU.64 R138, [R1+0x2c18] ;  /* 0x002c1800018a7983 */ /* 0x000ee80000300a00 */
[----:B------:R-:W3:Y:S04]  /*2c3a0*/  LDL.LU.64 R106, [R1+0x2c10] ;  /* 0x002c1000016a7983 */ /* 0x000ee80000300a00 */
[----:B------:R-:W3:Y:S04]  /*2c3b0*/  LDL.LU.64 R104, [R1+0x2be8] ;  /* 0x002be80001687983 */ /* 0x000ee80000300a00 */
[----:B------:R-:W-:Y:S04]  /*2c3c0*/  STL.64 [R1+0x2d28], R56 ;  /* 0x002d283801007387 */ /* 0x000fe80000100a00 */
[----:B------:R-:W-:Y:S01]  /*2c3d0*/  STL.64 [R1+0x2d30], R152 ;  /* 0x002d309801007387 */ /* 0x000fe20000100a00 */
[----:B----4-:R-:W-:-:S03]  /*2c3e0*/  IMAD.WIDE R120, R3, 0x4, R150 ;  /* 0x0000000403787825 */ /* 0x010fc600078e0296 */
[----:B------:R-:W4:Y:S01]  /*2c3f0*/  LDL.LU.64 R150, [R1+0x2be0] ;  /* 0x002be00001967983 */ /* 0x000f220000300a00 */
[----:B------:R-:W-:-:S03]  /*2c400*/  IMAD.WIDE R118, R3, 0x4, R148 ;  /* 0x0000000403767825 */ /* 0x000fc600078e0294 */
[----:B------:R-:W4:Y:S01]  /*2c410*/  LDL.LU.64 R148, [R1+0x2bc8] ;  /* 0x002bc80001947983 */ /* 0x000f220000300a00 */
[----:B------:R-:W-:-:S03]  /*2c420*/  IMAD.WIDE R54, R3, 0x4, R112 ;  /* 0x0000000403367825 */ /* 0x000fc600078e0270 */
[----:B------:R-:W-:Y:S04]  /*2c430*/  STL.64 [R1+0x2d20], R18 ;  /* 0x002d201201007387 */ /* 0x000fe80000100a00 */
[----:B------:R-:W-:Y:S01]  /*2c440*/  STL.64 [R1+0x2d08], R120 ;  /* 0x002d087801007387 */ /* 0x000fe20000100a00 */
[----:B------:R-:W-:-:S03]  /*2c450*/  IMAD.WIDE R16, R3, 0x4, R146 ;  /* 0x0000000403107825 */ /* 0x000fc600078e0292 */
[----:B------:R-:W4:Y:S01]  /*2c460*/  LDL.LU.64 R146, [R1+0x2bc0] ;  /* 0x002bc00001927983 */ /* 0x000f220000300a00 */
[----:B------:R-:W-:-:S03]  /*2c470*/  IMAD.WIDE R90, R3, 0x4, R144 ;  /* 0x00000004035a7825 */ /* 0x000fc600078e0290 */
[----:B------:R-:W4:Y:S04]  /*2c480*/  LDL.LU.64 R144, [R1+0x2b98] ;  /* 0x002b980001907983 */ /* 0x000f280000300a00 */
[----:B------:R-:W-:Y:S04]  /*2c490*/  STL.64 [R1+0x2cf8], R54 ;  /* 0x002cf83601007387 */ /* 0x000fe80000100a00 */
[----:B------:R-:W-:Y:S04]  /*2c4a0*/  STL.64 [R1+0x2d00], R118 ;  /* 0x002d007601007387 */ /* 0x000fe80000100a00 */
[----:B------:R-:W-:Y:S01]  /*2c4b0*/  STL.64 [R1+0x2cf0], R16 ;  /* 0x002cf01001007387 */ /* 0x000fe20000100a00 */
[----:B------:R-:W-:-:S03]  /*2c4c0*/  IMAD.WIDE R52, R3, 0x4, R142 ;  /* 0x0000000403347825 */ /* 0x000fc600078e028e */
[----:B------:R-:W4:Y:S04]  /*2c4d0*/  LDL.LU.64 R142, [R1+0x2b90] ;  /* 0x002b9000018e7983 */ /* 0x000f280000300a00 */
[----:B------:R-:W-:Y:S01]  /*2c4e0*/  STL.64 [R1+0x2cc8], R90 ;  /* 0x002cc85a01007387 */ /* 0x000fe20000100a00 */
[----:B------:R-:W-:-:S03]  /*2c4f0*/  IMAD.WIDE R88, R3, 0x4, R136 ;  /* 0x0000000403587825 */ /* 0x000fc600078e0288 */
[----:B------:R-:W4:Y:S01]  /*2c500*/  LDL.LU.64 R136, [R1+0x2b68] ;  /* 0x002b680001887983 */ /* 0x000f220000300a00 */
[----:B------:R-:W-:-:S03]  /*2c510*/  IMAD.WIDE R116, R3, 0x4, R110 ;  /* 0x0000000403747825 */ /* 0x000fc600078e026e */
[----:B------:R-:W-:Y:S01]  /*2c520*/  STL.64 [R1+0x2cb8], R52 ;  /* 0x002cb83401007387 */ /* 0x000fe20000100a00 */
[----:B------:R-:W-:-:S03]  /*2c530*/  IMAD.WIDE R10, R3, 0x4, R108 ;  /* 0x00000004030a7825 */ /* 0x000fc600078e026c */
[----:B------:R-:W-:Y:S01]  /*2c540*/  STL.64 [R1+0x2cc0], R116 ;  /* 0x002cc07401007387 */ /* 0x000fe20000100a00 */
[----:B--2---:R-:W-:-:S03]  /*2c550*/  IMAD.WIDE R114, R3, 0x4, R140 ;  /* 0x0000000403727825 */ /* 0x004fc600078e028c */
[----:B------:R-:W2:Y:S04]  /*2c560*/  LDL.LU.64 R140, [R1+0x2b60] ;  /* 0x002b6000018c7983 */ /* 0x000ea80000300a00 */
[----:B------:R-:W-:Y:S01]  /*2c570*/  STL.64 [R1+0x2cb0], R10 ;  /* 0x002cb00a01007387 */ /* 0x000fe20000100a00 */
[----:B---3--:R-:W-:-:S03]  /*2c580*/  IMAD.WIDE R50, R3, 0x4, R138 ;  /* 0x0000000403327825 */ /* 0x008fc600078e028a */
[----:B------:R-:W3:Y:S01]  /*2c590*/  LDL.LU.64 R138, [R1+0x2b48] ;  /* 0x002b4800018a7983 */ /* 0x000ee20000300a00 */
[----:B------:R-:W-:-:S03]  /*2c5a0*/  IMAD.WIDE R62, R3, 0x4, R106 ;  /* 0x00000004033e7825 */ /* 0x000fc600078e026a */
[----:B------:R-:W-:Y:S01]  /*2c5b0*/  STL.64 [R1+0x2c88], R88 ;  /* 0x002c885801007387 */ /* 0x000fe20000100a00 */
[----:B------:R-:W-:-:S03]  /*2c5c0*/  IMAD.WIDE R86, R3, 0x4, R104 ;  /* 0x0000000403567825 */ /* 0x000fc600078e0268 */
[----:B------:R-:W-:Y:S04]  /*2c5d0*/  STL.64 [R1+0x2c58], R50 ;  /* 0x002c583201007387 */ /* 0x000fe80000100a00 */
[----:B------:R-:W-:Y:S04]  /*2c5e0*/  STL.64 [R1+0x2c80], R114 ;  /* 0x002c807201007387 */ /* 0x000fe80000100a00 */
[----:B------:R-:W-:Y:S04]  /*2c5f0*/  STL.64 [R1+0x2c50], R62 ;  /* 0x002c503e01007387 */ /* 0x000fe80000100a00 */
[----:B------:R-:W3:Y:S01]  /*2c600*/  LDL.LU.64 R108, [R1+0x2b40] ;  /* 0x002b4000016c7983 */ /* 0x000ee20000300a00 */
[----:B----4-:R-:W-:-:S03]  /*2c610*/  IMAD.WIDE R112, R3, 0x4, R150 ;  /* 0x0000000403707825 */ /* 0x010fc600078e0296 */
[----:B------:R-:W4:Y:S04]  /*2c620*/  LDL.LU.64 R182, [R1+0x2b18] ;  /* 0x002b180001b67983 */ /* 0x000f280000300a00 */
[----:B------:R-:W-:Y:S04]  /*2c630*/  STL.64 [R1+0x2c28], R86 ;  /* 0x002c285601007387 */ /* 0x000fe80000100a00 */
[----:B------:R-:W4:Y:S01]  /*2c640*/  LDL.LU.64 R180, [R1+0x2b10] ;  /* 0x002b100001b47983 */ /* 0x000f220000300a00 */
[----:B------:R-:W-:-:S03]  /*2c650*/  IMAD.WIDE R48, R3, 0x4, R148 ;  /* 0x0000000403307825 */ /* 0x000fc600078e0294 */
[----:B------:R-:W4:Y:S04]  /*2c660*/  LDL.LU.64 R178, [R1+0x2b08] ;  /* 0x002b080001b27983 */ /* 0x000f280000300a00 */
[----:B------:R-:W4:Y:S04]  /*2c670*/  LDL.LU.64 R106, [R1+0x2b00] ;  /* 0x002b0000016a7983 */ /* 0x000f280000300a00 */
[----:B------:R-:W4:Y:S04]  /*2c680*/  LDL.LU.64 R176, [R1+0x2ad8] ;  /* 0x002ad80001b07983 */ /* 0x000f280000300a00 */
[----:B------:R-:W-:Y:S01]  /*2c690*/  STL.64 [R1+0x2c18], R48 ;  /* 0x002c183001007387 */ /* 0x000fe20000100a00 */
[----:B------:R-:W-:-:S03]  /*2c6a0*/  IMAD.WIDE R12, R3, 0x4, R146 ;  /* 0x00000004030c7825 */ /* 0x000fc600078e0292 */
[----:B------:R-:W-:Y:S04]  /*2c6b0*/  STL.64 [R1+0x2c20], R112 ;  /* 0x002c207001007387 */ /* 0x000fe80000100a00 */
[----:B------:R-:W4:Y:S01]  /*2c6c0*/  LDL.LU.64 R174, [R1+0x2ad0] ;  /* 0x002ad00001ae7983 */ /* 0x000f220000300a00 */
[----:B------:R-:W-:-:S03]  /*2c6d0*/  IMAD.WIDE R84, R3, 0x4, R144 ;  /* 0x0000000403547825 */ /* 0x000fc600078e0290 */
[----:B------:R-:W4:Y:S04]  /*2c6e0*/  LDL.LU.64 R172, [R1+0x2ac8] ;  /* 0x002ac80001ac7983 */ /* 0x000f280000300a00 */
[----:B------:R-:W-:Y:S04]  /*2c6f0*/  STL.64 [R1+0x2c10], R12 ;  /* 0x002c100c01007387 */ /* 0x000fe80000100a00 */
[----:B------:R-:W4:Y:S01]  /*2c700*/  LDL.LU.64 R104, [R1+0x4208] ;  /* 0x0042080001687983 */ /* 0x000f220000300a00 */
[----:B------:R-:W-:-:S03]  /*2c710*/  IMAD.WIDE R46, R3, 0x4, R136 ;  /* 0x00000004032e7825 */ /* 0x000fc600078e0288 */
[----:B------:R-:W4:Y:S04]  /*2c720*/  LDL.LU.64 R136, [R1+0x4360] ;  /* 0x0043600001887983 */ /* 0x000f280000300a00 */
[----:B------:R-:W-:Y:S04]  /*2c730*/  STL.64 [R1+0x2be8], R84 ;  /* 0x002be85401007387 */ /* 0x000fe80000100a00 */
[----:B------:R-:W4:Y:S04]  /*2c740*/  LDL.LU.64 R170, [R1+0x4368] ;  /* 0x0043680001aa7983 */ /* 0x000f280000300a00 */
[----:B------:R-:W4:Y:S04]  /*2c750*/  LDL.LU.64 R150, [R1+0x4390] ;  /* 0x0043900001967983 */ /* 0x000f280000300a00 */
[----:B------:R-:W4:Y:S04]  /*2c760*/  LDL.LU.64 R148, [R1+0x43a0] ;  /* 0x0043a00001947983 */ /* 0x000f280000300a00 */
[----:B------:R-:W4:Y:S01]  /*2c770*/  LDL.LU.64 R146, [R1+0x4398] ;  /* 0x0043980001927983 */ /* 0x000f220000300a00 */
[----:B------:R-:W-:-:S04]  /*2c780*/  IMAD.WIDE R110, R3, 0x4, R142 ;  /* 0x00000004036e7825 */ /* 0x000fc800078e028e */
[----:B--2---:R-:W-:-:S04]  /*2c790*/  IMAD.WIDE R60, R3, 0x4, R140 ;  /* 0x00000004033c7825 */ /* 0x004fc800078e028c */
[C---:B---3--:R-:W-:Y:S02]  /*2c7a0*/  IMAD.WIDE R82, R3.reuse, 0x4, R138 ;  /* 0x0000000403527825 */ /* 0x048fe400078e028a */
[----:B------:R-:W2:Y:S04]  /*2c7b0*/  LDL.LU.64 R138, [R1+0x43a8] ;  /* 0x0043a800018a7983 */ /* 0x000ea80000300a00 */
[----:B------:R-:W3:Y:S04]  /*2c7c0*/  LDL.LU.64 R140, [R1+0x4410] ;  /* 0x00441000018c7983 */ /* 0x000ee80000300a00 */
[----:B------:R-:W2:Y:S04]  /*2c7d0*/  LDL.LU.64 R142, [R1+0x4418] ;  /* 0x00441800018e7983 */ /* 0x000ea80000300a00 */
[----:B------:R-:W2:Y:S04]  /*2c7e0*/  LDL.LU.64 R144, [R1+0x4420] ;  /* 0x0044200001907983 */ /* 0x000ea80000300a00 */
[----:B------:R-:W-:Y:S01]  /*2c7f0*/  STL.64 [R1+0x2bc8], R46 ;  /* 0x002bc82e01007387 */ /* 0x000fe20000100a00 */
[----:B------:R-:W-:-:S03]  /*2c800*/  IMAD.WIDE R108, R3, 0x4, R108 ;  /* 0x00000004036c7825 */ /* 0x000fc600078e026c */
[----:B------:R-:W-:Y:S01]  /*2c810*/  STL.64 [R1+0x2be0], R110 ;  /* 0x002be06e01007387 */ /* 0x000fe20000100a00 */
[----:B----4-:R-:W-:-:S03]  /*2c820*/  IMAD.WIDE R44, R3, 0x4, R182 ;  /* 0x00000004032c7825 */ /* 0x010fc600078e02b6 */
[----:B------:R-:W-:Y:S04]  /*2c830*/  STL.64 [R1+0x2bc0], R60 ;  /* 0x002bc03c01007387 */ /* 0x000fe80000100a00 */
[----:B------:R-:W-:Y:S01]  /*2c840*/  STL.64 [R1+0x2b98], R82 ;  /* 0x002b985201007387 */ /* 0x000fe20000100a00 */
[----:B------:R-:W-:-:S03]  /*2c850*/  IMAD.WIDE R14, R3, 0x4, R180 ;  /* 0x00000004030e7825 */ /* 0x000fc600078e02b4 */
[----:B------:R-:W-:Y:S01]  /*2c860*/  STL.64 [R1+0x2b68], R44 ;  /* 0x002b682c01007387 */ /* 0x000fe20000100a00 */
[----:B------:R-:W-:-:S03]  /*2c870*/  IMAD.WIDE R80, R3, 0x4, R178 ;  /* 0x0000000403507825 */ /* 0x000fc600078e02b2 */
[----:B------:R-:W-:Y:S01]  /*2c880*/  STL.64 [R1+0x2b90], R108 ;  /* 0x002b906c01007387 */ /* 0x000fe20000100a00 */
[----:B------:R-:W-:-:S04]  /*2c890*/  IMAD.WIDE R106, R3, 0x4, R106 ;  /* 0x00000004036a7825 */ /* 0x000fc800078e026a */
[C---:B------:R-:W-:Y:S01]  /*2c8a0*/  IMAD.WIDE R42, R3.reuse, 0x4, R176 ;  /* 0x00000004032a7825 */ /* 0x040fe200078e02b0 */
        /* <DEDUP_REMOVED lines=8> */
[----:B------:R-:W-:Y:S04]  /*2c930*/  STL.64 [R1+0x2b08], R78 ;  /* 0x002b084e01007387 */ /* 0x000fe80000100a00 */
[----:B------:R-:W-:Y:S01]  /*2c940*/  STL.64 [R1+0x2b00], R104 ;  /* 0x002b006801007387 */ /* 0x000fe20000100a00 */
[----:B------:R-:W-:-:S04]  /*2c950*/  IMAD.WIDE R186, R2, 0x4, R150 ;  /* 0x0000000402ba7825 */ /* 0x000fc800078e0296 */
[----:B------:R-:W-:-:S04]  /*2c960*/  IMAD.WIDE R202, R2, 0x4, R148 ;  /* 0x0000000402ca7825 */ /* 0x000fc800078e0294 */
[C---:B------:R-:W-:Y:S02]  /*2c970*/  IMAD.WIDE R218, R2.reuse, 0x4, R146 ;  /* 0x0000000402da7825 */ /* 0x040fe400078e0292 */
[----:B------:R-:W4:Y:S04]  /*2c980*/  LDL.LU.64 R146, [R1+0x4428] ;  /* 0x0044280001927983 */ /* 0x000f280000300a00 */
[----:B------:R-:W2:Y:S04]  /*2c990*/  LDL.LU.64 R148, [R1+0x4430] ;  /* 0x0044300001947983 */ /* 0x000ea80000300a00 */
        /* <DEDUP_REMOVED lines=26> */
[----:B------:R-:W1:Y:S04]  /*2cb40*/  LDL.LU.64 R64, [R1+0x4788] ;  /* 0x0047880001407983 */ /* 0x000e680000300a00 */
[----:B------:R-:W2:Y:S04]  /*2cb50*/  LDL.LU.64 R226, [R1+0x47a0] ;  /* 0x0047a00001e27983 */ /* 0x000ea80000300a00 */
[----:B------:R-:W3:Y:S04]  /*2cb60*/  LDL.LU.64 R66, [R1+0x47a8] ;  /* 0x0047a80001427983 */ /* 0x000ee80000300a00 */
[----:B------:R-:W4:Y:S01]  /*2cb70*/  LDL.64 R244, [R1+0x41f0] ;  /* 0x0041f00001f47983 */ /* 0x000f220000100a00 */
[----:B------:R-:W-:-:S03]  /*2cb80*/  IMAD.WIDE R136, R2, 0x4, R136 ;  /* 0x0000000402887825 */ /* 0x000fc600078e0288 */
[----:B------:R-:W1:Y:S01]  /*2cb90*/  S2R R243, SR_TID.X ;  /* 0x0000000000f37919 */ /* 0x000e620000002100 */
[----:B------:R-:W-:-:S03]  /*2cba0*/  IMAD.WIDE R170, R2, 0x4, R170 ;  /* 0x0000000402aa7825 */ /* 0x000fc600078e02aa */
[----:B------:R1:W-:Y:S02]  /*2cbb0*/  LDGSTS.E [R0+0x17800], [R136.64], !P4 ;  /* 0x1780000088007fae */ /* 0x0003e4000e121844 */
[----:B-1----:R-:W-:-:S04]  /*2cbc0*/  IMAD.WIDE R38, R2, 0x4, R64 ;  /* 0x0000000402267825 */ /* 0x002fc800078e0240 */
[C---:B--2---:R-:W-:Y:S01]  /*2cbd0*/  IMAD.WIDE R36, R2.reuse, 0x4, R226 ;  /* 0x0000000402247825 */ /* 0x044fe200078e02e2 */
[----:B------:R-:W-:Y:S03]  /*2cbe0*/  STL.64 [R1+0x2ac8], R38 ;  /* 0x002ac82601007387 */ /* 0x000fe60000100a00 */
[C---:B---3--:R-:W-:Y:S01]  /*2cbf0*/  IMAD.WIDE R34, R2.reuse, 0x4, R66 ;  /* 0x0000000402227825 */ /* 0x048fe200078e0242 */
[----:B------:R-:W2:Y:S04]  /*2cc00*/  LDL.64 R246, [R1+0x4100] ;  /* 0x0041000001f67983 */ /* 0x000ea80000100a00 */
[----:B------:R-:W-:Y:S04]  /*2cc10*/  STL.64 [R1+0x2ad0], R36 ;  /* 0x002ad02401007387 */ /* 0x000fe80000100a00 */
[----:B------:R-:W3:Y:S04]  /*2cc20*/  LDL.64 R248, [R1+0x3e70] ;  /* 0x003e700001f87983 */ /* 0x000ee80000100a00 */
[----:B------:R1:W-:Y:S04]  /*2cc30*/  STL.64 [R1+0x2ad8], R34 ;  /* 0x002ad82201007387 */ /* 0x0003e80000100a00 */
[----:B------:R-:W3:Y:S04]  /*2cc40*/  LDL.64 R250, [R1+0x3e00] ;  /* 0x003e000001fa7983 */ /* 0x000ee80000100a00 */
[----:B------:R-:W3:Y:S01]  /*2cc50*/  LDL.64 R8, [R1+0x3dc0] ;  /* 0x003dc00001087983 */ /* 0x000ee20000100a00 */
[----:B------:R-:W-:-:S03]  /*2cc60*/  IMAD.WIDE R138, R2, 0x4, R138 ;  /* 0x00000004028a7825 */ /* 0x000fc600078e028a */
[----:B------:R-:W3:Y:S01]  /*2cc70*/  LDL.64 R68, [R1+0x3da0] ;  /* 0x003da00001447983 */ /* 0x000ee20000100a00 */
[----:B------:R-:W-:-:S03]  /*2cc80*/  IMAD.WIDE R140, R2, 0x4, R140 ;  /* 0x00000004028c7825 */ /* 0x000fc600078e028c */
[----:B------:R1:W-:Y:S01]  /*2cc90*/  LDGSTS.E [R0+0x17900], [R138.64], !P4 ;  /* 0x179000008a007fae */ /* 0x0003e2000e121844 */
[----:B------:R-:W-:-:S03]  /*2cca0*/  IMAD.WIDE R142, R2, 0x4, R142 ;  /* 0x00000004028e7825 */ /* 0x000fc600078e028e */
[----:B------:R1:W-:Y:S01]  /*2ccb0*/  LDGSTS.E [R0+0x17a00], [R140.64], !P4 ;  /* 0x17a000008c007fae */ /* 0x0003e2000e121844 */
[----:B------:R-:W-:-:S03]  /*2ccc0*/  IMAD.WIDE R144, R2, 0x4, R144 ;  /* 0x0000000402907825 */ /* 0x000fc600078e0290 */
[----:B------:R1:W-:Y:S01]  /*2ccd0*/  LDGSTS.E [R0+0x17b00], [R142.64], !P4 ;  /* 0x17b000008e007fae */ /* 0x0003e2000e121844 */
[----:B----4-:R-:W-:-:S03]  /*2cce0*/  IMAD.WIDE R146, R2, 0x4, R146 ;  /* 0x0000000402927825 */ /* 0x010fc600078e0292 */
        /* <DEDUP_REMOVED lines=54> */
[----:B------:R-:W-:Y:S02]  /*2d050*/  LOP3.LUT R2, R243, 0x1f, RZ, 0xc0, !PT ;  /* 0x0000001ff3027812 */ /* 0x000fe400078ec0ff */
[----:B------:R-:W-:Y:S01]  /*2d060*/  SHF.R.S32.HI R243, RZ, 0x5, R243 ;  /* 0x00000005fff37819 */ /* 0x000fe200000114f3 */
[----:B------:R4:W-:Y:S02]  /*2d070*/  LDGSTS.E [R0+0x1df00], [R216.64], !P0 ;  /* 0x1df00000d8007fae */ /* 0x0009e4000c121844 */
[----:B------:R-:W-:Y:S01]  /*2d080*/  IMAD.SHL.U32 R2, R2, 0x4, RZ ;  /* 0x0000000402027824 */ /* 0x000fe200078e00ff */
[----:B------:R-:W-:Y:S01]  /*2d090*/  SGXT R243, R243, 0x1 ;  /* 0x00000001f3f3781a */ /* 0x000fe20000000200 */
[----:B------:R4:W-:Y:S04]  /*2d0a0*/  LDGSTS.E [R0+0x1f800], [R218.64], !P5 ;  /* 0x1f800000da007fae */ /* 0x0009e8000e921844 */
[----:B------:R4:W-:Y:S01]  /*2d0b0*/  LDGSTS.E [R0+0x1f900], [R220.64], !P5 ;  /* 0x1f900000dc007fae */ /* 0x0009e2000e921844 */
[----:B------:R-:W-:-:S03]  /*2d0c0*/  LOP3.LUT R2, R2, 0x90, R243, 0x78, !PT ;  /* 0x0000009002027812 */ /* 0x000fc600078e78f3 */
[----:B------:R4:W-:Y:S04]  /*2d0d0*/  LDGSTS.E [R0+0x1fa00], [R222.64], !P5 ;  /* 0x1fa00000de007fae */ /* 0x0009e8000e921844 */
[----:B------:R4:W-:Y:S04]  /*2d0e0*/  LDGSTS.E [R0+0x1fb00], [R228.64], !P5 ;  /* 0x1fb00000e4007fae */ /* 0x0009e8000e921844 */
[----:B------:R4:W-:Y:S04]  /*2d0f0*/  LDGSTS.E [R0+0x1fc00], [R230.64], !P5 ;  /* 0x1fc00000e6007fae */ /* 0x0009e8000e921844 */
[----:B------:R-:W4:Y:S04]  /*2d100*/  LDL.64 R64, [R1+0x3d80] ;  /* 0x003d800001407983 */ /* 0x000f280000100a00 */
[----:B------:R1:W-:Y:S04]  /*2d110*/  LDGSTS.E [R0+0x1fd00], [R38.64], !P5 ;  /* 0x1fd0000026007fae */ /* 0x0003e8000e921844 */
[----:B------:R-:W4:Y:S04]  /*2d120*/  LDL.64 R226, [R1+0x3d60] ;  /* 0x003d600001e27983 */ /* 0x000f280000100a00 */
[----:B------:R1:W-:Y:S04]  /*2d130*/  LDGSTS.E [R0+0x1fe00], [R36.64], !P5 ;  /* 0x1fe0000024007fae */ /* 0x0003e8000e921844 */
[----:B------:R-:W4:Y:S04]  /*2d140*/  LDL.64 R66, [R1+0x3d40] ;  /* 0x003d400001427983 */ /* 0x000f280000100a00 */
[----:B------:R1:W-:Y:S04]  /*2d150*/  LDGSTS.E [R0+0x1ff00], [R34.64], !P5 ;  /* 0x1ff0000022007fae */ /* 0x0003e8000e921844 */
[----:B------:R-:W0:Y:S04]  /*2d160*/  LDGDEPBAR ;  /* 0x00000000000079af */ /* 0x000e280000000000 */
[----:B------:R-:W4:Y:S04]  /*2d170*/  LDL.64 R100, [R1+0x4b18] ;  /* 0x004b180001647983 */ /* 0x000f280000100a00 */
[----:B------:R1:W-:Y:S04]  /*2d180*/  LDGSTS.E [R2+0x30000], [R244.64], P3 ;  /* 0x30000000f4027fae */ /* 0x0003e80009921844 */
[----:B------:R-:W4:Y:S04]  /*2d190*/  LDL.64 R166, [R1+0x3b40] ;  /* 0x003b400001a67983 */ /* 0x000f280000100a00 */
[----:B------:R-:W4:Y:S04]  /*2d1a0*/  LDL.64 R154, [R1+0x3af0] ;  /* 0x003af000019a7983 */ /* 0x000f280000100a00 */
[----:B------:R-:W4:Y:S04]  /*2d1b0*/  LDL.64 R240, [R1+0x3a40] ;  /* 0x003a400001f07983 */ /* 0x000f280000100a00 */
[----:B------:R-:W4:Y:S04]  /*2d1c0*/  LDL.64 R242, [R1+0x3950] ;  /* 0x0039500001f27983 */ /* 0x000f280000100a00 */
[----:B-1----:R-:W4:Y:S04]  /*2d1d0*/  LDL.64 R34, [R1+0x3710] ;  /* 0x0037100001227983 */ /* 0x002f280000100a00 */
[----:B------:R-:W4:Y:S04]  /*2d1e0*/  LDL.64 R102, [R1+0x36e0] ;  /* 0x0036e00001667983 */ /* 0x000f280000100a00 */
        /* <DEDUP_REMOVED lines=13> */
[----:B--2---:R1:W-:Y:S04]  /*2d2c0*/  LDGSTS.E [R2+0x30400], [R246.64], P3 ;  /* 0x30400000f6027fae */ /* 0x0043e80009921844 */
[----:B---3--:R2:W-:Y:S04]  /*2d2d0*/  LDGSTS.E [R2+0x30800], [R248.64], P3 ;  /* 0x30800000f8027fae */ /* 0x0085e80009921844 */
[----:B-1----:R-:W3:Y:S04]  /*2d2e0*/  LDL.64 R246, [R1+0x3280] ;  /* 0x0032800001f67983 */ /* 0x002ee80000100a00 */
[----:B------:R1:W-:Y:S04]  /*2d2f0*/  LDGSTS.E [R2+0x30c00], [R250.64], P3 ;  /* 0x30c00000fa027fae */ /* 0x0003e80009921844 */
[----:B------:R1:W-:Y:S04]  /*2d300*/  LDGSTS.E [R2+0x31000], [R8.64], P3 ;  /* 0x3100000008027fae */ /* 0x0003e80009921844 */
[----:B--2---:R-:W2:Y:S04]  /*2d310*/  LDL.64 R248, [R1+0x3220] ;  /* 0x0032200001f87983 */ /* 0x004ea80000100a00 */
[----:B-1----:R-:W2:Y:S04]  /*2d320*/  LDL.64 R250, [R1+0x3880] ;  /* 0x0038800001fa7983 */ /* 0x002ea80000100a00 */
[----:B------:R-:W3:Y:S04]  /*2d330*/  LDL.64 R8, [R1+0x31e0] ;  /* 0x0031e00001087983 */ /* 0x000ee80000100a00 */
[----:B------:R1:W-:Y:S04]  /*2d340*/  LDGSTS.E [R2+0x31400], [R68.64], P3 ;  /* 0x3140000044027fae */ /* 0x0003e80009921844 */
[----:B-1----:R-:W3:Y:S04]  /*2d350*/  LDL.64 R68, [R1+0x3180] ;  /* 0x0031800001447983 */ /* 0x002ee80000100a00 */
[----:B----4-:R1:W-:Y:S04]  /*2d360*/  LDGSTS.E [R2+0x31800], [R64.64], P3 ;  /* 0x3180000040027fae */ /* 0x0103e80009921844 */
[----:B------:R4:W-:Y:S04]  /*2d370*/  LDGSTS.E [R2+0x31c00], [R226.64], P3 ;  /* 0x31c00000e2027fae */ /* 0x0009e80009921844 */
[----:B-1----:R-:W3:Y:S04]  /*2d380*/  LDL.64 R64, [R1+0x30e0] ;  /* 0x0030e00001407983 */ /* 0x002ee80000100a00 */
[----:B------:R1:W-:Y:S04]  /*2d390*/  LDGSTS.E [R2+0x32000], [R66.64], P3 ;  /* 0x3200000042027fae */ /* 0x0003e80009921844 */
[----:B----4-:R-:W4:Y:S04]  /*2d3a0*/  LDL.64 R226, [R1+0x3090] ;  /* 0x0030900001e27983 */ /* 0x010f280000100a00 */
[----:B------:R1:W-:Y:S04]  /*2d3b0*/  LDGSTS.E [R2+0x32400], [R100.64], P3 ;  /* 0x3240000064027fae */ /* 0x0003e80009921844 */
[----:B-1----:R-:W4:Y:S04]  /*2d3c0*/  LDL.64 R66, [R1+0x3060] ;  /* 0x0030600001427983 */ /* 0x002f280000100a00 */
[----:B------:R1:W-:Y:S04]  /*2d3d0*/  LDGSTS.E [R2+0x32800], [R166.64], P3 ;  /* 0x32800000a6027fae */ /* 0x0003e80009921844 */
[----:B------:R1:W-:Y:S04]  /*2d3e0*/  LDGSTS.E [R2+0x32c00], [R154.64], P3 ;  /* 0x32c000009a027fae */ /* 0x0003e80009921844 */
[----:B------:R-:W4:Y:S04]  /*2d3f0*/  LDL.LU.64 R100, [R1+0x6ea0] ;  /* 0x006ea00001647983 */ /* 0x000f280000300a00 */
[----:B------:R1:W-:Y:S04]  /*2d400*/  LDGSTS.E [R2+0x33000], [R240.64], P3 ;  /* 0x33000000f0027fae */ /* 0x0003e80009921844 */
[----:B-1----:R-:W4:Y:S04]  /*2d410*/  LDL.LU.64 R166, [R1+0x6e98] ;  /* 0x006e980001a67983 */ /* 0x002f280000300a00 */
[----:B------:R1:W-:Y:S04]  /*2d420*/  LDGSTS.E [R2+0x33400], [R242.64], P3 ;  /* 0x33400000f2027fae */ /* 0x0003e80009921844 */
[----:B------:R-:W4:Y:S04]  /*2d430*/  LDL.LU.64 R154, [R1+0x6e90] ;  /* 0x006e9000019a7983 */ /* 0x000f280000300a00 */
[----:B------:R-:W4:Y:S04]  /*2d440*/  LDL.64 R240, [R1+0x2f88] ;  /* 0x002f880001f07983 */ /* 0x000f280000100a00 */
[----:B-1----:R-:W4:Y:S04]  /*2d450*/  LDL.64 R242, [R1+0x2f68] ;  /* 0x002f680001f27983 */ /* 0x002f280000100a00 */
[----:B--2---:R1:W-:Y:S04]  /*2d460*/  LDGSTS.E [R2+0x33800], [R250.64], P3 ;  /* 0x33800000fa027fae */ /* 0x0043e80009921844 */
[----:B------:R2:W-:Y:S04]  /*2d470*/  LDGSTS.E [R2+0x33c00], [R34.64], P3 ;  /* 0x33c0000022027fae */ /* 0x0005e80009921844 */
[----:B------:R2:W-:Y:S04]  /*2d480*/  LDGSTS.E [R2+0x34000], [R102.64], P3 ;  /* 0x3400000066027fae */ /* 0x0005e80009921844 */
[----:B-1----:R-:W4:Y:S04]  /*2d490*/  LDL.64 R250, [R1+0x2fa8] ;  /* 0x002fa80001fa7983 */ /* 0x002f280000100a00 */
[----:B--2---:R-:W2:Y:S04]  /*2d4a0*/  LDL.LU.64 R34, [R1+0x6e88] ;  /* 0x006e880001227983 */ /* 0x004ea80000300a00 */
[----:B------:R-:W2:Y:S04]  /*2d4b0*/  LDL.LU.64 R102, [R1+0x6e80] ;  /* 0x006e800001667983 */ /* 0x000ea80000300a00 */
[----:B------:R1:W-:Y:S04]  /*2d4c0*/  LDGSTS.E [R2+0x34400], [R168.64], P3 ;  /* 0x34400000a8027fae */ /* 0x0003e80009921844 */
[----:B------:R1:W-:Y:S04]  /*2d4d0*/  LDGSTS.E [R2+0x34800], [R156.64], P3 ;  /* 0x348000009c027fae */ /* 0x0003e80009921844 */
[----:B------:R1:W-:Y:S04]  /*2d4e0*/  LDGSTS.E [R2+0x34c00], [R36.64], P3 ;  /* 0x34c0000024027fae */ /* 0x0003e80009921844 */
[----:B-1----:R-:W2:Y:S04]  /*2d4f0*/  LDL.LU.64 R168, [R1+0x6e78] ;  /* 0x006e780001a87983 */ /* 0x002ea80000300a00 */
[----:B------:R-:W2:Y:S04]  /*2d500*/  LDL.LU.64 R156, [R1+0x6e70] ;  /* 0x006e7000019c7983 */ /* 0x000ea80000300a00 */
        /* <DEDUP_REMOVED lines=20> */
[----:B---3--:R3:W-:Y:S04]  /*2d650*/  LDGSTS.E [R2+0x37800], [R246.64], P3 ;  /* 0x37800000f6027fae */ /* 0x0087e80009921844 */
[----:B------:R3:W-:Y:S04]  /*2d660*/  LDGSTS.E [R2+0x37c00], [R248.64], P3 ;  /* 0x37c00000f8027fae */ /* 0x0007e80009921844 */
[----:B-1----:R-:W2:Y:S04]  /*2d670*/  LDL.LU.64 R244, [R1+0x6e18] ;  /* 0x006e180001f47983 */ /* 0x002ea80000300a00 */
[----:B---3--:R-:W3:Y:S04]  /*2d680*/  LDL.LU.64 R246, [R1+0x6e10] ;  /* 0x006e100001f67983 */ /* 0x008ee80000300a00 */
[----:B------:R-:W2:Y:S04]  /*2d690*/  LDL.LU.64 R248, [R1+0x6e08] ;  /* 0x006e080001f87983 */ /* 0x000ea80000300a00 */
[----:B------:R1:W-:Y:S04]  /*2d6a0*/  LDGSTS.E [R2+0x38000], [R8.64], P3 ;  /* 0x3800000008027fae */ /* 0x0003e80009921844 */
[----:B------:R1:W-:Y:S04]  /*2d6b0*/  LDGSTS.E [R2+0x38400], [R68.64], P3 ;  /* 0x3840000044027fae */ /* 0x0003e80009921844 */
[----:B-1----:R-:W2:Y:S04]  /*2d6c0*/  LDL.LU.64 R8, [R1+0x6e00] ;  /* 0x006e000001087983 */ /* 0x002ea80000300a00 */
[----:B------:R1:W-:Y:S04]  /*2d6d0*/  LDGSTS.E [R2+0x38800], [R64.64], P3 ;  /* 0x3880000040027fae */ /* 0x0003e80009921844 */
[----:B------:R-:W3:Y:S04]  /*2d6e0*/  LDL.64 R68, [R1+0x41c0] ;  /* 0x0041c00001447983 */ /* 0x000ee80000100a00 */
[----:B----4-:R4:W-:Y:S04]  /*2d6f0*/  LDGSTS.E [R2+0x38c00], [R226.64], P3 ;  /* 0x38c00000e2027fae */ /* 0x0109e80009921844 */
[----:B-1----:R-:W3:Y:S04]  /*2d700*/  LDL.64 R64, [R1+0x3eb0] ;  /* 0x003eb00001407983 */ /* 0x002ee80000100a00 */
[----:B------:R1:W-:Y:S04]  /*2d710*/  LDGSTS.E [R2+0x39000], [R66.64], P3 ;  /* 0x3900000042027fae */ /* 0x0003e80009921844 */
[----:B----4-:R-:W4:Y:S04]  /*2d720*/  LDL.64 R226, [R1+0x3e60] ;  /* 0x003e600001e27983 */ /* 0x010f280000100a00 */
[----:B-1----:R-:W3:Y:S04]  /*2d730*/  LDL.64 R66, [R1+0x3df0] ;  /* 0x003df00001427983 */ /* 0x002ee80000100a00 */
[----:B--2---:R1:W-:Y:S04]  /*2d740*/  LDGSTS.E [R2+0x39400], [R8.64], P3 ;  /* 0x3940000008027fae */ /* 0x0043e80009921844 */
[----:B------:R2:W-:Y:S04]  /*2d750*/  LDGSTS.E [R2+0x39800], [R250.64], P3 ;  /* 0x39800000fa027fae */ /* 0x0005e80009921844 */
[----:B------:R4:W-:Y:S04]  /*2d760*/  LDGSTS.E [R2+0x39c00], [R240.64], P3 ;  /* 0x39c00000f0027fae */ /* 0x0009e80009921844 */
[----:B-1----:R-:W3:Y:S04]  /*2d770*/  LDL.64 R8, [R1+0x3db8] ;  /* 0x003db80001087983 */ /* 0x002ee80000100a00 */
[----:B--2---:R-:W2:Y:S04]  /*2d780*/  LDL.LU.64 R250, [R1+0x6df8] ;  /* 0x006df80001fa7983 */ /* 0x004ea80000300a00 */
[----:B------:R1:W-:Y:S04]  /*2d790*/  LDGSTS.E [R2+0x3a000], [R242.64], P3 ;  /* 0x3a000000f2027fae */ /* 0x0003e80009921844 */
[----:B----4-:R-:W2:Y:S04]  /*2d7a0*/  LDL.64 R240, [R1+0x3d98] ;  /* 0x003d980001f07983 */ /* 0x010ea80000100a00 */
[----:B-1----:R-:W2:Y:S04]  /*2d7b0*/  LDL.64 R242, [R1+0x3d38] ;  /* 0x003d380001f27983 */ /* 0x002ea80000100a00 */
[----:B--2---:R1:W-:Y:S04]  /*2d7c0*/  LDGSTS.E [R2+0x3a400], [R250.64], P3 ;  /* 0x3a400000fa027fae */ /* 0x0043e80009921844 */
[----:B------:R2:W-:Y:S04]  /*2d7d0*/  LDGSTS.E [R2+0x3a800], [R248.64], P3 ;  /* 0x3a800000f8027fae */ /* 0x0005e80009921844 */
        /* <DEDUP_REMOVED lines=21> */
[----:B-1----:R-:W4:Y:S04]  /*2d930*/  LDL.64 R162, [R1+0x3d78] ;  /* 0x003d780001a27983 */ /* 0x002f280000100a00 */
[----:B------:R-:W4:Y:S04]  /*2d940*/  LDL.64 R164, [R1+0x4b10] ;  /* 0x004b100001a47983 */ /* 0x000f280000100a00 */
        /* <DEDUP_REMOVED lines=17> */
[----:B---3--:R-:W3:Y:S04]  /*2da60*/  LDL.64 R246, [R1+0x3398] ;  /* 0x0033980001f67983 */ /* 0x008ee80000100a00 */
[----:B------:R-:W3:Y:S04]  /*2da70*/  LDL.64 R70, [R1+0x3338] ;  /* 0x0033380001467983 */ /* 0x000ee80000100a00 */
[----:B------:R-:W3:Y:S04]  /*2da80*/  LDL.64 R56, [R1+0x32f8] ;  /* 0x0032f80001387983 */ /* 0x000ee80000100a00 */
[----:B------:R1:W-:Y:S04]  /*2da90*/  LDGSTS.E [R252+0x30100], [R68.64], P3 ;  /* 0x3010000044fc7fae */ /* 0x0003e80009921844 */
[----:B------:R-:W3:Y:S04]  /*2daa0*/  LDL.64 R224, [R1+0x32b8] ;  /* 0x0032b80001e07983 */ /* 0x000ee80000100a00 */
[----:B------:R1:W-:Y:S04]  /*2dab0*/  LDGSTS.E [R252+0x30500], [R64.64], P3 ;  /* 0x3050000040fc7fae */ /* 0x0003e80009921844 */
[----:B-1----:R-:W3:Y:S04]  /*2dac0*/  LDL.64 R68, [R1+0x3258] ;  /* 0x0032580001447983 */ /* 0x002ee80000100a00 */
[----:B------:R1:W-:Y:S04]  /*2dad0*/  LDGSTS.E [R252+0x30900], [R226.64], P3 ;  /* 0x30900000e2fc7fae */ /* 0x0003e80009921844 */
[----:B------:R-:W3:Y:S04]  /*2dae0*/  LDL.64 R64, [R1+0x3218] ;  /* 0x0032180001407983 */ /* 0x000ee80000100a00 */
[----:B------:R1:W-:Y:S04]  /*2daf0*/  LDGSTS.E [R252+0x30d00], [R66.64], P3 ;  /* 0x30d0000042fc7fae */ /* 0x0003e80009921844 */
[----:B------:R1:W-:Y:S04]  /*2db00*/  LDGSTS.E [R252+0x31100], [R8.64], P3 ;  /* 0x3110000008fc7fae */ /* 0x0003e80009921844 */
[----:B-1----:R-:W3:Y:S04]  /*2db10*/  LDL.64 R226, [R1+0x31d8] ;  /* 0x0031d80001e27983 */ /* 0x002ee80000100a00 */
[----:B------:R-:W3:Y:S04]  /*2db20*/  LDL.64 R66, [R1+0x3150] ;  /* 0x0031500001427983 */ /* 0x000ee80000100a00 */
[----:B------:R-:W3:Y:S04]  /*2db30*/  LDL.64 R8, [R1+0x30d0] ;  /* 0x0030d00001087983 */ /* 0x000ee80000100a00 */
[----:B------:R-:W3:Y:S04]  /*2db40*/  LDL.64 R2, [R1+0x3080] ;  /* 0x0030800001027983 */ /* 0x000ee80000100a00 */
[----:B------:R1:W-:Y:S04]  /*2db50*/  LDGSTS.E [R252+0x31500], [R240.64], P3 ;  /* 0x31500000f0fc7fae */ /* 0x0003e80009921844 */
[----:B-1----:R-:W3:Y:S04]  /*2db60*/  LDL.LU.64 R240, [R1+0x6df0] ;  /* 0x006df00001f07983 */ /* 0x002ee80000300a00 */
[----:B----4-:R1:W-:Y:S04]  /*2db70*/  LDGSTS.E [R252+0x31900], [R162.64], P3 ;  /* 0x31900000a2fc7fae */ /* 0x0103e80009921844 */
[----:B--2---:R2:W-:Y:S04]  /*2db80*/  LDGSTS.E [R252+0x31d00], [R42.64], P3 ;  /* 0x31d000002afc7fae */ /* 0x0045e80009921844 */
[----:B-1----:R-:W4:Y:S04]  /*2db90*/  LDL.LU.64 R162, [R1+0x6de8] ;  /* 0x006de80001a27983 */ /* 0x002f280000300a00 */
[----:B------:R1:W-:Y:S04]  /*2dba0*/  LDGSTS.E [R252+0x32100], [R242.64], P3 ;  /* 0x32100000f2fc7fae */ /* 0x0003e80009921844 */
[----:B--2---:R-:W2:Y:S04]  /*2dbb0*/  LDL.LU.64 R42, [R1+0x6de0] ;  /* 0x006de000012a7983 */ /* 0x004ea80000300a00 */
[----:B------:R1:W-:Y:S04]  /*2dbc0*/  LDGSTS.E [R252+0x32500], [R164.64], P3 ;  /* 0x32500000a4fc7fae */ /* 0x0003e80009921844 */
[----:B-1----:R-:W2:Y:S04]  /*2dbd0*/  LDL.LU.64 R242, [R1+0x6dd8] ;  /* 0x006dd80001f27983 */ /* 0x002ea80000300a00 */
[----:B------:R1:W-:Y:S04]  /*2dbe0*/  LDGSTS.E [R252+0x32900], [R44.64], P3 ;  /* 0x329000002cfc7fae */ /* 0x0003e80009921844 */
[----:B------:R-:W2:Y:S04]  /*2dbf0*/  LDL.LU.64 R164, [R1+0x6dd0] ;  /* 0x006dd00001a47983 */ /* 0x000ea80000300a00 */
        /* <DEDUP_REMOVED lines=27> */
[----:B---3--:R-:W3:Y:S04]  /*2ddb0*/  LDL.LU.64 R244, [R1+0x6d60] ;  /* 0x006d600001f47983 */ /* 0x008ee80000300a00 */
        /* <DEDUP_REMOVED lines=17> */
[----:B------:R1:W-:Y:S04]  /*2ded0*/  LDGSTS.E [R252+0x38900], [R8.64], P3 ;  /* 0x3890000008fc7fae */ /* 0x0003e80009921844 */
[----:B------:R2:W-:Y:S04]  /*2dee0*/  LDGSTS.E [R252+0x38d00], [R2.64], P3 ;  /* 0x38d0000002fc7fae */ /* 0x0005e80009921844 */
[----:B-1----:R-:W3:Y:S04]  /*2def0*/  LDL.LU.64 R226, [R1+0x6d18] ;  /* 0x006d180001e27983 */ /* 0x002ee80000300a00 */
[----:B------:R-:W3:Y:S04]  /*2df00*/  LDL.LU.64 R66, [R1+0x6d10] ;  /* 0x006d100001427983 */ /* 0x000ee80000300a00 */
[----:B------:R-:W3:Y:S04]  /*2df10*/  LDL.LU.64 R8, [R1+0x6d08] ;  /* 0x006d080001087983 */ /* 0x000ee80000300a00 */
        /* <DEDUP_REMOVED lines=43> */
[----:B------:R-:W1:Y:S04]  /*2e1d0*/  S2R R0, SR_TID.X ;  /* 0x0000000000007919 */ /* 0x000e680000002100 */
[----:B------:R-:W4:Y:S04]  /*2e1e0*/  LDL.64 R36, [R1+0x3610] ;  /* 0x0036100001247983 */ /* 0x000f280000100a00 */
[----:B------:R1:W-:Y:S04]  /*2e1f0*/  LDGSTS.E [R252+0x3e900], [R10.64], P3 ;  /* 0x3e9000000afc7fae */ /* 0x0003e80009921844 */
[----:B------:R1:W-:Y:S04]  /*2e200*/  LDGSTS.E [R252+0x3ed00], [R62.64], P3 ;  /* 0x3ed000003efc7fae */ /* 0x0003e80009921844 */
[----:B------:R1:W-:Y:S04]  /*2e210*/  LDGSTS.E [R252+0x3f100], [R12.64], P3 ;  /* 0x3f1000000cfc7fae */ /* 0x0003e80009921844 */
[----:B-1----:R-:W4:Y:S01]  /*2e220*/  LDL.LU.64 R10, [R1+0x6cf8] ;  /* 0x006cf800010a7983 */ /* 0x002f220000300a00 */
[----:B------:R-:W-:-:S03]  /*2e230*/  LOP3.LUT R2, R0, 0x1f, RZ, 0xc0, !PT ;  /* 0x0000001f00027812 */ /* 0x000fc600078ec0ff */
[----:B------:R-:W4:Y:S01]  /*2e240*/  LDL.LU.64 R62, [R1+0x6cf0] ;  /* 0x006cf000013e7983 */ /* 0x000f220000300a00 */
[----:B------:R-:W-:Y:S01]  /*2e250*/  SHF.R.S32.HI R0, RZ, 0x5, R0 ;  /* 0x00000005ff007819 */ /* 0x000fe20000011400 */
[----:B------:R-:W-:-:S03]  /*2e260*/  IMAD.SHL.U32 R2, R2, 0x4, RZ ;  /* 0x0000000402027824 */ /* 0x000fc600078e00ff */
[----:B------:R-:W-:Y:S01]  /*2e270*/  SGXT R3, R0, 0x1 ;  /* 0x000000010003781a */ /* 0x000fe20000000200 */
[----:B------:R-:W4:Y:S03]  /*2e280*/  LDL.LU.64 R12, [R1+0x6ce8] ;  /* 0x006ce800010c7983 */ /* 0x000f260000300a00 */
[--C-:B------:R-:W-:Y:S01]  /*2e290*/  LOP3.LUT R0, R2, 0x90, R3.reuse, 0x78, !PT ;  /* 0x0000009002007812 */ /* 0x100fe200078e7803 */
[----:B------:R1:W-:Y:S03]  /*2e2a0*/  LDGSTS.E [R252+0x3f500], [R60.64], P3 ;  /* 0x3f5000003cfc7fae */ /* 0x0003e60009921844 */
[----:B------:R-:W-:Y:S01]  /*2e2b0*/  LOP3.LUT R0, R0, 0x40, RZ, 0x3c, !PT ;  /* 0x0000004000007812 */ /* 0x000fe200078e3cff */
[----:B------:R1:W-:Y:S04]  /*2e2c0*/  LDGSTS.E [R252+0x3f900], [R14.64], P3 ;  /* 0x3f9000000efc7fae */ /* 0x0003e80009921844 */
[----:B------:R1:W-:Y:S04]  /*2e2d0*/  LDGSTS.E [R252+0x3fd00], [R58.64], P3 ;  /* 0x3fd000003afc7fae */ /* 0x0003e80009921844 */
[----:B-1----:R-:W4:Y:S04]  /*2e2e0*/  LDL.LU.64 R60, [R1+0x6ce0] ;  /* 0x006ce000013c7983 */ /* 0x002f280000300a00 */
[----:B------:R-:W4:Y:S04]  /*2e2f0*/  LDL.LU.64 R14, [R1+0x6cd8] ;  /* 0x006cd800010e7983 */ /* 0x000f280000300a00 */
[----:B------:R-:W4:Y:S04]  /*2e300*/  LDL.LU.64 R58, [R1+0x6cd0] ;  /* 0x006cd000013a7983 */ /* 0x000f280000300a00 */
[----:B------:R1:W5:Y:S04]  /*2e310*/  LDL.LU R252, [R1+0x6cc8] ;  /* 0x006cc80001fc7983 */ /* 0x0003680000300800 */
[----:B--2---:R2:W-:Y:S04]  /*2e320*/  LDGSTS.E [R0+0x30200], [R16.64], P3 ;  /* 0x3020000010007fae */ /* 0x0045e80009921844 */
[----:B------:R1:W-:Y:S04]  /*2e330*/  LDGSTS.E [R0+0x30600], [R56.64], P3 ;  /* 0x3060000038007fae */ /* 0x0003e80009921844 */
[----:B------:R1:W-:Y:S04]  /*2e340*/  LDGSTS.E [R0+0x30a00], [R18.64], P3 ;  /* 0x30a0000012007fae */ /* 0x0003e80009921844 */
[----:B--2---:R-:W2:Y:S04]  /*2e350*/  LDL.LU.64 R16, [R1+0x6cc0] ;  /* 0x006cc00001107983 */ /* 0x004ea80000300a00 */
[----:B-1----:R-:W2:Y:S04]  /*2e360*/  LDL.LU.64 R56, [R1+0x6cb8] ;  /* 0x006cb80001387983 */ /* 0x002ea80000300a00 */
[----:B------:R-:W2:Y:S04]  /*2e370*/  LDL.LU.64 R18, [R1+0x6cb0] ;  /* 0x006cb00001127983 */ /* 0x000ea80000300a00 */
[----:B---3--:R1:W-:Y:S04]  /*2e380*/  LDGSTS.E [R0+0x30e00], [R54.64], P3 ;  /* 0x30e0000036007fae */ /* 0x0083e80009921844 */
[----:B------:R3:W-:Y:S04]  /*2e390*/  LDGSTS.E [R0+0x31200], [R20.64], P3 ;  /* 0x3120000014007fae */ /* 0x0007e80009921844 */
[----:B------:R3:W-:Y:S04]  /*2e3a0*/  LDGSTS.E [R0+0x31600], [R52.64], P3 ;  /* 0x3160000034007fae */ /* 0x0007e80009921844 */
[----:B-1----:R-:W2:Y:S04]  /*2e3b0*/  LDL.LU.64 R54, [R1+0x6ca8] ;  /* 0x006ca80001367983 */ /* 0x002ea80000300a00 */
[----:B---3--:R-:W3:Y:S04]  /*2e3c0*/  LDL.LU.64 R20, [R1+0x6ca0] ;  /* 0x006ca00001147983 */ /* 0x008ee80000300a00 */
[----:B------:R-:W2:Y:S04]  /*2e3d0*/  LDL.LU.64 R52, [R1+0x6c98] ;  /* 0x006c980001347983 */ /* 0x000ea80000300a00 */
[----:B------:R1:W-:Y:S04]  /*2e3e0*/  LDGSTS.E [R0+0x31a00], [R22.64], P3 ;  /* 0x31a0000016007fae */ /* 0x0003e80009921844 */
[----:B------:R1:W-:Y:S04]  /*2e3f0*/  LDGSTS.E [R0+0x31e00], [R50.64], P3 ;  /* 0x31e0000032007fae */ /* 0x0003e80009921844 */
[----:B------:R1:W-:Y:S04]  /*2e400*/  LDGSTS.E [R0+0x32200], [R24.64], P3 ;  /* 0x3220000018007fae */ /* 0x0003e80009921844 */
[----:B-1----:R-:W2:Y:S04]  /*2e410*/  LDL.LU.64 R22, [R1+0x6c90] ;  /* 0x006c900001167983 */ /* 0x002ea80000300a00 */
[----:B------:R-:W2:Y:S04]  /*2e420*/  LDL.LU.64 R50, [R1+0x6c88] ;  /* 0x006c880001327983 */ /* 0x000ea80000300a00 */
[----:B------:R-:W2:Y:S04]  /*2e430*/  LDL.LU.64 R24, [R1+0x6c80] ;  /* 0x006c800001187983 */ /* 0x000ea80000300a00 */
[----:B----4-:R1:W-:Y:S04]  /*2e440*/  LDGSTS.E [R0+0x32600], [R48.64], P3 ;  /* 0x3260000030007fae */ /* 0x0103e80009921844 */
[----:B------:R4:W-:Y:S04]  /*2e450*/  LDGSTS.E [R0+0x32a00], [R26.64], P3 ;  /* 0x32a000001a007fae */ /* 0x0009e80009921844 */
[----:B------:R4:W-:Y:S04]  /*2e460*/  LDGSTS.E [R0+0x32e00], [R46.64], P3 ;  /* 0x32e000002e007fae */ /* 0x0009e80009921844 */
[----:B-1----:R-:W2:Y:S04]  /*2e470*/  LDL.LU.64 R48, [R1+0x6c78] ;  /* 0x006c780001307983 */ /* 0x002ea80000300a00 */
[----:B----4-:R-:W4:Y:S04]  /*2e480*/  LDL.LU.64 R26, [R1+0x6c70] ;  /* 0x006c7000011a7983 */ /* 0x010f280000300a00 */
        /* <DEDUP_REMOVED lines=18> */
[----:B------:R-:W3:Y:S04]  /*2e5b0*/  LDL.LU.64 R36, [R1+0x6c20] ;  /* 0x006c200001247983 */ /* 0x000ee80000300a00 */
[----:B--2---:R1:W-:Y:S04]  /*2e5c0*/  LDGSTS.E [R0+0x35600], [R38.64], P3 ;  /* 0x3560000026007fae */ /* 0x0043e80009921844 */
[----:B------:R2:W-:Y:S04]  /*2e5d0*/  LDGSTS.E [R0+0x35a00], [R40.64], P3 ;  /* 0x35a0000028007fae */ /* 0x0005e80009921844 */
[----:B------:R3:W-:Y:S04]  /*2e5e0*/  LDGSTS.E [R0+0x35e00], [R42.64], P3 ;  /* 0x35e000002a007fae */ /* 0x0007e80009921844 */
[----:B-1----:R-:W4:Y:S04]  /*2e5f0*/  LDL.LU.64 R38, [R1+0x6c18] ;  /* 0x006c180001267983 */ /* 0x002f280000300a00 */
[----:B--2---:R-:W2:Y:S04]  /*2e600*/  LDL.LU.64 R40, [R1+0x6c10] ;  /* 0x006c100001287983 */ /* 0x004ea80000300a00 */
[----:B---3--:R-:W3:Y:S04]  /*2e610*/  LDL.LU.64 R42, [R1+0x6c08] ;  /* 0x006c0800012a7983 */ /* 0x008ee80000300a00 */
        /* <DEDUP_REMOVED lines=35> */
[----:B------:R1:W5:Y:S04]  /*2e850*/  LDL.LU.64 R168, [R1+0x6b78] ;  /* 0x006b780001a87983 */ /* 0x0003680000300a00 */
[----:B------:R1:W-:Y:S04]  /*2e860*/  LDGSTS.E [R0+0x3aa00], [R166.64], P3 ;  /* 0x3aa00000a6007fae */ /* 0x0003e80009921844 */
[----:B------:R1:W-:Y:S04]  /*2e870*/  LDGSTS.E [R0+0x3ae00], [R164.64], P3 ;  /* 0x3ae00000a4007fae */ /* 0x0003e80009921844 */
[----:B------:R1:W-:Y:S04]  /*2e880*/  LDGSTS.E [R0+0x3b200], [R162.64], P3 ;  /* 0x3b200000a2007fae */ /* 0x0003e80009921844 */
[----:B-1----:R1:W5:Y:S04]  /*2e890*/  LDL.LU.64 R166, [R1+0x6b70] ;  /* 0x006b700001a67983 */ /* 0x0023680000300a00 */
[----:B------:R1:W5:Y:S04]  /*2e8a0*/  LDL.LU.64 R164, [R1+0x6b68] ;  /* 0x006b680001a47983 */ /* 0x0003680000300a00 */
        /* <DEDUP_REMOVED lines=13> */
[----:B------:R1:W-:Y:S01]  /*2e980*/  LDGSTS.E [R0+0x3ce00], [R130.64], P3 ;  /* 0x3ce0000082007fae */ /* 0x0003e20009921844 */
[----:B------:R-:W-:-:S03]  /*2e990*/  LOP3.LUT R2, R2, 0x90, R3, 0x78, !PT ;  /* 0x0000009002027812 */ /* 0x000fc600078e7803 */
[----:B------:R1:W-:Y:S04]  /*2e9a0*/  LDGSTS.E [R0+0x3d200], [R128.64], P3 ;  /* 0x3d20000080007fae */ /* 0x0003e80009921844 */
[----:B------:R1:W-:Y:S04]  /*2e9b0*/  LDGSTS.E [R0+0x3d600], [R126.64], P3 ;  /* 0x3d6000007e007fae */ /* 0x0003e80009921844 */
[----:B-1----:R1:W5:Y:S04]  /*2e9c0*/  LDL.LU.64 R130, [R1+0x6b28] ;  /* 0x006b280001827983 */ /* 0x0023680000300a00 */
[----:B------:R1:W5:Y:S04]  /*2e9d0*/  LDL.LU.64 R128, [R1+0x6b20] ;  /* 0x006b200001807983 */ /* 0x0003680000300a00 */
[----:B------:R1:W5:Y:S04]  /*2e9e0*/  LDL.LU.64 R126, [R1+0x6b18] ;  /* 0x006b1800017e7983 */ /* 0x0003680000300a00 */
[----:B------:R1:W-:Y:S04]  /*2e9f0*/  LDGSTS.E [R0+0x3da00], [R124.64], P3 ;  /* 0x3da000007c007fae */ /* 0x0003e80009921844 */
[----:B------:R1:W-:Y:S01]  /*2ea00*/  LDGSTS.E [R0+0x3de00], [R122.64], P3 ;  /* 0x3de000007a007fae */ /* 0x0003e20009921844 */
[----:B------:R-:W-:-:S03]  /*2ea10*/  LOP3.LUT R2, R2, 0x60, RZ, 0x3c, !PT ;  /* 0x0000006002027812 */ /* 0x000fc600078e3cff */
        /* <DEDUP_REMOVED lines=14> */
[----:B---3--:R1:W5:Y:S04]  /*2eb00*/  LDL.LU.64 R82, [R1+0x6ad8] ;  /* 0x006ad80001527983 */ /* 0x0083680000300a00 */
[----:B----4-:R1:W5:Y:S04]  /*2eb10*/  LDL.LU.64 R80, [R1+0x6ad0] ;  /* 0x006ad00001507983 */ /* 0x0103680000300a00 */
[----:B------:R3:W-:Y:S04]  /*2eb20*/  LDGSTS.E [R0+0x3fe00], [R78.64], P3 ;  /* 0x3fe000004e007fae */ /* 0x0007e80009921844 */
[----:B---3--:R1:W5:Y:S04]  /*2eb30*/  LDL.LU.64 R78, [R1+0x6ac8] ;  /* 0x006ac800014e7983 */ /* 0x0083680000300a00 */
[----:B--2---:R2:W-:Y:S04]  /*2eb40*/  LDGSTS.E [R2+0x30300], [R76.64], P3 ;  /* 0x303000004c027fae */ /* 0x0045e80009921844 */
[----:B------:R3:W-:Y:S04]  /*2eb50*/  LDGSTS.E [R2+0x30700], [R74.64], P3 ;  /* 0x307000004a027fae */ /* 0x0007e80009921844 */
[----:B------:R4:W-:Y:S04]  /*2eb60*/  LDGSTS.E [R2+0x30b00], [R72.64], P3 ;  /* 0x30b0000048027fae */ /* 0x0009e80009921844 */
[----:B--2---:R1:W5:Y:S04]  /*2eb70*/  LDL.LU.64 R76, [R1+0x6ac0] ;  /* 0x006ac000014c7983 */ /* 0x0043680000300a00 */
[----:B---3--:R1:W5:Y:S04]  /*2eb80*/  LDL.LU.64 R74, [R1+0x6ab8] ;  /* 0x006ab800014a7983 */ /* 0x0083680000300a00 */
[----:B----4-:R1:W5:Y:S04]  /*2eb90*/  LDL.LU.64 R72, [R1+0x6ab0] ;  /* 0x006ab00001487983 */ /* 0x0103680000300a00 */
[----:B------:R2:W-:Y:S04]  /*2eba0*/  LDGSTS.E [R2+0x30f00], [R70.64], P3 ;  /* 0x30f0000046027fae */ /* 0x0005e80009921844 */
        /* <DEDUP_REMOVED lines=119> */
[----:B------:R2:W-:Y:S01]  /*2f320*/  LDGSTS.E [R2+0x3ff00], [R104.64], P3 ;  /* 0x3ff0000068027fae */ /* 0x0005e20009921844 */
[----:B------:R-:W-:-:S03]  /*2f330*/  IMAD.MOV.U32 R3, RZ, RZ, c[0x0][0x18c] ;  /* 0x00006300ff037624 */ /* 0x000fc600078e00ff */
[----:B------:R-:W0:Y:S04]  /*2f340*/  LDGDEPBAR ;  /* 0x00000000000079af */ /* 0x000e280000000000 */
[----:B--2---:R1:W5:Y:S04]  /*2f350*/  LDL.LU.64 R104, [R1+0x68c8] ;  /* 0x0068c80001687983 */ /* 0x0043680000300a00 */
[----:B------:R1:W-:Y:S04]  /*2f360*/  STL [R1+0x4260], RZ ;  /* 0x004260ff01007387 */ /* 0x0003e80000100800 */
        /* <DEDUP_REMOVED lines=314> */
[----:B------:R1:W-:Y:S01]  /*30710*/  STL [R1+0x4c4c], RZ ;  /* 0x004c4cff01007387 */ /* 0x0003e20000100800 */
[----:B------:R-:W-:Y:S01]  /*30720*/  IMAD.SHL.U32 R3, R3, 0x20, RZ ;  /* 0x0000002003037824 */ /* 0x000fe200078e00ff */
[----:B------:R-:W-:Y:S05]  /*30730*/  @!P6 BRA `(.L_x_0) ;  /* 0x000992b00000e947 */ /* 0x000fea0003800000 */
[----:B-----5:R-:W2:Y:S04]  /*30740*/  LDL.LU.64 R60, [R1+0x4910] ;  /* 0x00491000013c7983 */ /* 0x020ea80000300a00 */
[----:B------:R-:W3:Y:S04]  /*30750*/  LDL.LU.64 R62, [R1+0x4918] ;  /* 0x00491800013e7983 */ /* 0x000ee80000300a00 */
[----:B------:R-:W4:Y:S04]  /*30760*/  LDL.LU.64 R64, [R1+0x4920] ;  /* 0x0049200001407983 */ /* 0x000f280000300a00 */
        /* <DEDUP_REMOVED lines=13> */
[----:B--2---:R-:W-:-:S03]  /*30840*/  IMAD.MOV.U32 R0, RZ, RZ, R61 ;  /* 0x000000ffff007224 */ /* 0x004fc600078e003d */
[----:B------:R-:W-:Y:S04]  /*30850*/  STL [R1+0x5f84], R60 ;  /* 0x005f843c01007387 */ /* 0x000fe80000100800 */
[----:B---3--:R-:W-:Y:S04]  /*30860*/  STL [R1+0x5f8c], R62 ;  /* 0x005f8c3e01007387 */ /* 0x008fe80000100800 */
[----:B------:R2:W-:Y:S04]  /*30870*/  STL [R1+0x5f80], R0 ;  /* 0x005f800001007387 */ /* 0x0005e80000100800 */
[----:B----4-:R-:W-:Y:S01]  /*30880*/  STL [R1+0x5f94], R64 ;  /* 0x005f944001007387 */ /* 0x010fe20000100800 */
[----:B--2---:R-:W-:-:S05]  /*30890*/  IMAD.MOV.U32 R0, RZ, RZ, R63 ;  /* 0x000000ffff007224 */ /* 0x004fca00078e003f */
[----:B------:R2:W-:Y:S04]  /*308a0*/  STL [R1+0x5f88], R0 ;  /* 0x005f880001007387 */ /* 0x0005e80000100800 */
[----:B------:R-:W-:Y:S01]  /*308b0*/  STL [R1+0x5f9c], R66 ;  /* 0x005f9c4201007387 */ /* 0x000fe20000100800 */
        /* <DEDUP_REMOVED lines=41> */
[----:B------:R-:W-:Y:S04]  /*30b50*/  STL [R1+0x6000], R105 ;  /* 0x0060006901007387 */ /* 0x000fe80000100800 */
        /* <DEDUP_REMOVED lines=8> */
[----:B------:R-:W3:Y:S04]  /*30be0*/  LDL.LU.64 R74, [R1+0x33a8] ;  /* 0x0033a800014a7983 */ /* 0x000ee80000300a00 */
[----:B------:R-:W-:Y:S04]  /*30bf0*/  STL [R1+0x602c], R114 ;  /* 0x00602c7201007387 */ /* 0x000fe80000100800 */
[----:B------:R-:W-:Y:S04]  /*30c00*/  STL [R1+0x6028], R115 ;  /* 0x0060287301007387 */ /* 0x000fe80000100800 */
[----:B------:R-:W-:Y:S04]  /*30c10*/  STL [R1+0x6034], R116 ;  /* 0x0060347401007387 */ /* 0x000fe80000100800 */
[----:B------:R-:W4:Y:S04]  /*30c20*/  LDL.LU.64 R76, [R1+0x33c0] ;  /* 0x0033c000014c7983 */ /* 0x000f280000300a00 */
        /* <DEDUP_REMOVED lines=26> */
[----:B---3--:R-:W-:Y:S01]  /*30dd0*/  STL [R1+0x6084], R74 ;  /* 0x0060844a01007387 */ /* 0x008fe20000100800 */
[----:B--2---:R-:W-:-:S03]  /*30de0*/  IMAD.MOV.U32 R0, RZ, RZ, R75 ;  /* 0x000000ffff007224 */ /* 0x004fc600078e004b */
[----:B------:R-:W2:Y:S04]  /*30df0*/  LDL.LU.64 R64, [R1+0x3088] ;  /* 0x0030880001407983 */ /* 0x000ea80000300a00 */
[----:B------:R-:W3:Y:S04]  /*30e00*/  LDL.LU.64 R66, [R1+0x3098] ;  /* 0x0030980001427983 */ /* 0x000ee80000300a00 */
[----:B------:R1:W-:Y:S04]  /*30e10*/  STL [R1+0x6080], R0 ;  /* 0x0060800001007387 */ /* 0x0003e80000100800 */
[----:B----4-:R-:W-:Y:S04]  /*30e20*/  STL [R1+0x608c], R76 ;  /* 0x00608c4c01007387 */ /* 0x010fe80000100800 */
[----:B------:R-:W4:Y:S01]  /*30e30*/  LDL.LU.64 R68, [R1+0x30a0] ;  /* 0x0030a00001447983 */ /* 0x000f220000300a00 */
[----:B-1----:R-:W-:-:S03]  /*30e40*/  IMAD.MOV.U32 R0, RZ, RZ, R77 ;  /* 0x000000ffff007224 */ /* 0x002fc600078e004d */
[----:B------:R-:W4:Y:S04]  /*30e50*/  LDL.LU.64 R70, [R1+0x30b0] ;  /* 0x0030b00001467983 */ /* 0x000f280000300a00 */
[----:B------:R1:W-:Y:S04]  /*30e60*/  STL [R1+0x6088], R0 ;  /* 0x0060880001007387 */ /* 0x0003e80000100800 */
[----:B------:R-:W-:Y:S04]  /*30e70*/  STL [R1+0x6094], R78 ;  /* 0x0060944e01007387 */ /* 0x000fe80000100800 */
[----:B------:R-:W4:Y:S01]  /*30e80*/  LDL.LU.64 R72, [R1+0x30c0] ;  /* 0x0030c00001487983 */ /* 0x000f220000300a00 */
[----:B-1----:R-:W-:-:S03]  /*30e90*/  IMAD.MOV.U32 R0, RZ, RZ, R79 ;  /* 0x000000ffff007224 */ /* 0x002fc600078e004f */
[----:B------:R-:W4:Y:S04]  /*30ea0*/  LDL.LU.64 R74, [R1+0x30c8] ;  /* 0x0030c800014a7983 */ /* 0x000f280000300a00 */
[----:B------:R1:W-:Y:S04]  /*30eb0*/  STL [R1+0x6090], R0 ;  /* 0x0060900001007387 */ /* 0x0003e80000100800 */
[----:B------:R-:W-:Y:S04]  /*30ec0*/  STL [R1+0x609c], R80 ;  /* 0x00609c5001007387 */ /* 0x000fe80000100800 */
[----:B------:R-:W4:Y:S01]  /*30ed0*/  LDL.LU.64 R76, [R1+0x30d8] ;  /* 0x0030d800014c7983 */ /* 0x000f220000300a00 */
[----:B-1----:R-:W-:-:S03]  /*30ee0*/  IMAD.MOV.U32 R0, RZ, RZ, R81 ;  /* 0x000000ffff007224 */ /* 0x002fc600078e0051 */
[----:B------:R-:W-:Y:S04]  /*30ef0*/  STL [R1+0x60a4], R82 ;  /* 0x0060a45201007387 */ /* 0x000fe80000100800 */
[----:B------:R1:W-:Y:S04]  /*30f00*/  STL [R1+0x6098], R0 ;  /* 0x0060980001007387 */ /* 0x0003e80000100800 */
[----:B------:R-:W4:Y:S01]  /*30f10*/  LDL.LU.64 R78, [R1+0x3000] ;  /* 0x00300000014e7983 */ /* 0x000f220000300a00 */
[----:B-1----:R-:W-:-:S05]  /*30f20*/  IMAD.MOV.U32 R0, RZ, RZ, R83 ;  /* 0x000000ffff007224 */ /* 0x002fca00078e0053 */
[----:B------:R1:W-:Y:S04]  /*30f30*/  STL [R1+0x60a0], R0 ;  /* 0x0060a00001007387 */ /* 0x0003e80000100800 */
[----:B------:R1:W-:Y:S04]  /*30f40*/  STL [R1+0x60ac], R84 ;  /* 0x0060ac5401007387 */ /* 0x0003e80000100800 */
[----:B------:R-:W4:Y:S01]  /*30f50*/  LDL.LU.64 R80, [R1+0x3008] ;  /* 0x0030080001507983 */ /* 0x000f220000300a00 */
[----:B-1----:R-:W-:-:S03]  /*30f60*/  IMAD.MOV.U32 R0, RZ, RZ, R85 ;  /* 0x000000ffff007224 */ /* 0x002fc600078e0055 */
[----:B------:R-:W4:Y:S04]  /*30f70*/  LDL.LU.64 R82, [R1+0x3010] ;  /* 0x0030100001527983 */ /* 0x000f280000300a00 */
[----:B------:R1:W-:Y:S04]  /*30f80*/  STL [R1+0x60a8], R0 ;  /* 0x0060a80001007387 */ /* 0x0003e80000100800 */
[----:B------:R1:W-:Y:S04]  /*30f90*/  STL [R1+0x60b4], R86 ;  /* 0x0060b45601007387 */ /* 0x0003e80000100800 */
[----:B------:R-:W4:Y:S01]  /*30fa0*/  LDL.LU.64 R84, [R1+0x3018] ;  /* 0x0030180001547983 */ /* 0x000f220000300a00 */
[----:B-1----:R-:W-:-:S03]  /*30fb0*/  IMAD.MOV.U32 R0, RZ, RZ, R87 ;  /* 0x000000ffff007224 */ /* 0x002fc600078e0057 */
[----:B------:R-:W-:Y:S04]  /*30fc0*/  STL [R1+0x60bc], R88 ;  /* 0x0060bc5801007387 */ /* 0x000fe80000100800 */
[----:B------:R1:W-:Y:S04]  /*30fd0*/  STL [R1+0x60b0], R0 ;  /* 0x0060b00001007387 */ /* 0x0003e80000100800 */
[----:B------:R-:W4:Y:S01]  /*30fe0*/  LDL.LU.64 R86, [R1+0x3020] ;  /* 0x0030200001567983 */ /* 0x000f220000300a00 */
[----:B-1----:R-:W-:-:S03]  /*30ff0*/  IMAD.MOV.U32 R0, RZ, RZ, R89 ;  /* 0x000000ffff007224 */ /* 0x002fc600078e0059 */
[----:B------:R-:W-:Y:S04]  /*31000*/  STL [R1+0x60c4], R90 ;  /* 0x0060c45a01007387 */ /* 0x000fe80000100800 */
[----:B------:R1:W-:Y:S04]  /*31010*/  STL [R1+0x60b8], R0 ;  /* 0x0060b80001007387 */ /* 0x0003e80000100800 */
[----:B------:R-:W4:Y:S01]  /*31020*/  LDL.LU.64 R88, [R1+0x3028] ;  /* 0x0030280001587983 */ /* 0x000f220000300a00 */
[----:B-1----:R-:W-:-:S03]  /*31030*/  IMAD.MOV.U32 R0, RZ, RZ, R91 ;  /* 0x000000ffff007224 */ /* 0x002fc600078e005b */
[----:B------:R-:W4:Y:S04]  /*31040*/  LDL.LU.64 R90, [R1+0x3030] ;  /* 0x00303000015a7983 */ /* 0x000f280000300a00 */
[----:B------:R2:W-:Y:S02]  /*31050*/  STL [R1+0x60c0], R0 ;  /* 0x0060c00001007387 */ /* 0x0005e40000100800 */
[----:B--2---:R-:W-:Y:S02]  /*31060*/  IMAD.MOV.U32 R0, RZ, RZ, R65 ;  /* 0x000000ffff007224 */ /* 0x004fe400078e0041 */
[----:B------:R-:W-:Y:S04]  /*31070*/  STL [R1+0x60cc], R64 ;  /* 0x0060cc4001007387 */ /* 0x000fe80000100800 */
[----:B---3--:R-:W-:Y:S04]  /*31080*/  STL [R1+0x60d4], R66 ;  /* 0x0060d44201007387 */ /* 0x008fe80000100800 */
[----:B------:R1:W-:Y:S02]  /*31090*/  STL [R1+0x60c8], R0 ;  /* 0x0060c80001007387 */ /* 0x0003e40000100800 */
[----:B-1----:R-:W-:-:S02]  /*310a0*/  IMAD.MOV.U32 R0, RZ, RZ, R67 ;  /* 0x000000ffff007224 */ /* 0x002fc400078e0043 */
[----:B----4-:R-:W-:Y:S04]  /*310b0*/  STL [R1+0x60dc], R68 ;  /* 0x0060dc4401007387 */ /* 0x010fe80000100800 */
[----:B------:R1:W-:Y:S04]  /*310c0*/  STL [R1+0x60d0], R0 ;  /* 0x0060d00001007387 */ /* 0x0003e80000100800 */
[----:B------:R-:W-:Y:S01]  /*310d0*/  STL [R1+0x60e4], R70 ;  /* 0x0060e44601007387 */ /* 0x000fe20000100800 */
[----:B-1----:R-:W-:-:S05]  /*310e0*/  IMAD.MOV.U32 R0, RZ, RZ, R69 ;  /* 0x000000ffff007224 */ /* 0x002fca00078e0045 */
        /* <DEDUP_REMOVED lines=14> */
[----:B-1----:R-:W-:-:S03]  /*311d0*/  IMAD.MOV.U32 R0, RZ, RZ, R79 ;  /* 0x000000ffff007224 */ /* 0x002fc600078e004f */
[----:B------:R-:W-:Y:S04]  /*311e0*/  STL [R1+0x610c], R78 ;  /* 0x00610c4e01007387 */ /* 0x000fe80000100800 */
[----:B------:R-:W-:Y:S04]  /*311f0*/  STL [R1+0x6114], R80 ;  /* 0x0061145001007387 */ /* 0x000fe80000100800 */
[----:B------:R1:W-:Y:S04]  /*31200*/  STL [R1+0x6108], R0 ;  /* 0x0061080001007387 */ /* 0x0003e80000100800 */
[----:B------:R-:W-:Y:S01]  /*31210*/  STL [R1+0x611c], R82 ;  /* 0x00611c5201007387 */ /* 0x000fe20000100800 */
[----:B-1----:R-:W-:-:S05]  /*31220*/  IMAD.MOV.U32 R0, RZ, RZ, R81 ;  /* 0x000000ffff007224 */ /* 0x002fca00078e0051 */
[----:B------:R1:W-:Y:S04]  /*31230*/  STL [R1+0x6110], R0 ;  /* 0x0061100001007387 */ /* 0x0003e80000100800 */
[----:B------:R-:W-:Y:S01]  /*31240*/  STL [R1+0x6124], R84 ;  /* 0x0061245401007387 */ /* 0x000fe20000100800 */
[----:B-1----:R-:W-:-:S05]  /*31250*/  IMAD.MOV.U32 R0, RZ, RZ, R83 ;  /* 0x000000ffff007224 */ /* 0x002fca00078e0053 */
[----:B------:R1:W-:Y:S04]  /*31260*/  STL [R1+0x6118], R0 ;  /* 0x0061180001007387 */ /* 0x0003e80000100800 */
[----:B------:R-:W2:Y:S01]  /*31270*/  LDL.LU.64 R74, [R1+0x3888] ;  /* 0x00388800014a7983 */ /* 0x000ea20000300a00 */
[----:B-1----:R-:W-:-:S05]  /*31280*/  IMAD.MOV.U32 R0, RZ, RZ, R85 ;  /* 0x000000ffff007224 */ /* 0x002fca00078e0055 */
[----:B------:R1:W-:Y:S04]  /*31290*/  STL [R1+0x6120], R0 ;  /* 0x0061200001007387 */ /* 0x0003e80000100800 */
[----:B------:R-:W-:Y:S04]  /*312a0*/  STL [R1+0x612c], R86 ;  /* 0x00612c5601007387 */ /* 0x000fe80000100800 */
[----:B------:R-:W3:Y:S01]  /*312b0*/  LDL.LU.64 R76, [R1+0x3890] ;  /* 0x00389000014c7983 */ /* 0x000ee20000300a00 */
[----:B-1----:R-:W-:-:S05]  /*312c0*/  IMAD.MOV.U32 R0, RZ, RZ, R87 ;  /* 0x000000ffff007224 */ /* 0x002fca00078e0057 */
[----:B------:R1:W-:Y:S04]  /*312d0*/  STL [R1+0x6128], R0 ;  /* 0x0061280001007387 */ /* 0x0003e80000100800 */
[----:B------:R-:W-:Y:S01]  /*312e0*/  STL [R1+0x6134], R88 ;  /* 0x0061345801007387 */ /* 0x000fe20000100800 */
[----:B-1----:R-:W-:-:S03]  /*312f0*/  IMAD.MOV.U32 R0, RZ, RZ, R89 ;  /* 0x000000ffff007224 */ /* 0x002fc600078e0059 */
[----:B------:R-:W-:Y:S04]  /*31300*/  STL [R1+0x613c], R90 ;  /* 0x00613c5a01007387 */ /* 0x000fe80000100800 */
[----:B------:R1:W-:Y:S04]  /*31310*/  STL [R1+0x6130], R0 ;  /* 0x0061300001007387 */ /* 0x0003e80000100800 */
[----:B------:R-:W4:Y:S01]  /*31320*/  LDL.LU.64 R78, [R1+0x3900] ;  /* 0x00390000014e7983 */ /* 0x000f220000300a00 */
[----:B-1----:R-:W-:-:S03]  /*31330*/  IMAD.MOV.U32 R0, RZ, RZ, R91 ;  /* 0x000000ffff007224 */ /* 0x002fc600078e005b */
[----:B------:R-:W-:Y:S04]  /*31340*/  STL [R1+0x6144], R120 ;  /* 0x0061447801007387 */ /* 0x000fe80000100800 */
[----:B------:R2:W-:Y:S04]  /*31350*/  STL [R1+0x6138], R0 ;  /* 0x0061380001007387 */ /* 0x0005e80000100800 */
        /* <DEDUP_REMOVED lines=20> */
[----:B------:R-:W-:Y:S01]  /*314a0*/  STL [R1+0x6178], R135 ;  /* 0x0061788701007387 */ /* 0x000fe20000100800 */
[----:B--2---:R-:W-:-:S03]  /*314b0*/  IMAD.MOV.U32 R0, RZ, RZ, R75 ;  /* 0x000000ffff007224 */ /* 0x004fc600078e004b */
[----:B------:R-:W-:Y:S04]  /*314c0*/  STL [R1+0x6184], R74 ;  /* 0x0061844a01007387 */ /* 0x000fe80000100800 */
[----:B------:R-:W2:Y:S04]  /*314d0*/  LDL.LU.64 R62, [R1+0x3460] ;  /* 0x00346000013e7983 */ /* 0x000ea80000300a00 */
[----:B------:R1:W-:Y:S04]  /*314e0*/  STL [R1+0x6180], R0 ;  /* 0x0061800001007387 */ /* 0x0003e80000100800 */
[----:B---3--:R-:W-:Y:S04]  /*314f0*/  STL [R1+0x618c], R76 ;  /* 0x00618c4c01007387 */ /* 0x008fe80000100800 */
[----:B------:R-:W3:Y:S01]  /*31500*/  LDL.LU.64 R64, [R1+0x3468] ;  /* 0x0034680001407983 */ /* 0x000ee20000300a00 */
[----:B-1----:R-:W-:-:S03]  /*31510*/  IMAD.MOV.U32 R0, RZ, RZ, R77 ;  /* 0x000000ffff007224 */ /* 0x002fc600078e004d */
        /* <DEDUP_REMOVED lines=38> */
[----:B------:R1:W-:Y:S04]  /*31780*/  STL [R1+0x61c8], R0 ;  /* 0x0061c80001007387 */ /* 0x0003e80000100800 */
[----:B------:R-:W-:Y:S01]  /*31790*/  STL [R1+0x61dc], R66 ;  /* 0x0061dc4201007387 */ /* 0x000fe20000100800 */
[----:B-1----:R-:W-:-:S05]  /*317a0*/  IMAD.MOV.U32 R0, RZ, RZ, R65 ;  /* 0x000000ffff007224 */ /* 0x002fca00078e0041 */
[----:B------:R1:W-:Y:S02]  /*317b0*/  STL [R1+0x61d0], R0 ;  /* 0x0061d00001007387 */ /* 0x0003e40000100800 */
[----:B-1----:R-:W-:Y:S02]  /*317c0*/  IMAD.MOV.U32 R0, RZ, RZ, R67 ;  /* 0x000000ffff007224 */ /* 0x002fe400078e0043 */
        /* <DEDUP_REMOVED lines=397> */
[----:B------:R-:W4:Y:S01]  /*330a0*/  LDL.LU.64 R90, [R1+0x4650] ;  /* 0x00465000015a7983 */ /* 0x000f220000300a00 */
        /* <DEDUP_REMOVED lines=34> */
[----:B------:R1:W-:Y:S02]  /*332d0*/  STL [R1+0x65bc], R88 ;  /* 0x0065bc5801007387 */ /* 0x0003e40000100800 */
[----:B-1----:R-:W-:-:S02]  /*332e0*/  IMAD.MOV.U32 R0, RZ, RZ, R89 ;  /* 0x000000ffff007224 */ /* 0x002fc400078e0059 */
[----:B------:R-:W4:Y:S04]  /*332f0*/  LDL.LU.64 R88, [R1+0x43d0] ;  /* 0x0043d00001587983 */ /* 0x000f280000300a00 */
[----:B------:R1:W-:Y:S04]  /*33300*/  STL [R1+0x65b8], R0 ;  /* 0x0065b80001007387 */ /* 0x0003e80000100800 */
[----:B------:R1:W-:Y:S02]  /*33310*/  STL [R1+0x65c4], R90 ;  /* 0x0065c45a01007387 */ /* 0x0003e40000100800 */
[----:B-1----:R-:W-:-:S02]  /*33320*/  IMAD.MOV.U32 R0, RZ, RZ, R91 ;  /* 0x000000ffff007224 */ /* 0x002fc400078e005b */
        /* <DEDUP_REMOVED lines=40> */
[----:B-1----:R-:W-:-:S03]  /*335b0*/  IMAD.MOV.U32 R0, RZ, RZ, R87 ;  /* 0x000000ffff007224 */ /* 0x002fc600078e0057 */
[----:B------:R-:W-:Y:S04]  /*335c0*/  STL [R1+0x6634], R88 ;  /* 0x0066345801007387 */ /* 0x000fe80000100800 */
[----:B------:R1:W-:Y:S04]  /*335d0*/  STL [R1+0x6628], R0 ;  /* 0x0066280001007387 */ /* 0x0003e80000100800 */
[----:B------:R-:W3:Y:S01]  /*335e0*/  LDL.LU.64 R74, [R1+0x48d8] ;  /* 0x0048d800014a7983 */ /* 0x000ee20000300a00 */
        /* <DEDUP_REMOVED lines=25> */
[----:B------:R-:W4:Y:S04]  /*33780*/  LDL.LU.64 R84, [R1+0x4830] ;  /* 0x0048300001547983 */ /* 0x000f280000300a00 */
[----:B------:R-:W-:Y:S04]  /*33790*/  STL [R1+0x667c], R216 ;  /* 0x00667cd801007387 */ /* 0x000fe80000100800 */
[----:B------:R-:W-:Y:S04]  /*337a0*/  STL [R1+0x6678], R217 ;  /* 0x006678d901007387 */ /* 0x000fe80000100800 */
[----:B------:R-:W4:Y:S04]  /*337b0*/  LDL.LU.64 R90, [R1+0x4838] ;  /* 0x00483800015a7983 */ /* 0x000f280000300a00 */
[----:B--2---:R-:W-:Y:S01]  /*337c0*/  STL [R1+0x6684], R72 ;  /* 0x0066844801007387 */ /* 0x004fe20000100800 */
[----:B-1----:R-:W-:-:S03]  /*337d0*/  IMAD.MOV.U32 R0, RZ, RZ, R73 ;  /* 0x000000ffff007224 */ /* 0x002fc600078e0049 */
[----:B------:R-:W2:Y:S04]  /*337e0*/  LDL.LU.64 R64, [R1+0x4860] ;  /* 0x0048600001407983 */ /* 0x000ea80000300a00 */
[----:B------:R1:W-:Y:S04]  /*337f0*/  STL [R1+0x6680], R0 ;  /* 0x0066800001007387 */ /* 0x0003e80000100800 */
[----:B---3--:R-:W-:Y:S01]  /*33800*/  STL [R1+0x668c], R74 ;  /* 0x00668c4a01007387 */ /* 0x008fe20000100800 */
        /* <DEDUP_REMOVED lines=26> */
[----:B------:R1:W-:Y:S04]  /*339b0*/  STL [R1+0x66b0], R0 ;  /* 0x0066b00001007387 */ /* 0x0003e80000100800 */
[----:B------:R1:W-:Y:S02]  /*339c0*/  STL [R1+0x66bc], R82 ;  /* 0x0066bc5201007387 */ /* 0x0003e40000100800 */
[----:B-1----:R-:W-:-:S02]  /*339d0*/  IMAD.MOV.U32 R0, RZ, RZ, R83 ;  /* 0x000000ffff007224 */ /* 0x002fc400078e0053 */
        /* <DEDUP_REMOVED lines=8> */
[----:B--2---:R-:W-:Y:S04]  /*33a60*/  STL [R1+0x66d4], R64 ;  /* 0x0066d44001007387 */ /* 0x004fe80000100800 */
[----:B------:R1:W-:Y:S04]  /*33a70*/  STL [R1+0x66c8], R0 ;  /* 0x0066c80001007387 */ /* 0x0003e80000100800 */
[----:B------:R-:W2:Y:S01]  /*33a80*/  LDL.LU.64 R90, [R1+0x4768] ;  /* 0x00476800015a7983 */ /* 0x000ea20000300a00 */
[----:B-1----:R-:W-:-:S03]  /*33a90*/  IMAD.MOV.U32 R0, RZ, RZ, R65 ;  /* 0x000000ffff007224 */ /* 0x002fc600078e0041 */
[----:B---3--:R-:W-:Y:S04]  /*33aa0*/  STL [R1+0x66dc], R66 ;  /* 0x0066dc4201007387 */ /* 0x008fe80000100800 */
        /* <DEDUP_REMOVED lines=21> */
[----:B------:R1:W-:Y:S02]  /*33c00*/  STL [R1+0x6708], R0 ;  /* 0x0067080001007387 */ /* 0x0003e40000100800 */
[----:B-1----:R-:W-:Y:S02]  /*33c10*/  IMAD.MOV.U32 R0, RZ, RZ, R87 ;  /* 0x000000ffff007224 */ /* 0x002fe400078e0057 */
[----:B------:R-:W3:Y:S04]  /*33c20*/  LDL.LU.64 R86, [R1+0x2ac8] ;  /* 0x002ac80001567983 */ /* 0x000ee80000300a00 */
[----:B------:R1:W-:Y:S04]  /*33c30*/  STL [R1+0x6710], R0 ;  /* 0x0067100001007387 */ /* 0x0003e80000100800 */
[----:B------:R4:W-:Y:S01]  /*33c40*/  STL [R1+0x671c], R88 ;  /* 0x00671c5801007387 */ /* 0x0009e20000100800 */
[----:B-1----:R-:W-:-:S03]  /*33c50*/  IMAD.MOV.U32 R0, RZ, RZ, R89 ;  /* 0x000000ffff007224 */ /* 0x002fc600078e0059 */
[----:B------:R-:W-:Y:S04]  /*33c60*/  STL [R1+0x6724], R80 ;  /* 0x0067245001007387 */ /* 0x000fe80000100800 */
[----:B------:R1:W-:Y:S04]  /*33c70*/  STL [R1+0x6718], R0 ;  /* 0x0067180001007387 */ /* 0x0003e80000100800 */
[----:B----4-:R-:W4:Y:S04]  /*33c80*/  LDL.LU.64 R88, [R1+0x2ad0] ;  /* 0x002ad00001587983 */ /* 0x010f280000300a00 */
[----:B------:R-:W4:Y:S01]  /*33c90*/  LDL.LU.64 R74, [R1+0x2ad8] ;  /* 0x002ad800014a7983 */ /* 0x000f220000300a00 */
[----:B-1----:R-:W-:-:S05]  /*33ca0*/  IMAD.MOV.U32 R0, RZ, RZ, R81 ;  /* 0x000000ffff007224 */ /* 0x002fca00078e0051 */
[----:B------:R1:W-:Y:S04]  /*33cb0*/  STL [R1+0x6720], R0 ;  /* 0x0067200001007387 */ /* 0x0003e80000100800 */
[----:B------:R-:W-:Y:S04]  /*33cc0*/  STL [R1+0x672c], R82 ;  /* 0x00672c5201007387 */ /* 0x000fe80000100800 */
[----:B------:R-:W4:Y:S01]  /*33cd0*/  LDL.LU.64 R68, [R1+0x41f0] ;  /* 0x0041f00001447983 */ /* 0x000f220000300a00 */
[----:B-1----:R-:W-:-:S05]  /*33ce0*/  IMAD.MOV.U32 R0, RZ, RZ, R83 ;  /* 0x000000ffff007224 */ /* 0x002fca00078e0053 */
[----:B------:R1:W-:Y:S04]  /*33cf0*/  STL [R1+0x6728], R0 ;  /* 0x0067280001007387 */ /* 0x0003e80000100800 */
[----:B------:R-:W-:Y:S04]  /*33d00*/  STL [R1+0x6734], R84 ;  /* 0x0067345401007387 */ /* 0x000fe80000100800 */
[----:B------:R-:W4:Y:S01]  /*33d10*/  LDL.LU.64 R76, [R1+0x41c0] ;  /* 0x0041c000014c7983 */ /* 0x000f220000300a00 */
[----:B-1----:R-:W-:-:S05]  /*33d20*/  IMAD.MOV.U32 R0, RZ, RZ, R85 ;  /* 0x000000ffff007224 */ /* 0x002fca00078e0055 */
[----:B------:R2:W-:Y:S02]  /*33d30*/  STL [R1+0x6730], R0 ;  /* 0x0067300001007387 */ /* 0x0005e40000100800 */
[----:B--2---:R-:W-:Y:S02]  /*33d40*/  IMAD.MOV.U32 R0, RZ, RZ, R91 ;  /* 0x000000ffff007224 */ /* 0x004fe400078e005b */
[----:B------:R1:W-:Y:S04]  /*33d50*/  STL [R1+0x673c], R90 ;  /* 0x00673c5a01007387 */ /* 0x0003e80000100800 */
[----:B------:R-:W2:Y:S04]  /*33d60*/  LDL.LU.64 R78, [R1+0x4168] ;  /* 0x00416800014e7983 */ /* 0x000ea80000300a00 */
[----:B------:R1:W-:Y:S04]  /*33d70*/  STL [R1+0x6738], R0 ;  /* 0x0067380001007387 */ /* 0x0003e80000100800 */
[----:B------:R-:W-:Y:S04]  /*33d80*/  STL [R1+0x6744], R218 ;  /* 0x006744da01007387 */ /* 0x000fe80000100800 */
[----:B------:R-:W-:Y:S04]  /*33d90*/  STL [R1+0x6740], R219 ;  /* 0x006740db01007387 */ /* 0x000fe80000100800 */
[----:B-1----:R-:W2:Y:S04]  /*33da0*/  LDL.LU.64 R90, [R1+0x4138] ;  /* 0x00413800015a7983 */ /* 0x002ea80000300a00 */
[----:B------:R-:W-:Y:S04]  /*33db0*/  STL [R1+0x674c], R220 ;  /* 0x00674cdc01007387 */ /* 0x000fe80000100800 */
[----:B------:R-:W2:Y:S04]  /*33dc0*/  LDL.LU.64 R70, [R1+0x4100] ;  /* 0x0041000001467983 */ /* 0x000ea80000300a00 */
[----:B------:R-:W-:Y:S04]  /*33dd0*/  STL [R1+0x6748], R221 ;  /* 0x006748dd01007387 */ /* 0x000fe80000100800 */
        /* <DEDUP_REMOVED lines=9> */
[----:B---3--:R1:W-:Y:S01]  /*33e70*/  STL [R1+0x676c], R86 ;  /* 0x00676c5601007387 */ /* 0x0083e20000100800 */
[----:B------:R-:W-:-:S03]  /*33e80*/  IMAD.MOV.U32 R0, RZ, RZ, R87 ;  /* 0x000000ffff007224 */ /* 0x000fc600078e0057 */
[----:B------:R-:W3:Y:S04]  /*33e90*/  LDL.LU.64 R72, [R1+0x3e70] ;  /* 0x003e700001487983 */ /* 0x000ee80000300a00 */
[----:B-1----:R-:W3:Y:S04]  /*33ea0*/  LDL.LU.64 R86, [R1+0x3e60] ;  /* 0x003e600001567983 */ /* 0x002ee80000300a00 */
[----:B------:R1:W-:Y:S04]  /*33eb0*/  STL [R1+0x6768], R0 ;  /* 0x0067680001007387 */ /* 0x0003e80000100800 */
[----:B----4-:R4:W-:Y:S01]  /*33ec0*/  STL [R1+0x6774], R88 ;  /* 0x0067745801007387 */ /* 0x0109e20000100800 */
[----:B-1----:R-:W-:-:S03]  /*33ed0*/  IMAD.MOV.U32 R0, RZ, RZ, R89 ;  /* 0x000000ffff007224 */ /* 0x002fc600078e0059 */
[----:B------:R-:W-:Y:S04]  /*33ee0*/  STL [R1+0x677c], R74 ;  /* 0x00677c4a01007387 */ /* 0x000fe80000100800 */
[----:B------:R1:W-:Y:S04]  /*33ef0*/  STL [R1+0x6770], R0 ;  /* 0x0067700001007387 */ /* 0x0003e80000100800 */
[----:B----4-:R-:W4:Y:S01]  /*33f00*/  LDL.LU.64 R88, [R1+0x3e48] ;  /* 0x003e480001587983 */ /* 0x010f220000300a00 */
[----:B-1----:R-:W-:-:S03]  /*33f10*/  IMAD.MOV.U32 R0, RZ, RZ, R75 ;  /* 0x000000ffff007224 */ /* 0x002fc600078e004b */
[----:B------:R-:W-:Y:S04]  /*33f20*/  STL [R1+0x6784], R68 ;  /* 0x0067844401007387 */ /* 0x000fe80000100800 */
[----:B------:R1:W-:Y:S04]  /*33f30*/  STL [R1+0x6778], R0 ;  /* 0x0067780001007387 */ /* 0x0003e80000100800 */
[----:B------:R-:W4:Y:S01]  /*33f40*/  LDL.LU.64 R74, [R1+0x3e18] ;  /* 0x003e1800014a7983 */ /* 0x000f220000300a00 */
[----:B-1----:R-:W-:-:S03]  /*33f50*/  IMAD.MOV.U32 R0, RZ, RZ, R69 ;  /* 0x000000ffff007224 */ /* 0x002fc600078e0045 */
[----:B------:R-:W-:Y:S04]  /*33f60*/  STL [R1+0x678c], R76 ;  /* 0x00678c4c01007387 */ /* 0x000fe80000100800 */
[----:B------:R1:W-:Y:S02]  /*33f70*/  STL [R1+0x6780], R0 ;  /* 0x0067800001007387 */ /* 0x0003e40000100800 */
[----:B-1----:R-:W-:Y:S02]  /*33f80*/  IMAD.MOV.U32 R0, RZ, RZ, R77 ;  /* 0x000000ffff007224 */ /* 0x002fe400078e004d */
[----:B------:R-:W4:Y:S04]  /*33f90*/  LDL.LU.64 R76, [R1+0x3e00] ;  /* 0x003e0000014c7983 */ /* 0x000f280000300a00 */
[----:B------:R2:W-:Y:S02]  /*33fa0*/  STL [R1+0x6788], R0 ;  /* 0x0067880001007387 */ /* 0x0005e40000100800 */
[----:B--2---:R-:W-:-:S02]  /*33fb0*/  IMAD.MOV.U32 R0, RZ, RZ, R79 ;  /* 0x000000ffff007224 */ /* 0x004fc400078e004f */
[----:B------:R1:W-:Y:S04]  /*33fc0*/  STL [R1+0x6794], R78 ;  /* 0x0067944e01007387 */ /* 0x0003e80000100800 */
[----:B-1----:R-:W2:Y:S04]  /*33fd0*/  LDL.LU.64 R78, [R1+0x3df0] ;  /* 0x003df000014e7983 */ /* 0x002ea80000300a00 */
[----:B------:R1:W-:Y:S04]  /*33fe0*/  STL [R1+0x6790], R0 ;  /* 0x0067900001007387 */ /* 0x0003e80000100800 */
[----:B------:R1:W-:Y:S02]  /*33ff0*/  STL [R1+0x679c], R90 ;  /* 0x00679c5a01007387 */ /* 0x0003e40000100800 */
[----:B-1----:R-:W-:-:S02]  /*34000*/  IMAD.MOV.U32 R0, RZ, RZ, R91 ;  /* 0x000000ffff007224 */ /* 0x002fc400078e005b */
[----:B------:R-:W-:Y:S04]  /*34010*/  STL [R1+0x67a4], R70 ;  /* 0x0067a44601007387 */ /* 0x000fe80000100800 */
[----:B------:R1:W-:Y:S04]  /*34020*/  STL [R1+0x6798], R0 ;  /* 0x0067980001007387 */ /* 0x0003e80000100800 */
[----:B------:R-:W2:Y:S01]  /*34030*/  LDL.LU.64 R90, [R1+0x3dd8] ;  /* 0x003dd800015a7983 */ /* 0x000ea20000300a00 */
[----:B-1----:R-:W-:-:S03]  /*34040*/  IMAD.MOV.U32 R0, RZ, RZ, R71 ;  /* 0x000000ffff007224 */ /* 0x002fc600078e0047 */
[----:B------:R-:W-:Y:S04]  /*34050*/  STL [R1+0x67ac], R80 ;  /* 0x0067ac5001007387 */ /* 0x000fe80000100800 */
[----:B------:R1:W-:Y:S02]  /*34060*/  STL [R1+0x67a0], R0 ;  /* 0x0067a00001007387 */ /* 0x0003e40000100800 */
[----:B-1----:R-:W-:Y:S02]  /*34070*/  IMAD.MOV.U32 R0, RZ, RZ, R81 ;  /* 0x000000ffff007224 */ /* 0x002fe400078e0051 */
[----:B------:R-:W2:Y:S04]  /*34080*/  LDL.LU.64 R80, [R1+0x3dc8] ;  /* 0x003dc80001507983 */ /* 0x000ea80000300a00 */
[----:B------:R1:W-:Y:S04]  /*34090*/  STL [R1+0x67a8], R0 ;  /* 0x0067a80001007387 */ /* 0x0003e80000100800 */
[----:B------:R1:W-:Y:S02]  /*340a0*/  STL [R1+0x67b4], R82 ;  /* 0x0067b45201007387 */ /* 0x0003e40000100800 */
[----:B-1----:R-:W-:-:S02]  /*340b0*/  IMAD.MOV.U32 R0, RZ, RZ, R83 ;  /* 0x000000ffff007224 */ /* 0x002fc400078e0053 */
[----:B------:R-:W2:Y:S04]  /*340c0*/  LDL.LU.64 R82, [R1+0x3dc0] ;  /* 0x003dc00001527983 */ /* 0x000ea80000300a00 */
[----:B------:R1:W-:Y:S04]  /*340d0*/  STL [R1+0x67b0], R0 ;  /* 0x0067b00001007387 */ /* 0x0003e80000100800 */
[----:B------:R1:W-:Y:S02]  /*340e0*/  STL [R1+0x67bc], R84 ;  /* 0x0067bc5401007387 */ /* 0x0003e40000100800 */
[----:B-1----:R-:W-:-:S02]  /*340f0*/  IMAD.MOV.U32 R0, RZ, RZ, R85 ;  /* 0x000000ffff007224 */ /* 0x002fc400078e0055 */
[----:B------:R-:W2:Y:S04]  /*34100*/  LDL.LU.64 R84, [R1+0x3db8] ;  /* 0x003db80001547983 */ /* 0x000ea80000300a00 */
[----:B------:R3:W-:Y:S02]  /*34110*/  STL [R1+0x67b8], R0 ;  /* 0x0067b80001007387 */ /* 0x0007e40000100800 */
[----:B---3--:R-:W-:Y:S02]  /*34120*/  IMAD.MOV.U32 R0, RZ, RZ, R73 ;  /* 0x000000ffff007224 */ /* 0x008fe400078e0049 */
[----:B------:R-:W-:Y:S04]  /*34130*/  STL [R1+0x67c4], R72 ;  /* 0x0067c44801007387 */ /* 0x000fe80000100800 */
[----:B------:R-:W-:Y:S04]  /*34140*/  STL [R1+0x67cc], R86 ;  /* 0x0067cc5601007387 */ /* 0x000fe80000100800 */
[----:B------:R1:W-:Y:S04]  /*34150*/  STL [R1+0x67c0], R0 ;  /* 0x0067c00001007387 */ /* 0x0003e80000100800 */
[----:B------:R-:W3:Y:S01]  /*34160*/  LDL.LU.64 R64, [R1+0x3db0] ;  /* 0x003db00001407983 */ /* 0x000ee20000300a00 */
[----:B-1----:R-:W-:-:S03]  /*34170*/  IMAD.MOV.U32 R0, RZ, RZ, R87 ;  /* 0x000000ffff007224 */ /* 0x002fc600078e0057 */
[----:B------:R-:W3:Y:S04]  /*34180*/  LDL.LU.64 R86, [R1+0x3da8] ;  /* 0x003da80001567983 */ /* 0x000ee80000300a00 */
[----:B------:R1:W-:Y:S04]  /*34190*/  STL [R1+0x67c8], R0 ;  /* 0x0067c80001007387 */ /* 0x0003e80000100800 */
[----:B----4-:R4:W-:Y:S04]  /*341a0*/  STL [R1+0x67d4], R88 ;  /* 0x0067d45801007387 */ /* 0x0109e80000100800 */
[----:B------:R-:W3:Y:S01]  /*341b0*/  LDL.LU.64 R66, [R1+0x3da0] ;  /* 0x003da00001427983 */ /* 0x000ee20000300a00 */
[----:B-1----:R-:W-:-:S05]  /*341c0*/  IMAD.MOV.U32 R0, RZ, RZ, R89 ;  /* 0x000000ffff007224 */ /* 0x002fca00078e0059 */
[----:B------:R1:W-:Y:S04]  /*341d0*/  STL [R1+0x67d0], R0 ;  /* 0x0067d00001007387 */ /* 0x0003e80000100800 */
[----:B------:R-:W-:Y:S04]  /*341e0*/  STL [R1+0x67dc], R74 ;  /* 0x0067dc4a01007387 */ /* 0x000fe80000100800 */
[----:B----4-:R-:W4:Y:S04]  /*341f0*/  LDL.LU.64 R88, [R1+0x3d98] ;  /* 0x003d980001587983 */ /* 0x010f280000300a00 */
[----:B------:R-:W4:Y:S01]  /*34200*/  LDL.LU.64 R68, [R1+0x3d90] ;  /* 0x003d900001447983 */ /* 0x000f220000300a00 */
[----:B-1----:R-:W-:-:S05]  /*34210*/  IMAD.MOV.U32 R0, RZ, RZ, R75 ;  /* 0x000000ffff007224 */ /* 0x002fca00078e004b */
[----:B------:R1:W-:Y:S02]  /*34220*/  STL [R1+0x67d8], R0 ;  /* 0x0067d80001007387 */ /* 0x0003e40000100800 */
[----:B-1----:R-:W-:Y:S02]  /*34230*/  IMAD.MOV.U32 R0, RZ, RZ, R77 ;  /* 0x000000ffff007224 */ /* 0x002fe400078e004d */
[----:B------:R-:W-:Y:S04]  /*34240*/  STL [R1+0x67e4], R76 ;  /* 0x0067e44c01007387 */ /* 0x000fe80000100800 */
[----:B------:R-:W4:Y:S04]  /*34250*/  LDL.LU.64 R70, [R1+0x3d88] ;  /* 0x003d880001467983 */ /* 0x000f280000300a00 */
[----:B------:R2:W-:Y:S02]  /*34260*/  STL [R1+0x67e0], R0 ;  /* 0x0067e00001007387 */ /* 0x0005e40000100800 */
[----:B--2---:R-:W-:-:S02]  /*34270*/  IMAD.MOV.U32 R0, RZ, RZ, R79 ;  /* 0x000000ffff007224 */ /* 0x004fc400078e004f */
[----:B------:R-:W-:Y:S04]  /*34280*/  STL [R1+0x67ec], R78 ;  /* 0x0067ec4e01007387 */ /* 0x000fe80000100800 */
[----:B------:R-:W2:Y:S04]  /*34290*/  LDL.LU.64 R72, [R1+0x3d80] ;  /* 0x003d800001487983 */ /* 0x000ea80000300a00 */
[----:B------:R-:W2:Y:S04]  /*342a0*/  LDL.LU.64 R74, [R1+0x3d78] ;  /* 0x003d7800014a7983 */ /* 0x000ea80000300a00 */
[----:B------:R1:W-:Y:S02]  /*342b0*/  STL [R1+0x67e8], R0 ;  /* 0x0067e80001007387 */ /* 0x0003e40000100800 */
[----:B-1----:R-:W-:-:S02]  /*342c0*/  IMAD.MOV.U32 R0, RZ, RZ, R91 ;  /* 0x000000ffff007224 */ /* 0x002fc400078e005b */
[----:B------:R1:W-:Y:S04]  /*342d0*/  STL [R1+0x67f4], R90 ;  /* 0x0067f45a01007387 */ /* 0x0003e80000100800 */
[----:B------:R-:W2:Y:S04]  /*342e0*/  LDL.LU.64 R76, [R1+0x3d70] ;  /* 0x003d7000014c7983 */ /* 0x000ea80000300a00 */
[----:B-1----:R-:W2:Y:S04]  /*342f0*/  LDL.LU.64 R90, [R1+0x3d68] ;  /* 0x003d6800015a7983 */ /* 0x002ea80000300a00 */
[----:B------:R1:W-:Y:S04]  /*34300*/  STL [R1+0x67f0], R0 ;  /* 0x0067f00001007387 */ /* 0x0003e80000100800 */
[----:B------:R-:W-:Y:S01]  /*34310*/  STL [R1+0x67fc], R80 ;  /* 0x0067fc5001007387 */ /* 0x000fe20000100800 */
[----:B-1----:R-:W-:-:S03]  /*34320*/  IMAD.MOV.U32 R0, RZ, RZ, R81 ;  /* 0x000000ffff007224 */ /* 0x002fc600078e0051 */
[----:B------:R-:W2:Y:S04]  /*34330*/  LDL.LU.64 R78, [R1+0x3d60] ;  /* 0x003d6000014e7983 */ /* 0x000ea80000300a00 */
[----:B------:R1:W-:Y:S02]  /*34340*/  STL [R1+0x67f8], R0 ;  /* 0x0067f80001007387 */ /* 0x0003e40000100800 */
[----:B-1----:R-:W-:Y:S02]  /*34350*/  IMAD.MOV.U32 R0, RZ, RZ, R83 ;  /* 0x000000ffff007224 */ /* 0x002fe400078e0053 */
[----:B------:R1:W-:Y:S04]  /*34360*/  STL [R1+0x6804], R82 ;  /* 0x0068045201007387 */ /* 0x0003e80000100800 */
[----:B------:R-:W2:Y:S04]  /*34370*/  LDL.LU.64 R80, [R1+0x3d58] ;  /* 0x003d580001507983 */ /* 0x000ea80000300a00 */
[----:B------:R-:W-:Y:S04]  /*34380*/  STL [R1+0x680c], R84 ;  /* 0x00680c5401007387 */ /* 0x000fe80000100800 */
[----:B------:R1:W-:Y:S04]  /*34390*/  STL [R1+0x6800], R0 ;  /* 0x0068000001007387 */ /* 0x0003e80000100800 */
[----:B-1----:R-:W2:Y:S01]  /*343a0*/  LDL.LU.64 R82, [R1+0x3d50] ;  /* 0x003d500001527983 */ /* 0x002ea20000300a00 */
[----:B------:R-:W-:-:S03]  /*343b0*/  IMAD.MOV.U32 R0, RZ, RZ, R85 ;  /* 0x000000ffff007224 */ /* 0x000fc600078e0055 */
[----:B------:R-:W2:Y:S04]  /*343c0*/  LDL.LU.64 R84, [R1+0x3d48] ;  /* 0x003d480001547983 */ /* 0x000ea80000300a00 */
[----:B------:R3:W-:Y:S02]  /*343d0*/  STL [R1+0x6808], R0 ;  /* 0x0068080001007387 */ /* 0x0007e40000100800 */
[----:B---3--:R-:W-:Y:S02]  /*343e0*/  IMAD.MOV.U32 R0, RZ, RZ, R65 ;  /* 0x000000ffff007224 */ /* 0x008fe400078e0041 */
[----:B------:R-:W-:Y:S04]  /*343f0*/  STL [R1+0x6814], R64 ;  /* 0x0068144001007387 */ /* 0x000fe80000100800 */
[----:B------:R-:W-:Y:S04]  /*34400*/  STL [R1+0x681c], R86 ;  /* 0x00681c5601007387 */ /* 0x000fe80000100800 */
[----:B------:R1:W-:Y:S02]  /*34410*/  STL [R1+0x6810], R0 ;  /* 0x0068100001007387 */ /* 0x0003e40000100800 */
[----:B-1----:R-:W-:-:S02]  /*34420*/  IMAD.MOV.U32 R0, RZ, RZ, R87 ;  /* 0x000000ffff007224 */ /* 0x002fc400078e0057 */
[----:B------:R-:W3:Y:S04]  /*34430*/  LDL.LU.64 R86, [R1+0x3d40] ;  /* 0x003d400001567983 */ /* 0x000ee80000300a00 */
[----:B------:R1:W-:Y:S04]  /*34440*/  STL [R1+0x6818], R0 ;  /* 0x0068180001007387 */ /* 0x0003e80000100800 */
[----:B------:R-:W-:Y:S01]  /*34450*/  STL [R1+0x6824], R66 ;  /* 0x0068244201007387 */ /* 0x000fe20000100800 */
[----:B-1----:R-:W-:-:S03]  /*34460*/  IMAD.MOV.U32 R0, RZ, RZ, R67 ;  /* 0x000000ffff007224 */ /* 0x002fc600078e0043 */
[----:B----4-:R-:W-:Y:S04]  /*34470*/  STL [R1+0x682c], R88 ;  /* 0x00682c5801007387 */ /* 0x010fe80000100800 */
[----:B------:R1:W-:Y:S04]  /*34480*/  STL [R1+0x6820], R0 ;  /* 0x0068200001007387 */ /* 0x0003e80000100800 */
[----:B------:R-:W-:Y:S01]  /*34490*/  STL [R1+0x6834], R68 ;  /* 0x0068344401007387 */ /* 0x000fe20000100800 */
[----:B-1----:R-:W-:-:S05]  /*344a0*/  IMAD.MOV.U32 R0, RZ, RZ, R89 ;  /* 0x000000ffff007224 */ /* 0x002fca00078e0059 */
[----:B------:R1:W-:Y:S04]  /*344b0*/  STL [R1+0x6828], R0 ;  /* 0x0068280001007387 */ /* 0x0003e80000100800 */
[----:B------:R-:W4:Y:S01]  /*344c0*/  LDL.LU.64 R88, [R1+0x3d38] ;  /* 0x003d380001587983 */ /* 0x000f220000300a00 */
[----:B-1----:R-:W-:-:S03]  /*344d0*/  IMAD.MOV.U32 R0, RZ, RZ, R69 ;  /* 0x000000ffff007224 */ /* 0x002fc600078e0045 */
[----:B------:R-:W-:Y:S04]  /*344e0*/  STL [R1+0x683c], R70 ;  /* 0x00683c4601007387 */ /* 0x000fe80000100800 */
[----:B------:R1:W-:Y:S02]  /*344f0*/  STL [R1+0x6830], R0 ;  /* 0x0068300001007387 */ /* 0x0003e40000100800 */
[----:B-1----:R-:W-:Y:S02]  /*34500*/  IMAD.MOV.U32 R0, RZ, RZ, R71 ;  /* 0x000000ffff007224 */ /* 0x002fe400078e0047 */
[----:B--2---:R-:W-:Y:S04]  /*34510*/  STL [R1+0x6844], R72 ;  /* 0x0068444801007387 */ /* 0x004fe80000100800 */
        /* <DEDUP_REMOVED lines=10> */
[----:B-1----:R-:W-:-:S05]  /*345c0*/  IMAD.MOV.U32 R0, RZ, RZ, R91 ;  /* 0x000000ffff007224 */ /* 0x002fca00078e005b */
[----:B------:R1:W-:Y:S01]  /*345d0*/  STL [R1+0x6858], R0 ;  /* 0x0068580001007387 */ /* 0x0003e20000100800 */
[----:B------:R-:W-:-:S03]  /*345e0*/  IMAD.MOV.U32 R2, RZ, RZ, R81 ;  /* 0x000000ffff027224 */ /* 0x000fc600078e0051 */
[----:B------:R-:W-:Y:S01]  /*345f0*/  STL [R1+0x6864], R78 ;  /* 0x0068644e01007387 */ /* 0x000fe20000100800 */
[----:B-1----:R-:W-:-:S03]  /*34600*/  IMAD.MOV.U32 R0, RZ, RZ, R79 ;  /* 0x000000ffff007224 */ /* 0x002fc600078e004f */
[----:B------:R-:W-:Y:S04]  /*34610*/  STL [R1+0x686c], R80 ;  /* 0x00686c5001007387 */ /* 0x000fe80000100800 */
[----:B------:R-:W-:Y:S04]  /*34620*/  STL [R1+0x6860], R0 ;  /* 0x0068600001007387 */ /* 0x000fe80000100800 */
[----:B------:R-:W-:Y:S04]  /*34630*/  STL [R1+0x6874], R82 ;  /* 0x0068745201007387 */ /* 0x000fe80000100800 */
[----:B------:R1:W-:Y:S01]  /*34640*/  STL [R1+0x6868], R2 ;  /* 0x0068680201007387 */ /* 0x0003e20000100800 */
[----:B------:R-:W-:-:S03]  /*34650*/  IMAD.MOV.U32 R4, RZ, RZ, R85 ;  /* 0x000000ffff047224 */ /* 0x000fc600078e0055 */
[----:B------:R-:W-:Y:S01]  /*34660*/  STL [R1+0x687c], R84 ;  /* 0x00687c5401007387 */ /* 0x000fe20000100800 */
[----:B-1----:R-:W-:-:S05]  /*34670*/  IMAD.MOV.U32 R2, RZ, RZ, R83 ;  /* 0x000000ffff027224 */ /* 0x002fca00078e0053 */
[----:B------:R1:W-:Y:S04]  /*34680*/  STL [R1+0x6870], R2 ;  /* 0x0068700201007387 */ /* 0x0003e80000100800 */
[----:B------:R-:W-:Y:S01]  /*34690*/  STL [R1+0x6878], R4 ;  /* 0x0068780401007387 */ /* 0x000fe20000100800 */
[----:B---3--:R-:W-:-:S03]  /*346a0*/  IMAD.MOV.U32 R5, RZ, RZ, R87 ;  /* 0x000000ffff057224 */ /* 0x008fc600078e0057 */
[----:B------:R-:W-:Y:S04]  /*346b0*/  STL [R1+0x6884], R86 ;  /* 0x0068845601007387 */ /* 0x000fe80000100800 */
[----:B------:R-:W-:Y:S01]  /*346c0*/  STL [R1+0x6880], R5 ;  /* 0x0068800501007387 */ /* 0x000fe20000100800 */
[----:B----4-:R-:W-:-:S03]  /*346d0*/  IMAD.MOV.U32 R7, RZ, RZ, R89 ;  /* 0x000000ffff077224 */ /* 0x010fc600078e0059 */
[----:B------:R-:W-:Y:S04]  /*346e0*/  STL [R1+0x688c], R88 ;  /* 0x00688c5801007387 */ /* 0x000fe80000100800 */
[----:B------:R2:W-:Y:S04]  /*346f0*/  STL [R1+0x6888], R7 ;  /* 0x0068880701007387 */ /* 0x0005e80000100800 */
[----:B------:R-:W3:Y:S04]  /*34700*/  LDL.LU.64 R10, [R1+0x4b38] ;  /* 0x004b3800010a7983 */ /* 0x000ee80000300a00 */
[----:B------:R-:W4:Y:S04]  /*34710*/  LDL.LU.64 R8, [R1+0x4b30] ;  /* 0x004b300001087983 */ /* 0x000f280000300a00 */
[----:B------:R-:W1:Y:S02]  /*34720*/  S2R R90, SR_TID.X ;  /* 0x00000000005a7919 */ /* 0x000e640000002100 */
[C---:B-1----:R-:W-:Y:S01]  /*34730*/  LOP3.LUT R0, R90.reuse, 0x7, RZ, 0xc0, !PT ;  /* 0x000000075a007812 */ /* 0x042fe200078ec0ff */
[----:B------:R-:W-:-:S04]  /*34740*/  IMAD.SHL.U32 R2, R90, 0x2, RZ ;  /* 0x000000025a027824 */ /* 0x000fc800078e00ff */
[----:B------:R-:W-:-:S05]  /*34750*/  IMAD R0, R0, 0x90, RZ ;  /* 0x0000009000007824 */ /* 0x000fca00078e02ff */
[----:B------:R-:W-:Y:S02]  /*34760*/  LOP3.LUT R0, R0, 0x30, R2, 0x78, !PT ;  /* 0x0000003000007812 */ /* 0x000fe400078e7802 */
[----:B------:R-:W-:-:S05]  /*34770*/  LOP3.LUT R2, R90, 0x20, RZ, 0xc0, !PT ;  /* 0x000000205a027812 */ /* 0x000fca00078ec0ff */
[----:B------:R-:W-:-:S05]  /*34780*/  IMAD.SHL.U32 R2, R2, 0x20, RZ ;  /* 0x0000002002027824 */ /* 0x000fca00078e00ff */
[----:B--2---:R-:W-:Y:S01]  /*34790*/  LOP3.LUT R7, R0, R2, RZ, 0xfc, !PT ;  /* 0x0000000200077212 */ /* 0x004fe200078efcff */
[----:B---3--:R1:W-:Y:S04]  /*347a0*/  STL.64 [R1+0x5f70], R10 ;  /* 0x005f700a01007387 */ /* 0x0083e80000100a00 */
[----:B-1----:R-:W2:Y:S04]  /*347b0*/  LDL.LU.64 R10, [R1+0x4b18] ;  /* 0x004b1800010a7983 */ /* 0x002ea80000300a00 */
[----:B----4-:R1:W-:Y:S04]  /*347c0*/  STL.64 [R1+0x5f68], R8 ;  /* 0x005f680801007387 */ /* 0x0103e80000100a00 */
[----:B------:R-:W-:Y:S04]  /*347d0*/  STL [R1+0x6894], R7 ;  /* 0x0068940701007387 */ /* 0x000fe80000100800 */
[----:B-1----:R-:W3:Y:S04]  /*347e0*/  LDL.LU.64 R8, [R1+0x4b10] ;  /* 0x004b100001087983 */ /* 0x002ee80000300a00 */
[----:B--2---:R1:W-:Y:S04]  /*347f0*/  STL.64 [R1+0x5f60], R10 ;  /* 0x005f600a01007387 */ /* 0x0043e80000100a00 */
[----:B-1----:R-:W2:Y:S04]  /*34800*/  LDL.LU.64 R10, [R1+0x3d30] ;  /* 0x003d3000010a7983 */ /* 0x002ea80000300a00 */
[----:B---3--:R1:W-:Y:S04]  /*34810*/  STL.64 [R1+0x5f58], R8 ;  /* 0x005f580801007387 */ /* 0x0083e80000100a00 */
        /* <DEDUP_REMOVED lines=432> */
[----:B-1----:R-:W3:Y:S01]  /*36320*/  LDL.LU.64 R8, [R1+0x2b00] ;  /* 0x002b000001087983 */ /* 0x002ee20000300a00 */
[----:B------:R-:W-:-:S02]  /*36330*/  LOP3.LUT R6, R90, 0x3, RZ, 0xc0, !PT ;  /* 0x000000035a067812 */ /* 0x000fc400078ec0ff */
[----:B------:R-:W-:Y:S02]  /*36340*/  LOP3.LUT R5, R90, 0x1c, RZ, 0xc0, !PT ;  /* 0x0000001c5a057812 */ /* 0x000fe400078ec0ff */
[----:B------:R-:W-:-:S03]  /*36350*/  SHF.R.S32.HI R2, RZ, 0x1f, R3 ;  /* 0x0000001fff027819 */ /* 0x000fc60000011403 */
[----:B------:R-:W-:Y:S01]  /*36360*/  IMAD R5, R6, 0x820, R5 ;  /* 0x0000082006057824 */ /* 0x000fe200078e0205 */
[----:B------:R-:W-:Y:S01]  /*36370*/  SHF.L.U64.HI R2, R3, 0x2, R2 ;  /* 0x0000000203027819 */ /* 0x000fe20000010202 */
[----:B------:R-:W-:Y:S02]  /*36380*/  IMAD.MOV.U32 R6, RZ, RZ, 0x1 ;  /* 0x00000001ff067424 */ /* 0x000fe400078e00ff */
[----:B------:R-:W-:Y:S01]  /*36390*/  IMAD.MOV.U32 R3, RZ, RZ, -0x1 ;  /* 0xffffffffff037424 */ /* 0x000fe200078e00ff */
[----:B--2---:R-:W-:Y:S04]  /*363a0*/  STL.64 [R1+0x5890], R10 ;  /* 0x0058900a01007387 */ /* 0x004fe80000100a00 */
[----:B---3--:R-:W-:Y:S04]  /*363b0*/  STL.64 [R1+0x5888], R8 ;  /* 0x0058880801007387 */ /* 0x008fe80000100a00 */
[----:B------:R-:W-:Y:S04]  /*363c0*/  STL [R1+0x5884], RZ ;  /* 0x005884ff01007387 */ /* 0x000fe80000100800 */
[----:B------:R-:W-:Y:S04]  /*363d0*/  STL [R1+0x5874], R6 ;  /* 0x0058740601007387 */ /* 0x000fe80000100800 */
[----:B------:R-:W-:Y:S04]  /*363e0*/  STL [R1+0x28a0], RZ ;  /* 0x0028a0ff01007387 */ /* 0x000fe80000100800 */
[----:B------:R1:W-:Y:S04]  /*363f0*/  STL [R1+0x5870], R3 ;  /* 0x0058700301007387 */ /* 0x0003e80000100800 */
        /* <DEDUP_REMOVED lines=1515> */
[----:B------:R2:W-:Y:S04]  /*3c2b0*/  STL [R1], RZ ;  /* 0x000000ff01007387 */ /* 0x0005e80000100800 */
        /* <DEDUP_REMOVED lines=2441> */
[----:B------:R-:W-:-:S03]  /*45b50*/  IMAD.MOV.U32 R91, RZ, RZ, 0x1f ;  /* 0x0000001fff5b7424 */ /* 0x000fc600078e00ff */
[----:B------:R2:W-:Y:S04]  /*45b60*/  STL [R1+0x4458], RZ ;  /* 0x004458ff01007387 */ /* 0x0005e80000100800 */
[----:B------:R2:W-:Y:S04]  /*45b70*/  STL [R1+0x445c], RZ ;  /* 0x00445cff01007387 */ /* 0x0005e80000100800 */
[----:B------:R2:W-:Y:S04]  /*45b80*/  STL [R1+0x4430], RZ ;  /* 0x004430ff01007387 */ /* 0x0005e80000100800 */
[----:B------:R2:W-:Y:S04]  /*45b90*/  STL [R1+0x4434], RZ ;  /* 0x004434ff01007387 */ /* 0x0005e80000100800 */
[----:B------:R2:W-:Y:S01]  /*45ba0*/  STL [R1+0x4438], RZ ;  /* 0x004438ff01007387 */ /* 0x0005e20000100800 */
[----:B------:R-:W-:-:S03]  /*45bb0*/  IADD3 R91, R91, c[0x0][0x180], RZ ;  /* 0x000060005b5b7a10 */ /* 0x000fc60007ffe0ff */
[----:B------:R2:W-:Y:S04]  /*45bc0*/  STL [R1+0x443c], RZ ;  /* 0x00443cff01007387 */ /* 0x0005e80000100800 */
[----:B------:R2:W-:Y:S04]  /*45bd0*/  STL [R1+0x4420], RZ ;  /* 0x004420ff01007387 */ /* 0x0005e80000100800 */
[----:B------:R2:W-:Y:S04]  /*45be0*/  STL [R1+0x4424], RZ ;  /* 0x004424ff01007387 */ /* 0x0005e80000100800 */
[----:B------:R2:W-:Y:S01]  /*45bf0*/  STL [R1+0x4428], RZ ;  /* 0x004428ff01007387 */ /* 0x0005e20000100800 */
[----:B------:R-:W-:-:S03]  /*45c00*/  SHF.R.S32.HI R4, RZ, 0x1f, R91 ;  /* 0x0000001fff047819 */ /* 0x000fc6000001145b */
[----:B------:R2:W-:Y:S04]  /*45c10*/  STL [R1+0x442c], RZ ;  /* 0x00442cff01007387 */ /* 0x0005e80000100800 */
[----:B------:R2:W-:Y:S04]  /*45c20*/  STL [R1+0x4410], RZ ;  /* 0x004410ff01007387 */ /* 0x0005e80000100800 */
[----:B------:R2:W-:Y:S04]  /*45c30*/  STL [R1+0x4414], RZ ;  /* 0x004414ff01007387 */ /* 0x0005e80000100800 */
[----:B------:R2:W-:Y:S01]  /*45c40*/  STL [R1+0x4418], RZ ;  /* 0x004418ff01007387 */ /* 0x0005e20000100800 */
[----:B------:R-:W-:-:S03]  /*45c50*/  LEA.HI R4, R4, R91, RZ, 0x5 ;  /* 0x0000005b04047211 */ /* 0x000fc600078f28ff */
[----:B------:R2:W-:Y:S04]  /*45c60*/  STL [R1+0x441c], RZ ;  /* 0x00441cff01007387 */ /* 0x0005e80000100800 */
[----:B------:R2:W-:Y:S04]  /*45c70*/  STL [R1+0x4bd0], RZ ;  /* 0x004bd0ff01007387 */ /* 0x0005e80000100800 */
[----:B------:R2:W-:Y:S04]  /*45c80*/  STL [R1+0x4bd4], RZ ;  /* 0x004bd4ff01007387 */ /* 0x0005e80000100800 */
[----:B------:R2:W-:Y:S01]  /*45c90*/  STL [R1+0x4bd8], RZ ;  /* 0x004bd8ff01007387 */ /* 0x0005e20000100800 */
[----:B-1----:R-:W-:-:S03]  /*45ca0*/  SHF.R.S32.HI R3, RZ, 0x5, R4 ;  /* 0x00000005ff037819 */ /* 0x002fc60000011404 */
[----:B------:R2:W-:Y:S04]  /*45cb0*/  STL [R1+0x4bdc], RZ ;  /* 0x004bdcff01007387 */ /* 0x0005e80000100800 */
[----:B------:R2:W-:Y:S04]  /*45cc0*/  STL [R1+0x4bc0], RZ ;  /* 0x004bc0ff01007387 */ /* 0x0005e80000100800 */
[----:B------:R2:W-:Y:S01]  /*45cd0*/  STL [R1+0x4bc4], RZ ;  /* 0x004bc4ff01007387 */ /* 0x0005e20000100800 */
[----:B------:R-:W-:-:S03]  /*45ce0*/  LOP3.LUT R4, R5, 0x20, RZ, 0x3c, !PT ;  /* 0x0000002005047812 */ /* 0x000fc600078e3cff */
[----:B------:R2:W-:Y:S01]  /*45cf0*/  STL [R1+0x4bc8], RZ ;  /* 0x004bc8ff01007387 */ /* 0x0005e20000100800 */
[----:B------:R-:W-:-:S03]  /*45d00*/  IADD3 R4, R3, -0x2, RZ ;  /* 0xfffffffe03047810 */ /* 0x000fc60007ffe0ff */
[----:B------:R2:W-:Y:S01]  /*45d10*/  STL [R1+0x4bcc], RZ ;  /* 0x004bccff01007387 */ /* 0x0005e20000100800 */
[----:B------:R-:W-:-:S03]  /*45d20*/  LOP3.LUT R3, R7, 0x40, RZ, 0x3c, !PT ;  /* 0x0000004007037812 */ /* 0x000fc600078e3cff */
        /* <DEDUP_REMOVED lines=8> */
[----:B------:R2:W-:Y:S01]  /*45db0*/  STL [R1+0x68b0], R3 ;  /* 0x0068b00301007387 */ /* 0x0005e20000100800 */
[----:B------:R-:W-:-:S04]  /*45dc0*/  IMAD.MOV.U32 R91, RZ, RZ, c[0x0][0x188] ;  /* 0x00006200ff5b7624 */ /* 0x000fc800078e00ff */
[----:B------:R-:W-:Y:S01]  /*45dd0*/  IMAD.SHL.U32 R91, R91, 0x20, RZ ;  /* 0x000000205b5b7824 */ /* 0x000fe200078e00ff */
[----:B------:R-:W-:-:S04]  /*45de0*/  LOP3.LUT R6, R5, 0x40, RZ, 0x3c, !PT ;  /* 0x0000004005067812 */ /* 0x000fc800078e3cff */
[----:B------:R-:W-:Y:S01]  /*45df0*/  SHF.R.S32.HI R0, RZ, 0x1f, R91 ;  /* 0x0000001fff007819 */ /* 0x000fe2000001145b */
[----:B------:R-:W-:Y:S01]  /*45e00*/  CS2R R232, SRZ ;  /* 0x0000000000e87805 */ /* 0x000fe2000001ff00 */
[----:B------:R-:W-:Y:S01]  /*45e10*/  CS2R R234, SRZ ;  /* 0x0000000000ea7805 */ /* 0x000fe2000001ff00 */
[----:B------:R-:W-:Y:S01]  /*45e20*/  CS2R R240, SRZ ;  /* 0x0000000000f07805 */ /* 0x000fe2000001ff00 */
[----:B------:R-:W-:Y:S01]  /*45e30*/  SHF.L.U64.HI R0, R91, 0x2, R0 ;  /* 0x000000025b007819 */ /* 0x000fe20000010200 */
[----:B------:R-:W-:Y:S01]  /*45e40*/  CS2R R242, SRZ ;  /* 0x0000000000f27805 */ /* 0x000fe2000001ff00 */
        /* <DEDUP_REMOVED lines=50> */
[----:B--2---:R-:W-:-:S02]  /*46170*/  LOP3.LUT R5, R5, 0x60, RZ, 0x3c, !PT ;  /* 0x0000006005057812 */ /* 0x004fc400078e3cff */
.L_x_1:
[----:B------:R-:W2:Y:S01]  /*46180*/  LDL.LU R3, [R1+0x5870] ;  /* 0x0058700001037983 */ /* 0x000ea20000300800 */
[----:B------:R-:W-:-:S04]  /*46190*/  DEPBAR.LE SB0, 0x2 ;  /* 0x000080800000791a */ /* 0x000fc80000000000 */
[----:B------:R-:W3:Y:S04]  /*461a0*/  LDL R5, [R1+0x6894] ;  /* 0x0068940001057983 */ /* 0x000ee80000100800 */
[----:B------:R-:W4:Y:S04]  /*461b0*/  LDL.LU.64 R100, [R1+0x28a0] ;  /* 0x0028a00001647983 */ /* 0x000f280000300a00 */
[----:B------:R-:W4:Y:S04]  /*461c0*/  LDL.LU.64 R102, [R1+0x28a8] ;  /* 0x0028a80001667983 */ /* 0x000f280000300a00 */
[----:B------:R-:W3:Y:S04]  /*461d0*/  LDL.LU.64 R92, [R1+0x2850] ;  /* 0x00285000015c7983 */ /* 0x000ee80000300a00 */
[----:B------:R-:W4:Y:S04]  /*461e0*/  LDL.LU.64 R94, [R1+0x2858] ;  /* 0x00285800015e7983 */ /* 0x000f280000300a00 */
[----:B-----5:R-:W-:Y:S04]  /*461f0*/  STL.64 [R1+0x7578], R26 ;  /* 0x0075781a01007387 */ /* 0x020fe80000100a00 */
[----:B------:R-:W-:Y:S04]  /*46200*/  STL.64 [R1+0x7570], R24 ;  /* 0x0075701801007387 */ /* 0x000fe80000100a00 */
[----:B------:R-:W-:Y:S04]  /*46210*/  STL.64 [R1+0x7568], R30 ;  /* 0x0075681e01007387 */ /* 0x000fe80000100a00 */
        /* <DEDUP_REMOVED lines=31> */
[----:B------:R-:W-:Y:S04]  /*46410*/  STL [R1+0x6920], R252 ;  /* 0x006920fc01007387 */ /* 0x000fe80000100800 */
[----:B------:R-:W-:Y:S04]  /*46420*/  STL [R1+0x691c], R2 ;  /* 0x00691c0201007387 */ /* 0x000fe80000100800 */
[----:B------:R2:W-:Y:S04]  /*46430*/  STL [R1+0x6918], R0 ;  /* 0x0069180001007387 */ /* 0x0005e80000100800 */
[----:B-1----:R-:W4:Y:S04]  /*46440*/  LDL.LU.64 R28, [R1+0x2870] ;  /* 0x00287000011c7983 */ /* 0x002f280000300a00 */
[----:B------:R-:W4:Y:S04]  /*46450*/  LDL.LU.64 R30, [R1+0x2878] ;  /* 0x00287800011e7983 */ /* 0x000f280000300a00 */
[----:B------:R-:W4:Y:S04]  /*46460*/  LDL.LU.64 R24, [R1+0x2860] ;  /* 0x0028600001187983 */ /* 0x000f280000300a00 */
[----:B------:R-:W4:Y:S04]  /*46470*/  LDL.LU.64 R26, [R1+0x2868] ;  /* 0x00286800011a7983 */ /* 0x000f280000300a00 */
[----:B------:R-:W1:Y:S02]  /*46480*/  S2R R7, SR_TID.X ;  /* 0x0000000000077919 */ /* 0x000e640000002100 */
[----:B-1----:R-:W-:-:S02]  /*46490*/  LOP3.LUT R6, R7, 0x1c, RZ, 0xc0, !PT ;  /* 0x0000001c07067812 */ /* 0x002fc400078ec0ff */
[C---:B------:R-:W-:Y:S02]  /*464a0*/  LOP3.LUT R4, R7.reuse, 0x3, RZ, 0xc0, !PT ;  /* 0x0000000307047812 */ /* 0x040fe400078ec0ff */
[C---:B------:R-:W-:Y:S02]  /*464b0*/  LOP3.LUT R96, R7.reuse, 0x1c, RZ, 0xc0, !PT ;  /* 0x0000001c07607812 */ /* 0x040fe400078ec0ff */
[----:B------:R-:W-:Y:S01]  /*464c0*/  LOP3.LUT R7, R7, 0x3, RZ, 0xc0, !PT ;  /* 0x0000000307077812 */ /* 0x000fe200078ec0ff */
[----:B------:R-:W-:-:S04]  /*464d0*/  IMAD R4, R4, 0x820, R6 ;  /* 0x0000082004047824 */ /* 0x000fc800078e0206 */
[----:B------:R-:W-:Y:S01]  /*464e0*/  IMAD R7, R7, 0x820, R96 ;  /* 0x0000082007077824 */ /* 0x000fe200078e0260 */
[----:B------:R-:W-:Y:S02]  /*464f0*/  LOP3.LUT R4, R4, 0x20, RZ, 0x3c, !PT ;  /* 0x0000002004047812 */ /* 0x000fe400078e3cff */
[----:B--2---:R-:W-:Y:S01]  /*46500*/  IADD3 R3, R3, 0x1, RZ ;  /* 0x0000000103037810 */ /* 0x004fe20007ffe0ff */
[----:B------:R-:W-:Y:S03]  /*46510*/  BAR.SYNC.DEFER_BLOCKING 0x0 ;  /* 0x0000000000007b1d */ /* 0x000fe60000010000 */
[----:B------:R-:W-:-:S04]  /*46520*/  ISETP.GT.AND P0, PT, R3, 0x1, PT ;  /* 0x000000010300780c */ /* 0x000fc80003f04270 */
[----:B------:R-:W-:-:S05]  /*46530*/  SEL R0, R3, RZ, !P0 ;  /* 0x000000ff03007207 */ /* 0x000fca0004000000 */
[C---:B------:R-:W-:Y:S02]  /*46540*/  IMAD R3, R0.reuse, 0x10000, R7 ;  /* 0x0001000000037824 */ /* 0x040fe400078e0207 */
[C---:B------:R-:W-:Y:S02]  /*46550*/  IMAD R4, R0.reuse, 0x10000, R4 ;  /* 0x0001000000047824 */ /* 0x040fe400078e0204 */
[----:B---3--:R-:W-:Y:S01]  /*46560*/  IMAD R7, R0, 0x10000, R5 ;  /* 0x0001000000077824 */ /* 0x008fe200078e0205 */
[----:B------:R-:W-:Y:S04]  /*46570*/  LDS R228, [R3] ;  /* 0x0000000003e47984 */ /* 0x000fe80000000800 */
[----:B------:R-:W-:Y:S04]  /*46580*/  LDS R230, [R3+0x2000] ;  /* 0x0020000003e67984 */ /* 0x000fe80000000800 */
[----:B------:R-:W-:Y:S04]  /*46590*/  LDS R229, [R4] ;  /* 0x0000000004e57984 */ /* 0x000fe80000000800 */
[----:B------:R-:W-:Y:S04]  /*465a0*/  LDS R231, [R4+0x2000] ;  /* 0x0020000004e77984 */ /* 0x000fe80000000800 */
[----:B------:R-:W4:Y:S04]  /*465b0*/  LDSM.16.M88.4 R216, [R7+0x20000] ;  /* 0x0200000007d8783b */ /* 0x000f280000000200 */
[----:B------:R-:W1:Y:S04]  /*465c0*/  LDSM.16.M88.4 R212, [R7+0x20800] ;  /* 0x0208000007d4783b */ /* 0x000e680000000200 */
[----:B------:R-:W2:Y:S04]  /*465d0*/  LDSM.16.M88.4 R208, [R7+0x21000] ;  /* 0x0210000007d0783b */ /* 0x000ea80000000200 */
[----:B------:R-:W3:Y:S04]  /*465e0*/  LDSM.16.M88.4 R204, [R7+0x21800] ;  /* 0x0218000007cc783b */ /* 0x000ee80000000200 */
[----:B------:R-:W-:Y:S04]  /*465f0*/  STL [R1+0x5870], R0 ;  /* 0x0058700001007387 */ /* 0x000fe80000100800 */
[----:B------:R-:W1:Y:S04]  /*46600*/  S2R R97, SR_TID.X ;  /* 0x0000000000617919 */ /* 0x000e680000002100 */
[----:B------:R-:W3:Y:S04]  /*46610*/  LDSM.16.M88.4 R160, [R7+0x23000] ;  /* 0x0230000007a0783b */ /* 0x000ee80000000200 */
[----:B------:R-:W4:Y:S04]  /*46620*/  LDSM.16.M88.4 R164, [R7+0x23800] ;  /* 0x0238000007a4783b */ /* 0x000f280000000200 */
[----:B------:R-:W4:Y:S04]  /*46630*/  LDSM.16.M88.4 R192, [R7+0x24000] ;  /* 0x0240000007c0783b */ /* 0x000f280000000200 */
[----:B------:R-:W4:Y:S02]  /*46640*/  LDSM.16.M88.4 R188, [R7+0x24800] ;  /* 0x0248000007bc783b */ /* 0x000f240000000200 */
[C---:B----4-:R-:W-:Y:S02]  /*46650*/  HMMA.1688.F32.TF32 R32, R228.reuse, R216, R100 ;  /* 0x000000d8e420723c */ /* 0x050fe40000081064 */
[----:B------:R-:W-:Y:S04]  /*46660*/  STL [R1+0x746c], R218 ;  /* 0x00746cda01007387 */ /* 0x000fe80000100800 */
[----:B------:R-:W-:Y:S04]  /*46670*/  STL [R1+0x7468], R219 ;  /* 0x007468db01007387 */ /* 0x000fe80000100800 */
[----:B-1----:R-:W-:Y:S04]  /*46680*/  STL [R1+0x7460], R214 ;  /* 0x007460d601007387 */ /* 0x002fe80000100800 */
[----:B------:R-:W-:Y:S04]  /*46690*/  STL [R1+0x745c], R215 ;  /* 0x00745cd701007387 */ /* 0x000fe80000100800 */
[----:B--2---:R-:W-:Y:S04]  /*466a0*/  STL [R1+0x7458], R210 ;  /* 0x007458d201007387 */ /* 0x004fe80000100800 */
[----:B------:R-:W-:Y:S04]  /*466b0*/  STL [R1+0x7454], R211 ;  /* 0x007454d301007387 */ /* 0x000fe80000100800 */
[----:B---3--:R-:W-:Y:S04]  /*466c0*/  STL [R1+0x7464], R206 ;  /* 0x007464ce01007387 */ /* 0x008fe80000100800 */
[----:B------:R-:W-:Y:S04]  /*466d0*/  STL [R1+0x7450], R207 ;  /* 0x007450cf01007387 */ /* 0x000fe80000100800 */
[----:B------:R-:W-:Y:S04]  /*466e0*/  STL.64 [R1+0x5380], R32 ;  /* 0x0053802001007387 */ /* 0x000fe80000100a00 */
[----:B------:R-:W-:Y:S04]  /*466f0*/  STL.64 [R1+0x5388], R34 ;  /* 0x0053882201007387 */ /* 0x000fe80000100a00 */
[----:B------:R-:W1:Y:S04]  /*46700*/  LDSM.16.M88.4 R184, [R7+0x25000] ;  /* 0x0250000007b8783b */ /* 0x000e680000000200 */
[----:B------:R-:W2:Y:S04]  /*46710*/  LDSM.16.M88.4 R180, [R7+0x25800] ;  /* 0x0258000007b4783b */ /* 0x000ea80000000200 */
[----:B------:R-:W3:Y:S04]  /*46720*/  LDSM.16.M88.4 R176, [R7+0x26000] ;  /* 0x0260000007b0783b */ /* 0x000ee80000000200 */
[----:B------:R-:W2:Y:S04]  /*46730*/  LDSM.16.M88.4 R172, [R7+0x26800] ;  /* 0x0268000007ac783b */ /* 0x000ea80000000200 */
[----:B------:R-:W1:Y:S04]  /*46740*/  LDSM.16.M88.4 R168, [R7+0x27000] ;  /* 0x0270000007a8783b */ /* 0x000e680000000200 */
[----:B------:R-:W-:Y:S04]  /*46750*/  LDSM.16.M88.4 R104, [R7+0x29000] ;  /* 0x029000000768783b */ /* 0x000fe80000000200 */
[----:B------:R-:W-:Y:S04]  /*46760*/  LDSM.16.M88.4 R108, [R7+0x29800] ;  /* 0x02980000076c783b */ /* 0x000fe80000000200 */
[----:B------:R-:W-:Y:S04]  /*46770*/  LDSM.16.M88.4 R112, [R7+0x2a000] ;  /* 0x02a000000770783b */ /* 0x000fe80000000200 */
[----:B------:R-:W-:Y:S04]  /*46780*/  LDSM.16.M88.4 R200, [R7+0x22000] ;  /* 0x0220000007c8783b */ /* 0x000fe80000000200 */
[----:B------:R-:W-:Y:S04]  /*46790*/  LDSM.16.M88.4 R116, [R7+0x2a800] ;  /* 0x02a800000774783b */ /* 0x000fe80000000200 */
[----:B------:R-:W-:Y:S04]  /*467a0*/  LDSM.16.M88.4 R120, [R7+0x2b000] ;  /* 0x02b000000778783b */ /* 0x000fe80000000200 */
[----:B------:R-:W-:Y:S04]  /*467b0*/  LDSM.16.M88.4 R124, [R7+0x2b800] ;  /* 0x02b80000077c783b */ /* 0x000fe80000000200 */
[----:B------:R-:W-:Y:S04]  /*467c0*/  LDSM.16.M88.4 R128, [R7+0x2c000] ;  /* 0x02c000000780783b */ /* 0x000fe80000000200 */
[----:B------:R-:W-:Y:S01]  /*467d0*/  LDSM.16.M88.4 R132, [R7+0x2c800] ;  /* 0x02c800000784783b */ /* 0x000fe20000000200 */
[C---:B------:R-:W-:Y:S03]  /*467e0*/  HMMA.1688.F32.TF32 R28, R228.reuse, R212, R28 ;  /* 0x000000d4e41c723c */ /* 0x040fe6000008101c */
[----:B------:R-:W-:Y:S04]  /*467f0*/  LDSM.16.M88.4 R136, [R7+0x2d000] ;  /* 0x02d000000788783b */ /* 0x000fe80000000200 */
[----:B------:R-:W-:Y:S01]  /*46800*/  LDSM.16.M88.4 R140, [R7+0x2d800] ;  /* 0x02d80000078c783b */ /* 0x000fe20000000200 */
[----:B------:R-:W-:Y:S01]  /*46810*/  HMMA.1688.F32.TF32 R24, R228, R208, R24 ;  /* 0x000000d0e418723c */ /* 0x000fe20000081018 */
[----:B------:R-:W-:-:S02]  /*46820*/  LOP3.LUT R96, R97, 0x1c, RZ, 0xc0, !PT ;  /* 0x0000001c61607812 */ /* 0x000fc400078ec0ff */
[----:B------:R-:W-:Y:S04]  /*46830*/  LDSM.16.M88.4 R100, [R7+0x28800] ;  /* 0x028800000764783b */ /* 0x000fe80000000200 */
[----:B------:R-:W-:Y:S04]  /*46840*/  LDSM.16.M88.4 R144, [R7+0x2e000] ;  /* 0x02e000000790783b */ /* 0x000fe80000000200 */
[----:B------:R-:W-:Y:S04]  /*46850*/  LDSM.16.M88.4 R148, [R7+0x2e800] ;  /* 0x02e800000794783b */ /* 0x000fe80000000200 */
[----:B------:R-:W-:Y:S04]  /*46860*/  LDSM.16.M88.4 R152, [R7+0x2f000] ;  /* 0x02f000000798783b */ /* 0x000fe80000000200 */
[----:B------:R-:W-:Y:S04]  /*46870*/  STL.64 [R1+0x53b0], R28 ;  /* 0x0053b01c01007387 */ /* 0x000fe80000100a00 */
[----:B------:R-:W-:Y:S04]  /*46880*/  STL.64 [R1+0x53b8], R30 ;  /* 0x0053b81e01007387 */ /* 0x000fe80000100a00 */
[----:B------:R-:W-:Y:S04]  /*46890*/  STL.64 [R1+0x53a0], R24 ;  /* 0x0053a01801007387 */ /* 0x000fe80000100a00 */
[----:B------:R1:W-:Y:S04]  /*468a0*/  STL.64 [R1+0x53a8], R26 ;  /* 0x0053a81a01007387 */ /* 0x0003e80000100a00 */
[----:B------:R-:W-:Y:S04]  /*468b0*/  LDSM.16.M88.4 R156, [R7+0x2f800] ;  /* 0x02f80000079c783b */ /* 0x000fe80000000200 */
[----:B------:R-:W-:Y:S01]  /*468c0*/  LDSM.16.M88.4 R196, [R7+0x22800] ;  /* 0x0228000007c4783b */ /* 0x000fe20000000200 */
[----:B-1----:R-:W-:Y:S01]  /*468d0*/  HMMA.1688.F32.TF32 R24, R228, R204, R92 ;  /* 0x000000cce418723c */ /* 0x002fe2000008105c */
[----:B------:R-:W-:-:S02]  /*468e0*/  LOP3.LUT R6, R97, 0x3, RZ, 0xc0, !PT ;  /* 0x0000000361067812 */ /* 0x000fc400078ec0ff */
[----:B------:R-:W1:Y:S11]  /*468f0*/  LDSM.16.M88.4 R92, [R7+0x27800] ;  /* 0x02780000075c783b */ /* 0x000e760000000200 */
[----:B------:R-:W-:Y:S09]  /*46900*/  @!UPT UIADD3 URZ, URZ, URZ, URZ ;  /* 0x0000003f3f3ff290 */ /* 0x000ff2000fffe03f */
        /* <DEDUP_REMOVED lines=9> */
[----:B------:R-:W-:-:S02]  /*469a0*/  IMAD.MOV.U32 R218, RZ, RZ, R26 ;  /* 0x000000ffffda7224 */ /* 0x000fc400078e001a */
[----:B------:R-:W-:Y:S01]  /*469b0*/  IMAD.MOV.U32 R219, RZ, RZ, R27 ;  /* 0x000000ffffdb7224 */ /* 0x000fe200078e001b */
[----:B-1----:R-:W4:Y:S04]  /*469c0*/  LDL.LU.64 R24, [R1+0x29f0] ;  /* 0x0029f00001187983 */ /* 0x002f280000300a00 */
[----:B------:R-:W4:Y:S01]  /*469d0*/  LDL.LU.64 R26, [R1+0x29f8] ;  /* 0x0029f800011a7983 */ /* 0x000f220000300a00 */
[----:B------:R-:W-:Y:S01]  /*469e0*/  IMAD R6, R6, 0x820, R96 ;  /* 0x0000082006067824 */ /* 0x000fe200078e0260 */
[C---:B------:R-:W-:Y:S02]  /*469f0*/  LOP3.LUT R5, R97.reuse, 0x1c, RZ, 0xc0, !PT ;  /* 0x0000001c61057812 */ /* 0x040fe400078ec0ff */
[----:B------:R-:W-:Y:S02]  /*46a00*/  LOP3.LUT R2, R97, 0x3, RZ, 0xc0, !PT ;  /* 0x0000000361027812 */ /* 0x000fe400078ec0ff */
[----:B------:R-:W1:Y:S04]  /*46a10*/  LDSM.16.M88.4 R96, [R7+0x28000] ;  /* 0x028000000760783b */ /* 0x000e680000000200 */
        /* <DEDUP_REMOVED lines=10> */
[----:B--2---:R-:W-:Y:S04]  /*46ac0*/  STL [R1+0x72cc], R182 ;  /* 0x0072ccb601007387 */ /* 0x004fe80000100800 */
[----:B------:R-:W-:Y:S04]  /*46ad0*/  STL [R1+0x72c8], R183 ;  /* 0x0072c8b701007387 */ /* 0x000fe80000100800 */
[----:B---3--:R-:W-:Y:S04]  /*46ae0*/  STL [R1+0x72d4], R178 ;  /* 0x0072d4b201007387 */ /* 0x008fe80000100800 */
[----:B------:R-:W-:Y:S04]  /*46af0*/  STL [R1+0x72d0], R179 ;  /* 0x0072d0b301007387 */ /* 0x000fe80000100800 */
[----:B------:R-:W-:Y:S04]  /*46b00*/  STL [R1+0x72dc], R174 ;  /* 0x0072dcae01007387 */ /* 0x000fe80000100800 */
[----:B------:R-:W-:Y:S04]  /*46b10*/  STL [R1+0x72d8], R175 ;  /* 0x0072d8af01007387 */ /* 0x000fe80000100800 */
[----:B------:R-:W-:Y:S04]  /*46b20*/  STL [R1+0x72e4], R170 ;  /* 0x0072e4aa01007387 */ /* 0x000fe80000100800 */
[----:B------:R-:W-:Y:S04]  /*46b30*/  STL [R1+0x72e0], R171 ;  /* 0x0072e0ab01007387 */ /* 0x000fe80000100800 */
[----:B------:R-:W-:Y:S04]  /*46b40*/  STL [R1+0x72ec], R94 ;  /* 0x0072ec5e01007387 */ /* 0x000fe80000100800 */
[----:B------:R-:W-:Y:S04]  /*46b50*/  STL [R1+0x72e8], R95 ;  /* 0x0072e85f01007387 */ /* 0x000fe80000100800 */
[----:B-1----:R-:W-:Y:S04]  /*46b60*/  STL [R1+0x72f4], R98 ;  /* 0x0072f46201007387 */ /* 0x002fe80000100800 */
        /* <DEDUP_REMOVED lines=9> */
[----:B------:R1:W-:Y:S04]  /*46c00*/  STL [R1+0x731c], R118 ;  /* 0x00731c7601007387 */ /* 0x0003e80000100800 */
[----:B------:R2:W-:Y:S04]  /*46c10*/  STL [R1+0x7318], R119 ;  /* 0x0073187701007387 */ /* 0x0005e80000100800 */
        /* <DEDUP_REMOVED lines=19> */
[----:B------:R1:W-:Y:S01]  /*46d50*/  STL [R1+0x7368], R159 ;  /* 0x0073689f01007387 */ /* 0x0003e20000100800 */
[C---:B----4-:R-:W-:Y:S08]  /*46d60*/  HMMA.1688.F32.TF32 R40, R228.reuse, R200, R40 ;  /* 0x000000c8e428723c */ /* 0x050ff00000081028 */
[C---:B------:R-:W-:Y:S08]  /*46d70*/  HMMA.1688.F32.TF32 R32, R228.reuse, R160, R32 ;  /* 0x000000a0e420723c */ /* 0x040ff00000081020 */
[C---:B------:R-:W-:Y:S08]  /*46d80*/  HMMA.1688.F32.TF32 R28, R228.reuse, R164, R28 ;  /* 0x000000a4e41c723c */ /* 0x040ff0000008101c */
[----:B------:R-:W-:Y:S01]  /*46d90*/  HMMA.1688.F32.TF32 R24, R228, R192, R24 ;  /* 0x000000c0e418723c */ /* 0x000fe20000081018 */
[----:B------:R-:W-:Y:S07]  /*46da0*/  STL.64 [R1+0x5370], R40 ;  /* 0x0053702801007387 */ /* 0x000fee0000100a00 */
[----:B-1----:R-:W-:-:S02]  /*46db0*/  IMAD.MOV.U32 R118, RZ, RZ, R32 ;  /* 0x000000ffff767224 */ /* 0x002fc400078e0020 */
[----:B--2---:R-:W-:Y:S02]  /*46dc0*/  IMAD.MOV.U32 R119, RZ, RZ, R33 ;  /* 0x000000ffff777224 */ /* 0x004fe400078e0021 */
[----:B------:R-:W-:Y:S01]  /*46dd0*/  IMAD.MOV.U32 R115, RZ, RZ, R35 ;  /* 0x000000ffff737224 */ /* 0x000fe200078e0023 */
[----:B------:R-:W2:Y:S01]  /*46de0*/  LDL.LU.64 R32, [R1+0x29e0] ;  /* 0x0029e00001207983 */ /* 0x000ea20000300a00 */
[----:B------:R-:W-:-:S03]  /*46df0*/  IMAD.MOV.U32 R114, RZ, RZ, R34 ;  /* 0x000000ffff727224 */ /* 0x000fc600078e0022 */
[----:B------:R-:W2:Y:S01]  /*46e00*/  LDL.LU.64 R34, [R1+0x29e8] ;  /* 0x0029e80001227983 */ /* 0x000ea20000300a00 */
[----:B------:R-:W-:-:S03]  /*46e10*/  IMAD.MOV.U32 R110, RZ, RZ, R28 ;  /* 0x000000ffff6e7224 */ /* 0x000fc600078e001c */
[----:B------:R1:W-:Y:S01]  /*46e20*/  STL [R1+0x737c], R115 ;  /* 0x00737c7301007387 */ /* 0x0003e20000100800 */
[----:B------:R-:W-:-:S03]  /*46e30*/  IMAD.MOV.U32 R111, RZ, RZ, R29 ;  /* 0x000000ffff6f7224 */ /* 0x000fc600078e001d */
[----:B------:R4:W-:Y:S01]  /*46e40*/  STL [R1+0x7378], R114 ;  /* 0x0073787201007387 */ /* 0x0009e20000100800 */
[----:B------:R-:W-:-:S03]  /*46e50*/  IMAD.MOV.U32 R107, RZ, RZ, R31 ;  /* 0x000000ffff6b7224 */ /* 0x000fc600078e001f */
[----:B------:R-:W-:Y:S01]  /*46e60*/  STL [R1+0x7374], R119 ;  /* 0x0073747701007387 */ /* 0x000fe20000100800 */
[----:B------:R-:W-:-:S03]  /*46e70*/  IMAD.MOV.U32 R106, RZ, RZ, R30 ;  /* 0x000000ffff6a7224 */ /* 0x000fc600078e001e */
[----:B------:R1:W-:Y:S04]  /*46e80*/  STL [R1+0x7370], R118 ;  /* 0x0073707601007387 */ /* 0x0003e80000100800 */
[----:B------:R-:W4:Y:S04]  /*46e90*/  LDL.LU.64 R28, [R1+0x29d0] ;  /* 0x0029d000011c7983 */ /* 0x000f280000300a00 */
[----:B------:R-:W4:Y:S01]  /*46ea0*/  LDL.LU.64 R30, [R1+0x29d8] ;  /* 0x0029d800011e7983 */ /* 0x000f220000300a00 */
[----:B---3--:R-:W-:-:S03]  /*46eb0*/  IMAD.MOV.U32 R126, RZ, RZ, R24 ;  /* 0x000000ffff7e7224 */ /* 0x008fc600078e0018 */
[----:B------:R3:W-:Y:S01]  /*46ec0*/  STL [R1+0x738c], R107 ;  /* 0x00738c6b01007387 */ /* 0x0007e20000100800 */
[----:B------:R-:W-:-:S03]  /*46ed0*/  IMAD.MOV.U32 R127, RZ, RZ, R25 ;  /* 0x000000ffff7f7224 */ /* 0x000fc600078e0019 */
[----:B------:R1:W-:Y:S01]  /*46ee0*/  STL [R1+0x7388], R106 ;  /* 0x0073886a01007387 */ /* 0x0003e20000100800 */
[----:B------:R-:W-:-:S03]  /*46ef0*/  IMAD.MOV.U32 R122, RZ, RZ, R26 ;  /* 0x000000ffff7a7224 */ /* 0x000fc600078e001a */
[----:B------:R-:W-:Y:S01]  /*46f00*/  STL [R1+0x7384], R111 ;  /* 0x0073846f01007387 */ /* 0x000fe20000100800 */
[----:B------:R-:W-:-:S03]  /*46f10*/  IMAD.MOV.U32 R123, RZ, RZ, R27 ;  /* 0x000000ffff7b7224 */ /* 0x000fc600078e001b */
[----:B------:R1:W-:Y:S04]  /*46f20*/  STL [R1+0x7380], R110 ;  /* 0x0073806e01007387 */ /* 0x0003e80000100800 */
[----:B------:R-:W3:Y:S04]  /*46f30*/  LDL.LU.64 R24, [R1+0x29c0] ;  /* 0x0029c00001187983 */ /* 0x000ee80000300a00 */
[----:B------:R-:W3:Y:S04]  /*46f40*/  LDL.LU.64 R26, [R1+0x29c8] ;  /* 0x0029c800011a7983 */ /* 0x000ee80000300a00 */
[----:B------:R1:W-:Y:S04]  /*46f50*/  STL [R1+0x739c], R123 ;  /* 0x00739c7b01007387 */ /* 0x0003e80000100800 */
[----:B------:R1:W-:Y:S04]  /*46f60*/  STL [R1+0x7398], R122 ;  /* 0x0073987a01007387 */ /* 0x0003e80000100800 */
[----:B------:R1:W-:Y:S04]  /*46f70*/  STL [R1+0x7394], R127 ;  /* 0x0073947f01007387 */ /* 0x0003e80000100800 */
[----:B------:R1:W-:Y:S01]  /*46f80*/  STL [R1+0x7390], R126 ;  /* 0x0073907e01007387 */ /* 0x0003e20000100800 */
[C---:B--2---:R-:W-:Y:S08]  /*46f90*/  HMMA.1688.F32.TF32 R32, R228.reuse, R188, R32 ;  /* 0x000000bce420723c */ /* 0x044ff00000081020 */
[----:B----4-:R-:W-:Y:S11]  /*46fa0*/  HMMA.1688.F32.TF32 R28, R228, R184, R28 ;  /* 0x000000b8e41c723c */ /* 0x010ff6000008101c */
[----:B------:R-:W-:Y:S05]  /*46fb0*/  @!UPT UIADD3 URZ, URZ, URZ, URZ ;  /* 0x0000003f3f3ff290 */ /* 0x000fea000fffe03f */
[----:B------:R-:W-:Y:S02]  /*46fc0*/  IMAD.MOV.U32 R134, RZ, RZ, R32 ;  /* 0x000000ffff867224 */ /* 0x000fe400078e0020 */
[----:B------:R-:W-:Y:S02]  /*46fd0*/  IMAD.MOV.U32 R135, RZ, RZ, R33 ;  /* 0x000000ffff877224 */ /* 0x000fe400078e0021 */
[----:B------:R-:W-:Y:S01]  /*46fe0*/  IMAD.MOV.U32 R131, RZ, RZ, R35 ;  /* 0x000000ffff837224 */ /* 0x000fe200078e0023 */
[----:B------:R-:W2:Y:S01]  /*46ff0*/  LDL.LU.64 R32, [R1+0x29b0] ;  /* 0x0029b00001207983 */ /* 0x000ea20000300a00 */
[----:B------:R-:W-:-:S03]  /*47000*/  IMAD.MOV.U32 R130, RZ, RZ, R34 ;  /* 0x000000ffff827224 */ /* 0x000fc600078e0022 */
[----:B------:R-:W2:Y:S01]  /*47010*/  LDL.LU.64 R34, [R1+0x29b8] ;  /* 0x0029b80001227983 */ /* 0x000ea20000300a00 */
[----:B---3--:R-:W-:Y:S03]  /*47020*/  HMMA.1688.F32.TF32 R24, R228, R180, R24 ;  /* 0x000000b4e418723c */ /* 0x008fe60000081018 */
[----:B------:R-:W-:Y:S01]  /*47030*/  STL [R1+0x73ac], R131 ;  /* 0x0073ac8301007387 */ /* 0x000fe20000100800 */
[----:B------:R-:W-:-:S03]  /*47040*/  IMAD.MOV.U32 R102, RZ, RZ, R28 ;  /* 0x000000ffff667224 */ /* 0x000fc600078e001c */
[----:B------:R-:W-:Y:S01]  /*47050*/  STL [R1+0x73a8], R130 ;  /* 0x0073a88201007387 */ /* 0x000fe20000100800 */
[----:B------:R-:W-:Y:S02]  /*47060*/  IMAD.MOV.U32 R103, RZ, RZ, R29 ;  /* 0x000000ffff677224 */ /* 0x000fe400078e001d */
[----:B------:R-:W-:Y:S01]  /*47070*/  IMAD.MOV.U32 R99, RZ, RZ, R31 ;  /* 0x000000ffff637224 */ /* 0x000fe200078e001f */
[----:B------:R-:W-:Y:S01]  /*47080*/  STL [R1+0x73a4], R135 ;  /* 0x0073a48701007387 */ /* 0x000fe20000100800 */
[----:B------:R-:W-:-:S03]  /*47090*/  IMAD.MOV.U32 R98, RZ, RZ, R30 ;  /* 0x000000ffff627224 */ /* 0x000fc600078e001e */
[----:B------:R3:W-:Y:S04]  /*470a0*/  STL [R1+0x73a0], R134 ;  /* 0x0073a08601007387 */ /* 0x0007e80000100800 */
[----:B------:R-:W4:Y:S04]  /*470b0*/  LDL.LU.64 R28, [R1+0x29a0] ;  /* 0x0029a000011c7983 */ /* 0x000f280000300a00 */
[----:B------:R-:W4:Y:S04]  /*470c0*/  LDL.LU.64 R30, [R1+0x29a8] ;  /* 0x0029a800011e7983 */ /* 0x000f280000300a00 */
[----:B------:R1:W-:Y:S01]  /*470d0*/  STL [R1+0x73bc], R99 ;  /* 0x0073bc6301007387 */ /* 0x0003e20000100800 */
[----:B------:R-:W-:-:S03]  /*470e0*/  IMAD.MOV.U32 R142, RZ, RZ, R24 ;  /* 0x000000ffff8e7224 */ /* 0x000fc600078e0018 */
[----:B------:R1:W-:Y:S01]  /*470f0*/  STL [R1+0x73b8], R98 ;  /* 0x0073b86201007387 */ /* 0x0003e20000100800 */
[----:B------:R-:W-:-:S03]  /*47100*/  IMAD.MOV.U32 R143, RZ, RZ, R25 ;  /* 0x000000ffff8f7224 */ /* 0x000fc600078e0019 */
[----:B------:R1:W-:Y:S01]  /*47110*/  STL [R1+0x73b4], R103 ;  /* 0x0073b46701007387 */ /* 0x0003e20000100800 */
[----:B------:R-:W-:Y:S02]  /*47120*/  IMAD.MOV.U32 R138, RZ, RZ, R26 ;  /* 0x000000ffff8a7224 */ /* 0x000fe400078e001a */
[----:B------:R-:W-:Y:S01]  /*47130*/  IMAD.MOV.U32 R139, RZ, RZ, R27 ;  /* 0x000000ffff8b7224 */ /* 0x000fe200078e001b */
        /* <DEDUP_REMOVED lines=17> */
[----:B------:R3:W-:Y:S01]  /*47250*/  STL [R1+0x73dc], R147 ;  /* 0x0073dc9301007387 */ /* 0x0007e20000100800 */
[----:B------:R-:W-:-:S03]  /*47260*/  IMAD.MOV.U32 R158, RZ, RZ, R28 ;  /* 0x000000ffff9e7224 */ /* 0x000fc600078e001c */
[----:B------:R4:W-:Y:S01]  /*47270*/  STL [R1+0x73d8], R146 ;  /* 0x0073d89201007387 */ /* 0x0009e20000100800 */
[----:B------:R-:W-:Y:S02]  /*47280*/  IMAD.MOV.U32 R159, RZ, RZ, R29 ;  /* 0x000000ffff9f7224 */ /* 0x000fe400078e001d */
[----:B------:R-:W-:Y:S01]  /*47290*/  IMAD.MOV.U32 R155, RZ, RZ, R31 ;  /* 0x000000ffff9b7224 */ /* 0x000fe200078e001f */
[----:B------:R1:W-:Y:S01]  /*472a0*/  STL [R1+0x73d4], R151 ;  /* 0x0073d49701007387 */ /* 0x0003e20000100800 */
[----:B------:R-:W-:-:S03]  /*472b0*/  IMAD.MOV.U32 R154, RZ, RZ, R30 ;  /* 0x000000ffff9a7224 */ /* 0x000fc600078e001e */
[----:B------:R1:W-:Y:S04]  /*472c0*/  STL [R1+0x73d0], R150 ;  /* 0x0073d09601007387 */ /* 0x0003e80000100800 */
[----:B------:R-:W3:Y:S04]  /*472d0*/  LDL.LU.64 R28, [R1+0x2970] ;  /* 0x00297000011c7983 */ /* 0x000ee80000300a00 */
[----:B------:R-:W3:Y:S04]  /*472e0*/  LDL.LU.64 R30, [R1+0x2978] ;  /* 0x00297800011e7983 */ /* 0x000ee80000300a00 */
        /* <DEDUP_REMOVED lines=8> */
[----:B------:R-:W4:Y:S04]  /*47370*/  LDL.LU.64 R24, [R1+0x2960] ;  /* 0x0029600001187983 */ /* 0x000f280000300a00 */
[----:B------:R-:W4:Y:S04]  /*47380*/  LDL.LU.64 R26, [R1+0x2968] ;  /* 0x00296800011a7983 */ /* 0x000f280000300a00 */
[----:B------:R1:W-:Y:S04]  /*47390*/  STL [R1+0x73fc], R171 ;  /* 0x0073fcab01007387 */ /* 0x0003e80000100800 */
[----:B------:R1:W-:Y:S04]  /*473a0*/  STL [R1+0x73f8], R170 ;  /* 0x0073f8aa01007387 */ /* 0x0003e80000100800 */
[----:B------:R1:W-:Y:S04]  /*473b0*/  STL [R1+0x73f4], R95 ;  /* 0x0073f45f01007387 */ /* 0x0003e80000100800 */
[----:B------:R1:W-:Y:S01]  /*473c0*/  STL [R1+0x73f0], R94 ;  /* 0x0073f05e01007387 */ /* 0x0003e20000100800 */
[C---:B--2---:R-:W-:Y:S08]  /*473d0*/  HMMA.1688.F32.TF32 R32, R228.reuse, R92, R32 ;  /* 0x0000005ce420723c */ /* 0x044ff00000081020 */
[----:B---3--:R-:W-:Y:S11]  /*473e0*/  HMMA.1688.F32.TF32 R28, R228, R96, R28 ;  /* 0x00000060e41c723c */ /* 0x008ff6000008101c */
[----:B------:R-:W-:Y:S05]  /*473f0*/  @!UPT UIADD3 URZ, URZ, URZ, URZ ;  /* 0x0000003f3f3ff290 */ /* 0x000fea000fffe03f */
[----:B-1----:R-:W-:Y:S02]  /*47400*/  IMAD.MOV.U32 R115, RZ, RZ, R32 ;  /* 0x000000ffff737224 */ /* 0x002fe400078e0020 */
[----:B------:R-:W-:Y:S02]  /*47410*/  IMAD.MOV.U32 R114, RZ, RZ, R33 ;  /* 0x000000ffff727224 */ /* 0x000fe400078e0021 */
[----:B------:R-:W-:Y:S01]  /*47420*/  IMAD.MOV.U32 R118, RZ, RZ, R35 ;  /* 0x000000ffff767224 */ /* 0x000fe200078e0023 */
[----:B------:R-:W2:Y:S01]  /*47430*/  LDL.LU.64 R32, [R1+0x2950] ;  /* 0x0029500001207983 */ /* 0x000ea20000300a00 */
[----:B------:R-:W-:-:S03]  /*47440*/  IMAD.MOV.U32 R119, RZ, RZ, R34 ;  /* 0x000000ffff777224 */ /* 0x000fc600078e0022 */
[----:B------:R-:W2:Y:S01]  /*47450*/  LDL.LU.64 R34, [R1+0x2958] ;  /* 0x0029580001227983 */ /* 0x000ea20000300a00 */
[----:B----4-:R-:W-:Y:S03]  /*47460*/  HMMA.1688.F32.TF32 R24, R228, R100, R24 ;  /* 0x00000064e418723c */ /* 0x010fe60000081018 */
        /* <DEDUP_REMOVED lines=19> */
[----:B------:R-:W4:Y:S01]  /*475a0*/  LDL.LU.64 R26, [R1+0x2938] ;  /* 0x00293800011a7983 */ /* 0x000f220000300a00 */
[----:B------:R-:W-:Y:S03]  /*475b0*/  HMMA.1688.F32.TF32 R36, R228, R196, R36 ;  /* 0x000000c4e424723c */ /* 0x000fe60000081024 */
[----:B------:R1:W-:Y:S01]  /*475c0*/  STL [R1+0x742c], R126 ;  /* 0x00742c7e01007387 */ /* 0x0003e20000100800 */
[----:B------:R-:W-:-:S03]  /*475d0*/  IMAD.MOV.U32 R206, RZ, RZ, R42 ;  /* 0x000000ffffce7224 */ /* 0x000fc600078e002a */
[----:B------:R1:W-:Y:S01]  /*475e0*/  STL [R1+0x7428], R127 ;  /* 0x0074287f01007387 */ /* 0x0003e20000100800 */
[----:B------:R-:W-:-:S03]  /*475f0*/  IMAD.MOV.U32 R214, RZ, RZ, R43 ;  /* 0x000000ffffd67224 */ /* 0x000fc600078e002b */
[----:B------:R1:W-:Y:S04]  /*47600*/  STL [R1+0x7424], R122 ;  /* 0x0074247a01007387 */ /* 0x0003e80000100800 */
[----:B------:R1:W-:Y:S04]  /*47610*/  STL [R1+0x7420], R123 ;  /* 0x0074207b01007387 */ /* 0x0003e80000100800 */
[----:B------:R-:W4:Y:S04]  /*47620*/  LDL.LU.64 R40, [R1+0x2920] ;  /* 0x0029200001287983 */ /* 0x000f280000300a00 */
[----:B------:R-:W4:Y:S01]  /*47630*/  LDL.LU.64 R42, [R1+0x2928] ;  /* 0x00292800012a7983 */ /* 0x000f220000300a00 */
[----:B------:R-:W-:-:S02]  /*47640*/  IMAD.MOV.U32 R215, RZ, RZ, R36 ;  /* 0x000000ffffd77224 */ /* 0x000fc400078e0024 */
[----:B------:R-:W-:Y:S02]  /*47650*/  IMAD.MOV.U32 R210, RZ, RZ, R37 ;  /* 0x000000ffffd27224 */ /* 0x000fe400078e0025 */
[----:B------:R-:W-:Y:S01]  /*47660*/  IMAD.MOV.U32 R211, RZ, RZ, R38 ;  /* 0x000000ffffd37224 */ /* 0x000fe200078e0026 */
[----:B------:R-:W4:Y:S01]  /*47670*/  LDL.LU.64 R36, [R1+0x2910] ;  /* 0x0029100001247983 */ /* 0x000f220000300a00 */
[----:B------:R-:W-:-:S03]  /*47680*/  IMAD.MOV.U32 R207, RZ, RZ, R39 ;  /* 0x000000ffffcf7224 */ /* 0x000fc600078e0027 */
[----:B------:R-:W4:Y:S01]  /*47690*/  LDL.LU.64 R38, [R1+0x2918] ;  /* 0x0029180001267983 */ /* 0x000f220000300a00 */
[C---:B--2---:R-:W-:Y:S08]  /*476a0*/  HMMA.1688.F32.TF32 R32, R228.reuse, R104, R32 ;  /* 0x00000068e420723c */ /* 0x044ff00000081020 */
[C---:B---3--:R-:W-:Y:S11]  /*476b0*/  HMMA.1688.F32.TF32 R28, R228.reuse, R108, R28 ;  /* 0x0000006ce41c723c */ /* 0x048ff6000008101c */
[----:B------:R-:W-:Y:S05]  /*476c0*/  @!UPT UIADD3 URZ, URZ, URZ, URZ ;  /* 0x0000003f3f3ff290 */ /* 0x000fea000fffe03f */
[----:B------:R-:W-:Y:S02]  /*476d0*/  IMAD.MOV.U32 R179, RZ, RZ, R35 ;  /* 0x000000ffffb37224 */ /* 0x000fe400078e0023 */
[----:B------:R-:W-:Y:S02]  /*476e0*/  IMAD.MOV.U32 R178, RZ, RZ, R34 ;  /* 0x000000ffffb27224 */ /* 0x000fe400078e0022 */
[----:B------:R-:W-:Y:S02]  /*476f0*/  IMAD.MOV.U32 R175, RZ, RZ, R33 ;  /* 0x000000ffffaf7224 */ /* 0x000fe400078e0021 */
[----:B------:R-:W-:Y:S01]  /*47700*/  IMAD.MOV.U32 R174, RZ, RZ, R32 ;  /* 0x000000ffffae7224 */ /* 0x000fe200078e0020 */
[----:B------:R-:W-:Y:S01]  /*47710*/  STL [R1+0x743c], R179 ;  /* 0x00743cb301007387 */ /* 0x000fe20000100800 */
[----:B----4-:R-:W-:Y:S03]  /*47720*/  HMMA.1688.F32.TF32 R24, R228, R112, R24 ;  /* 0x00000070e418723c */ /* 0x010fe60000081018 */
[----:B------:R-:W-:Y:S01]  /*47730*/  STL [R1+0x7438], R178 ;  /* 0x007438b201007387 */ /* 0x000fe20000100800 */
[----:B------:R-:W-:-:S03]  /*47740*/  IMAD.MOV.U32 R134, RZ, RZ, R31 ;  /* 0x000000ffff867224 */ /* 0x000fc600078e001f */
[----:B------:R-:W-:Y:S01]  /*47750*/  STL [R1+0x7434], R175 ;  /* 0x007434af01007387 */ /* 0x000fe20000100800 */
[----:B------:R-:W-:-:S03]  /*47760*/  IMAD.MOV.U32 R135, RZ, RZ, R30 ;  /* 0x000000ffff877224 */ /* 0x000fc600078e001e */
[----:B------:R-:W-:Y:S01]  /*47770*/  STL [R1+0x7430], R174 ;  /* 0x007430ae01007387 */ /* 0x000fe20000100800 */
[----:B------:R-:W-:Y:S02]  /*47780*/  IMAD.MOV.U32 R131, RZ, RZ, R28 ;  /* 0x000000ffff837224 */ /* 0x000fe400078e001c */
[----:B------:R-:W-:Y:S01]  /*47790*/  IMAD.MOV.U32 R130, RZ, RZ, R29 ;  /* 0x000000ffff827224 */ /* 0x000fe200078e001d */
[----:B------:R-:W2:Y:S04]  /*477a0*/  LDL.LU.64 R32, [R1+0x2900] ;  /* 0x0029000001207983 */ /* 0x000ea80000300a00 */
[----:B------:R-:W2:Y:S04]  /*477b0*/  LDL.LU.64 R34, [R1+0x2908] ;  /* 0x0029080001227983 */ /* 0x000ea80000300a00 */
[----:B------:R-:W3:Y:S04]  /*477c0*/  LDL.LU.64 R28, [R1+0x28f0] ;  /* 0x0028f000011c7983 */ /* 0x000ee80000300a00 */
[----:B------:R-:W3:Y:S01]  /*477d0*/  LDL.LU.64 R30, [R1+0x28f8] ;  /* 0x0028f800011e7983 */ /* 0x000ee20000300a00 */
[----:B------:R-:W-:-:S03]  /*477e0*/  IMAD.MOV.U32 R99, RZ, RZ, R24 ;  /* 0x000000ffff637224 */ /* 0x000fc600078e0018 */
[----:B------:R-:W-:Y:S01]  /*477f0*/  STL [R1+0x744c], R134 ;  /* 0x00744c8601007387 */ /* 0x000fe20000100800 */
[----:B------:R-:W-:-:S03]  /*47800*/  IMAD.MOV.U32 R98, RZ, RZ, R25 ;  /* 0x000000ffff627224 */ /* 0x000fc600078e0019 */
[----:B------:R-:W-:Y:S01]  /*47810*/  STL [R1+0x7448], R135 ;  /* 0x0074488701007387 */ /* 0x000fe20000100800 */
[----:B------:R-:W-:-:S03]  /*47820*/  IMAD.MOV.U32 R103, RZ, RZ, R26 ;  /* 0x000000ffff677224 */ /* 0x000fc600078e001a */
[----:B------:R-:W-:Y:S01]  /*47830*/  STL [R1+0x7444], R130 ;  /* 0x0074448201007387 */ /* 0x000fe20000100800 */
[----:B------:R-:W-:-:S03]  /*47840*/  IMAD.MOV.U32 R102, RZ, RZ, R27 ;  /* 0x000000ffff667224 */ /* 0x000fc600078e001b */
[----:B------:R-:W-:Y:S04]  /*47850*/  STL [R1+0x7440], R131 ;  /* 0x0074408301007387 */ /* 0x000fe80000100800 */
[----:B------:R-:W4:Y:S04]  /*47860*/  LDL.LU.64 R24, [R1+0x28e0] ;  /* 0x0028e00001187983 */ /* 0x000f280000300a00 */
[----:B------:R-:W4:Y:S01]  /*47870*/  LDL.LU.64 R26, [R1+0x28e8] ;  /* 0x0028e800011a7983 */ /* 0x000f220000300a00 */
[C---:B------:R-:W-:Y:S03]  /*47880*/  HMMA.1688.F32.TF32 R40, R228.reuse, R116, R40 ;  /* 0x00000074e428723c */ /* 0x040fe60000081028 */
[----:B------:R-:W4:Y:S04]  /*47890*/  LDL.LU.64 R48, [R1+0x28d0] ;  /* 0x0028d00001307983 */ /* 0x000f280000300a00 */
[----:B------:R-:W4:Y:S01]  /*478a0*/  LDL.LU.64 R50, [R1+0x28d8] ;  /* 0x0028d80001327983 */ /* 0x000f220000300a00 */
[----:B------:R-:W-:Y:S03]  /*478b0*/  HMMA.1688.F32.TF32 R36, R228, R120, R36 ;  /* 0x00000078e424723c */ /* 0x000fe60000081024 */
[----:B------:R-:W4:Y:S04]  /*478c0*/  LDL.LU.64 R44, [R1+0x28c0] ;  /* 0x0028c000012c7983 */ /* 0x000f280000300a00 */
[----:B------:R-:W4:Y:S09]  /*478d0*/  LDL.LU.64 R46, [R1+0x28c8] ;  /* 0x0028c800012e7983 */ /* 0x000f320000300a00 */
[----:B------:R-:W-:-:S02]  /*478e0*/  IMAD.MOV.U32 R139, RZ, RZ, R40 ;  /* 0x000000ffff8b7224 */ /* 0x000fc400078e0028 */
[----:B------:R-:W-:Y:S02]  /*478f0*/  IMAD.MOV.U32 R138, RZ, RZ, R41 ;  /* 0x000000ffff8a7224 */ /* 0x000fe400078e0029 */
[----:B------:R-:W-:Y:S01]  /*47900*/  IMAD.MOV.U32 R143, RZ, RZ, R42 ;  /* 0x000000ffff8f7224 */ /* 0x000fe200078e002a */
[----:B------:R-:W4:Y:S01]  /*47910*/  LDL.LU.64 R40, [R1+0x28b0] ;  /* 0x0028b00001287983 */ /* 0x000f220000300a00 */
[----:B------:R-:W-:Y:S02]  /*47920*/  IMAD.MOV.U32 R142, RZ, RZ, R43 ;  /* 0x000000ffff8e7224 */ /* 0x000fe400078e002b */
[----:B------:R-:W-:Y:S01]  /*47930*/  IMAD.MOV.U32 R182, RZ, RZ, R36 ;  /* 0x000000ffffb67224 */ /* 0x000fe200078e0024 */
[----:B------:R-:W4:Y:S01]  /*47940*/  LDL.LU.64 R42, [R1+0x28b8] ;  /* 0x0028b800012a7983 */ /* 0x000f220000300a00 */
[----:B------:R-:W-:Y:S02]  /*47950*/  IMAD.MOV.U32 R183, RZ, RZ, R37 ;  /* 0x000000ffffb77224 */ /* 0x000fe400078e0025 */
[----:B------:R-:W-:Y:S01]  /*47960*/  IMAD.MOV.U32 R186, RZ, RZ, R38 ;  /* 0x000000ffffba7224 */ /* 0x000fe200078e0026 */
[----:B------:R-:W4:Y:S01]  /*47970*/  LDL.LU.64 R36, [R1+0x2890] ;  /* 0x0028900001247983 */ /* 0x000f220000300a00 */
[----:B------:R-:W-:-:S03]  /*47980*/  IMAD.MOV.U32 R190, RZ, RZ, R39 ;  /* 0x000000ffffbe7224 */ /* 0x000fc600078e0027 */
[----:B------:R-:W4:Y:S01]  /*47990*/  LDL.LU.64 R38, [R1+0x2898] ;  /* 0x0028980001267983 */ /* 0x000f220000300a00 */
[C---:B--2---:R-:W-:Y:S08]  /*479a0*/  HMMA.1688.F32.TF32 R32, R228.reuse, R124, R32 ;  /* 0x0000007ce420723c */ /* 0x044ff00000081020 */
[C---:B---3--:R-:W-:Y:S08]  /*479b0*/  HMMA.1688.F32.TF32 R28, R228.reuse, R128, R28 ;  /* 0x00000080e41c723c */ /* 0x048ff0000008101c */
[----:B----4-:R-:W-:Y:S08]  /*479c0*/  HMMA.1688.F32.TF32 R24, R228, R132, R24 ;  /* 0x00000084e418723c */ /* 0x010ff00000081018 */
[----:B------:R-:W-:-:S02]  /*479d0*/  IMAD.MOV.U32 R147, RZ, RZ, R32 ;  /* 0x000000ffff937224 */ /* 0x000fc400078e0020 */
[----:B------:R-:W-:Y:S02]  /*479e0*/  IMAD.MOV.U32 R146, RZ, RZ, R33 ;  /* 0x000000ffff927224 */ /* 0x000fe400078e0021 */
[----:B------:R-:W-:Y:S01]  /*479f0*/  IMAD.MOV.U32 R151, RZ, RZ, R34 ;  /* 0x000000ffff977224 */ /* 0x000fe200078e0022 */
[----:B------:R-:W2:Y:S01]  /*47a00*/  LDL.LU.64 R32, [R1+0x2880] ;  /* 0x0028800001207983 */ /* 0x000ea20000300a00 */
[----:B------:R-:W-:Y:S02]  /*47a10*/  IMAD.MOV.U32 R150, RZ, RZ, R35 ;  /* 0x000000ffff967224 */ /* 0x000fe400078e0023 */
[----:B------:R-:W-:Y:S01]  /*47a20*/  IMAD.MOV.U32 R155, RZ, RZ, R28 ;  /* 0x000000ffff9b7224 */ /* 0x000fe200078e001c */
[----:B------:R-:W2:Y:S01]  /*47a30*/  LDL.LU.64 R34, [R1+0x2888] ;  /* 0x0028880001227983 */ /* 0x000ea20000300a00 */
[----:B------:R-:W-:Y:S02]  /*47a40*/  IMAD.MOV.U32 R154, RZ, RZ, R29 ;  /* 0x000000ffff9a7224 */ /* 0x000fe400078e001d */
[----:B------:R-:W-:Y:S01]  /*47a50*/  IMAD.MOV.U32 R159, RZ, RZ, R30 ;  /* 0x000000ffff9f7224 */ /* 0x000fe200078e001e */
[----:B------:R-:W3:Y:S01]  /*47a60*/  LDL.LU.64 R28, [R1+0x2840] ;  /* 0x00284000011c7983 */ /* 0x000ee20000300a00 */
[----:B------:R-:W-:-:S03]  /*47a70*/  IMAD.MOV.U32 R158, RZ, RZ, R31 ;  /* 0x000000ffff9e7224 */ /* 0x000fc600078e001f */
[----:B------:R-:W3:Y:S01]  /*47a80*/  LDL.LU.64 R30, [R1+0x2848] ;  /* 0x00284800011e7983 */ /* 0x000ee20000300a00 */
[----:B------:R-:W-:Y:S02]  /*47a90*/  IMAD.MOV.U32 R171, RZ, RZ, R24 ;  /* 0x000000ffffab7224 */ /* 0x000fe400078e0018 */
[----:B------:R-:W-:Y:S02]  /*47aa0*/  IMAD.MOV.U32 R170, RZ, RZ, R25 ;  /* 0x000000ffffaa7224 */ /* 0x000fe400078e0019 */
[----:B------:R-:W-:Y:S01]  /*47ab0*/  IMAD.MOV.U32 R95, RZ, RZ, R26 ;  /* 0x000000ffff5f7224 */ /* 0x000fe200078e001a */
[----:B------:R-:W4:Y:S01]  /*47ac0*/  LDL.LU.64 R24, [R1+0x2830] ;  /* 0x0028300001187983 */ /* 0x000f220000300a00 */
[----:B------:R-:W-:-:S03]  /*47ad0*/  IMAD.MOV.U32 R94, RZ, RZ, R27 ;  /* 0x000000ffff5e7224 */ /* 0x000fc600078e001b */
[----:B------:R-:W4:Y:S01]  /*47ae0*/  LDL.LU.64 R26, [R1+0x2838] ;  /* 0x00283800011a7983 */ /* 0x000f220000300a00 */
[----:B------:R-:W-:Y:S01]  /*47af0*/  IMAD R2, R2, 0x820, R5 ;  /* 0x0000082002027824 */ /* 0x000fe200078e0205 */
[----:B------:R-:W-:Y:S01]  /*47b00*/  LOP3.LUT R6, R6, 0x60, RZ, 0x3c, !PT ;  /* 0x0000006006067812 */ /* 0x000fe200078e3cff */
[C---:B------:R-:W-:Y:S01]  /*47b10*/  HMMA.1688.F32.TF32 R48, R228.reuse, R136, R48 ;  /* 0x00000088e430723c */ /* 0x040fe20000081030 */
[----:B------:R-:W4:Y:S02]  /*47b20*/  LDL.LU.64 R80, [R1+0x2820] ;  /* 0x0028200001507983 */ /* 0x000f240000300a00 */
[----:B------:R-:W-:Y:S01]  /*47b30*/  LOP3.LUT R2, R2, 0x40, RZ, 0x3c, !PT ;  /* 0x0000004002027812 */ /* 0x000fe200078e3cff */
[C---:B------:R-:W-:Y:S01]  /*47b40*/  IMAD R6, R0.reuse, 0x10000, R6 ;  /* 0x0001000000067824 */ /* 0x040fe200078e0206 */
[----:B------:R-:W4:Y:S03]  /*47b50*/  LDL.LU.64 R82, [R1+0x2828] ;  /* 0x0028280001527983 */ /* 0x000f260000300a00 */
[----:B------:R-:W-:Y:S01]  /*47b60*/  IMAD R5, R0, 0x10000, R2 ;  /* 0x0001000000057824 */ /* 0x000fe200078e0202 */
[----:B------:R-:W-:Y:S04]  /*47b70*/  LDS R221, [R6] ;  /* 0x0000000006dd7984 */ /* 0x000fe80000000800 */
[----:B------:R-:W-:Y:S04]  /*47b80*/  LDS R220, [R5] ;  /* 0x0000000005dc7984 */ /* 0x000fe80000000800 */
[----:B------:R-:W-:Y:S04]  /*47b90*/  LDS R222, [R5+0x2000] ;  /* 0x0020000005de7984 */ /* 0x000fe80000000800 */
[----:B------:R-:W4:Y:S01]  /*47ba0*/  LDS R223, [R6+0x2000] ;  /* 0x0020000006df7984 */ /* 0x000f220000000800 */
[C---:B------:R-:W-:Y:S03]  /*47bb0*/  HMMA.1688.F32.TF32 R44, R228.reuse, R140, R44 ;  /* 0x0000008ce42c723c */ /* 0x040fe6000008102c */
[----:B------:R-:W4:Y:S04]  /*47bc0*/  LDL.LU.64 R76, [R1+0x2810] ;  /* 0x00281000014c7983 */ /* 0x000f280000300a00 */
[----:B------:R-:W4:Y:S01]  /*47bd0*/  LDL.LU.64 R78, [R1+0x2818] ;  /* 0x00281800014e7983 */ /* 0x000f220000300a00 */
[C---:B------:R-:W-:Y:S03]  /*47be0*/  HMMA.1688.F32.TF32 R40, R228.reuse, R144, R40 ;  /* 0x00000090e428723c */ /* 0x040fe60000081028 */
[----:B------:R-:W4:Y:S04]  /*47bf0*/  LDL.LU.64 R72, [R1+0x2800] ;  /* 0x0028000001487983 */ /* 0x000f280000300a00 */
[----:B------:R-:W4:Y:S01]  /*47c00*/  LDL.LU.64 R74, [R1+0x2808] ;  /* 0x00280800014a7983 */ /* 0x000f220000300a00 */
[----:B------:R-:W-:Y:S03]  /*47c10*/  HMMA.1688.F32.TF32 R36, R228, R148, R36 ;  /* 0x00000094e424723c */ /* 0x000fe60000081024 */
[----:B------:R-:W4:Y:S04]  /*47c20*/  LDL.LU.64 R68, [R1+0x27f0] ;  /* 0x0027f00001447983 */ /* 0x000f280000300a00 */
[----:B------:R-:W4:Y:S04]  /*47c30*/  LDL.LU.64 R70, [R1+0x27f8] ;  /* 0x0027f80001467983 */ /* 0x000f280000300a00 */
[----:B------:R-:W4:Y:S04]  /*47c40*/  LDL.LU.64 R64, [R1+0x27e0] ;  /* 0x0027e00001407983 */ /* 0x000f280000300a00 */
[----:B------:R-:W4:Y:S04]  /*47c50*/  LDL.LU.64 R66, [R1+0x27e8] ;  /* 0x0027e80001427983 */ /* 0x000f280000300a00 */
[----:B------:R-:W4:Y:S04]  /*47c60*/  LDL.LU.64 R60, [R1+0x27d0] ;  /* 0x0027d000013c7983 */ /* 0x000f280000300a00 */
[----:B------:R-:W4:Y:S01]  /*47c70*/  LDL.LU.64 R62, [R1+0x27d8] ;  /* 0x0027d800013e7983 */ /* 0x000f220000300a00 */
[----:B------:R-:W-:-:S03]  /*47c80*/  IMAD.MOV.U32 R191, RZ, RZ, R48 ;  /* 0x000000ffffbf7224 */ /* 0x000fc600078e0030 */
[----:B------:R-:W4:Y:S01]  /*47c90*/  LDL.LU.64 R56, [R1+0x27c0] ;  /* 0x0027c00001387983 */ /* 0x000f220000300a00 */
[----:B------:R-:W-:-:S03]  /*47ca0*/  IMAD.MOV.U32 R194, RZ, RZ, R49 ;  /* 0x000000ffffc27224 */ /* 0x000fc600078e0031 */
[----:B------:R-:W4:Y:S01]  /*47cb0*/  LDL.LU.64 R58, [R1+0x27c8] ;  /* 0x0027c800013a7983 */ /* 0x000f220000300a00 */
[----:B------:R-:W-:-:S03]  /*47cc0*/  IMAD.MOV.U32 R162, RZ, RZ, R50 ;  /* 0x000000ffffa27224 */ /* 0x000fc600078e0032 */
[----:B------:R-:W4:Y:S01]  /*47cd0*/  LDL.LU.64 R52, [R1+0x27b0] ;  /* 0x0027b00001347983 */ /* 0x000f220000300a00 */
[----:B------:R-:W-:-:S03]  /*47ce0*/  IMAD.MOV.U32 R163, RZ, RZ, R51 ;  /* 0x000000ffffa37224 */ /* 0x000fc600078e0033 */
[----:B------:R-:W4:Y:S01]  /*47cf0*/  LDL.LU.64 R54, [R1+0x27b8] ;  /* 0x0027b80001367983 */ /* 0x000f220000300a00 */
[----:B-1----:R-:W-:Y:S02]  /*47d00*/  IMAD.MOV.U32 R118, RZ, RZ, R44 ;  /* 0x000000ffff767224 */ /* 0x002fe400078e002c */
        /* <DEDUP_REMOVED lines=8> */
[----:B------:R-:W-:-:S02]  /*47d90*/  IMAD.MOV.U32 R106, RZ, RZ, R42 ;  /* 0x000000ffff6a7224 */ /* 0x000fc400078e002a */
[----:B------:R-:W-:Y:S01]  /*47da0*/  IMAD.MOV.U32 R107, RZ, RZ, R43 ;  /* 0x000000ffff6b7224 */ /* 0x000fe200078e002b */
[----:B------:R-:W4:Y:S01]  /*47db0*/  LDL.LU.64 R46, [R1+0x2798] ;  /* 0x00279800012e7983 */ /* 0x000f220000300a00 */
[----:B------:R-:W-:Y:S02]  /*47dc0*/  IMAD.MOV.U32 R126, RZ, RZ, R36 ;  /* 0x000000ffff7e7224 */ /* 0x000fe400078e0024 */
[----:B------:R-:W-:Y:S01]  /*47dd0*/  IMAD.MOV.U32 R127, RZ, RZ, R37 ;  /* 0x000000ffff7f7224 */ /* 0x000fe200078e0025 */
[----:B------:R-:W4:Y:S01]  /*47de0*/  LDL.LU.64 R40, [R1+0x2780] ;  /* 0x0027800001287983 */ /* 0x000f220000300a00 */
[----:B------:R-:W-:Y:S02]  /*47df0*/  IMAD.MOV.U32 R122, RZ, RZ, R38 ;  /* 0x000000ffff7a7224 */ /* 0x000fe400078e0026 */
[----:B------:R-:W-:Y:S01]  /*47e00*/  IMAD.MOV.U32 R123, RZ, RZ, R39 ;  /* 0x000000ffff7b7224 */ /* 0x000fe200078e0027 */
[----:B------:R-:W4:Y:S04]  /*47e10*/  LDL.LU.64 R42, [R1+0x2788] ;  /* 0x00278800012a7983 */ /* 0x000f280000300a00 */
[----:B------:R-:W4:Y:S04]  /*47e20*/  LDL.LU.64 R36, [R1+0x2770] ;  /* 0x0027700001247983 */ /* 0x000f280000300a00 */
[----:B------:R-:W4:Y:S01]  /*47e30*/  LDL.LU.64 R38, [R1+0x2778] ;  /* 0x0027780001267983 */ /* 0x000f220000300a00 */
[C---:B--2---:R-:W-:Y:S08]  /*47e40*/  HMMA.1688.F32.TF32 R32, R228.reuse, R152, R32 ;  /* 0x00000098e420723c */ /* 0x044ff00000081020 */
[----:B---3--:R-:W-:Y:S01]  /*47e50*/  HMMA.1688.F32.TF32 R28, R228, R156, R28 ;  /* 0x0000009ce41c723c */ /* 0x008fe2000008101c */
[----:B------:R-:W-:Y:S04]  /*47e60*/  LDS R228, [R3+0x80] ;  /* 0x0000800003e47984 */ /* 0x000fe80000000800 */
[----:B------:R-:W-:Y:S04]  /*47e70*/  LDS R230, [R3+0x2080] ;  /* 0x0020800003e67984 */ /* 0x000fe80000000800 */
[----:B------:R-:W-:Y:S04]  /*47e80*/  LDS R229, [R4+0x80] ;  /* 0x0000800004e57984 */ /* 0x000fe80000000800 */
[----:B------:R-:W1:Y:S01]  /*47e90*/  LDS R231, [R4+0x2080] ;  /* 0x0020800004e77984 */ /* 0x000e620000000800 */
[----:B----4-:R-:W-:Y:S02]  /*47ea0*/  HMMA.1688.F32.TF32 R24, R220, R216, R24 ;  /* 0x000000d8dc18723c */ /* 0x010fe40000081018 */
        /* <DEDUP_REMOVED lines=11> */
[----:B------:R-:W3:Y:S05]  /*47f60*/  LDL.LU.64 R30, [R1+0x2758] ;  /* 0x00275800011e7983 */ /* 0x000eea0000300a00 */
[----:B------:R-:W-:Y:S02]  /*47f70*/  IMAD.MOV.U32 R134, RZ, RZ, R24 ;  /* 0x000000ffff867224 */ /* 0x000fe400078e0018 */
[----:B------:R-:W-:Y:S02]  /*47f80*/  IMAD.MOV.U32 R135, RZ, RZ, R25 ;  /* 0x000000ffff877224 */ /* 0x000fe400078e0019 */
[----:B------:R-:W-:Y:S01]  /*47f90*/  IMAD.MOV.U32 R130, RZ, RZ, R26 ;  /* 0x000000ffff827224 */ /* 0x000fe200078e001a */
[----:B------:R-:W4:Y:S01]  /*47fa0*/  LDL.LU.64 R24, [R1+0x2740] ;  /* 0x0027400001187983 */ /* 0x000f220000300a00 */
[----:B------:R-:W-:-:S03]  /*47fb0*/  IMAD.MOV.U32 R131, RZ, RZ, R27 ;  /* 0x000000ffff837224 */ /* 0x000fc600078e001b */
[----:B------:R-:W4:Y:S01]  /*47fc0*/  LDL.LU.64 R26, [R1+0x2748] ;  /* 0x00274800011a7983 */ /* 0x000f220000300a00 */
[C---:B------:R-:W-:Y:S08]  /*47fd0*/  HMMA.1688.F32.TF32 R80, R220.reuse, R212, R80 ;  /* 0x000000d4dc50723c */ /* 0x040ff00000081050 */
[C---:B------:R-:W-:Y:S08]  /*47fe0*/  HMMA.1688.F32.TF32 R76, R220.reuse, R208, R76 ;  /* 0x000000d0dc4c723c */ /* 0x040ff0000008104c */
[C---:B------:R-:W-:Y:S08]  /*47ff0*/  HMMA.1688.F32.TF32 R72, R220.reuse, R204, R72 ;  /* 0x000000ccdc48723c */ /* 0x040ff00000081048 */
[C---:B------:R-:W-:Y:S08]  /*48000*/  HMMA.1688.F32.TF32 R68, R220.reuse, R200, R68 ;  /* 0x000000c8dc44723c */ /* 0x040ff00000081044 */
[C---:B------:R-:W-:Y:S08]  /*48010*/  HMMA.1688.F32.TF32 R64, R220.reuse, R196, R64 ;  /* 0x000000c4dc40723c */ /* 0x040ff00000081040 */
[C---:B------:R-:W-:Y:S08]  /*48020*/  HMMA.1688.F32.TF32 R60, R220.reuse, R160, R60 ;  /* 0x000000a0dc3c723c */ /* 0x040ff0000008103c */
[C---:B------:R-:W-:Y:S08]  /*48030*/  HMMA.1688.F32.TF32 R56, R220.reuse, R164, R56 ;  /* 0x000000a4dc38723c */ /* 0x040ff00000081038 */
[C---:B------:R-:W-:Y:S01]  /*48040*/  HMMA.1688.F32.TF32 R52, R220.reuse, R192, R52 ;  /* 0x000000c0dc34723c */ /* 0x040fe20000081034 */
[----:B------:R1:W-:Y:S07]  /*48050*/  STL.64 [R1+0x51c0], R80 ;  /* 0x0051c05001007387 */ /* 0x0003ee0000100a00 */
[C---:B------:R-:W-:Y:S01]  /*48060*/  HMMA.1688.F32.TF32 R48, R220.reuse, R188, R48 ;  /* 0x000000bcdc30723c */ /* 0x040fe20000081030 */
[----:B------:R1:W-:Y:S07]  /*48070*/  STL.64 [R1+0x51c8], R82 ;  /* 0x0051c85201007387 */ /* 0x0003ee0000100a00 */
[C---:B------:R-:W-:Y:S01]  /*48080*/  HMMA.1688.F32.TF32 R44, R220.reuse, R184, R44 ;  /* 0x000000b8dc2c723c */ /* 0x040fe2000008102c */
[----:B------:R1:W-:Y:S07]  /*48090*/  STL.64 [R1+0x5190], R76 ;  /* 0x0051904c01007387 */ /* 0x0003ee0000100a00 */
[C---:B------:R-:W-:Y:S01]  /*480a0*/  HMMA.1688.F32.TF32 R40, R220.reuse, R180, R40 ;  /* 0x000000b4dc28723c */ /* 0x040fe20000081028 */
[----:B------:R1:W-:Y:S07]  /*480b0*/  STL.64 [R1+0x5198], R78 ;  /* 0x0051984e01007387 */ /* 0x0003ee0000100a00 */
[C---:B------:R-:W-:Y:S01]  /*480c0*/  HMMA.1688.F32.TF32 R36, R220.reuse, R176, R36 ;  /* 0x000000b0dc24723c */ /* 0x040fe20000081024 */
[----:B------:R1:W-:Y:S04]  /*480d0*/  STL.64 [R1+0x5180], R72 ;  /* 0x0051804801007387 */ /* 0x0003e80000100a00 */
        /* <DEDUP_REMOVED lines=18> */
[----:B------:R1:W-:Y:S01]  /*48200*/  STL.64 [R1+0x50f8], R38 ;  /* 0x0050f82601007387 */ /* 0x0003e20000100a00 */
[C---:B--2---:R-:W-:Y:S08]  /*48210*/  HMMA.1688.F32.TF32 R32, R220.reuse, R172, R32 ;  /* 0x000000acdc20723c */ /* 0x044ff00000081020 */
[C---:B---3--:R-:W-:Y:S08]  /*48220*/  HMMA.1688.F32.TF32 R28, R220.reuse, R168, R28 ;  /* 0x000000a8dc1c723c */ /* 0x048ff0000008101c */
[C---:B----4-:R-:W-:Y:S07]  /*48230*/  HMMA.1688.F32.TF32 R24, R220.reuse, R92, R24 ;  /* 0x0000005cdc18723c */ /* 0x050fee0000081018 */
[----:B------:R2:W-:Y:S04]  /*48240*/  STL.64 [R1+0x50e0], R32 ;  /* 0x0050e02001007387 */ /* 0x0005e80000100a00 */
[----:B------:R3:W-:Y:S04]  /*48250*/  STL.64 [R1+0x50e8], R34 ;  /* 0x0050e82201007387 */ /* 0x0007e80000100a00 */
[----:B------:R-:W4:Y:S04]  /*48260*/  LDL.LU.64 R88, [R1+0x2730] ;  /* 0x0027300001587983 */ /* 0x000f280000300a00 */
[----:B------:R1:W-:Y:S04]  /*48270*/  STL.64 [R1+0x50d0], R28 ;  /* 0x0050d01c01007387 */ /* 0x0003e80000100a00 */
[----:B------:R1:W-:Y:S04]  /*48280*/  STL.64 [R1+0x50d8], R30 ;  /* 0x0050d81e01007387 */ /* 0x0003e80000100a00 */
[----:B------:R-:W4:Y:S04]  /*48290*/  LDL.LU.64 R90, [R1+0x2738] ;  /* 0x00273800015a7983 */ /* 0x000f280000300a00 */
[----:B------:R1:W-:Y:S04]  /*482a0*/  STL.64 [R1+0x50c0], R24 ;  /* 0x0050c01801007387 */ /* 0x0003e80000100a00 */
[----:B------:R1:W-:Y:S04]  /*482b0*/  STL.64 [R1+0x50c8], R26 ;  /* 0x0050c81a01007387 */ /* 0x0003e80000100a00 */
[----:B------:R-:W4:Y:S04]  /*482c0*/  LDL.LU.64 R84, [R1+0x2720] ;  /* 0x0027200001547983 */ /* 0x000f280000300a00 */
[----:B------:R-:W4:Y:S04]  /*482d0*/  LDL.LU.64 R86, [R1+0x2728] ;  /* 0x0027280001567983 */ /* 0x000f280000300a00 */
        /* <DEDUP_REMOVED lines=24> */
[----:B--2---:R-:W2:Y:S04]  /*48460*/  LDL.LU.64 R32, [R1+0x25d0] ;  /* 0x0025d00001207983 */ /* 0x004ea80000300a00 */
[----:B---3--:R-:W2:Y:S04]  /*48470*/  LDL.LU.64 R34, [R1+0x25d8] ;  /* 0x0025d80001227983 */ /* 0x008ea80000300a00 */
[----:B------:R-:W3:Y:S04]  /*48480*/  LDL.LU.64 R28, [R1+0x25b0] ;  /* 0x0025b000011c7983 */ /* 0x000ee80000300a00 */
[----:B------:R-:W3:Y:S04]  /*48490*/  LDL.LU.64 R30, [R1+0x25b8] ;  /* 0x0025b800011e7983 */ /* 0x000ee80000300a00 */
[----:B------:R-:W3:Y:S04]  /*484a0*/  LDL.LU.64 R24, [R1+0x25a0] ;  /* 0x0025a00001187983 */ /* 0x000ee80000300a00 */
[----:B------:R-:W3:Y:S01]  /*484b0*/  LDL.LU.64 R26, [R1+0x25a8] ;  /* 0x0025a800011a7983 */ /* 0x000ee20000300a00 */
[C---:B----4-:R-:W-:Y:S08]  /*484c0*/  HMMA.1688.F32.TF32 R88, R220.reuse, R96, R88 ;  /* 0x00000060dc58723c */ /* 0x050ff00000081058 */
[C---:B------:R-:W-:Y:S08]  /*484d0*/  HMMA.1688.F32.TF32 R84, R220.reuse, R100, R84 ;  /* 0x00000064dc54723c */ /* 0x040ff00000081054 */
[C---:B------:R-:W-:Y:S08]  /*484e0*/  HMMA.1688.F32.TF32 R80, R220.reuse, R104, R80 ;  /* 0x00000068dc50723c */ /* 0x040ff00000081050 */
[C---:B------:R-:W-:Y:S08]  /*484f0*/  HMMA.1688.F32.TF32 R76, R220.reuse, R108, R76 ;  /* 0x0000006cdc4c723c */ /* 0x040ff0000008104c */
[C---:B------:R-:W-:Y:S08]  /*48500*/  HMMA.1688.F32.TF32 R72, R220.reuse, R112, R72 ;  /* 0x00000070dc48723c */ /* 0x040ff00000081048 */
[C---:B------:R-:W-:Y:S08]  /*48510*/  HMMA.1688.F32.TF32 R68, R220.reuse, R116, R68 ;  /* 0x00000074dc44723c */ /* 0x040ff00000081044 */
[C---:B------:R-:W-:Y:S08]  /*48520*/  HMMA.1688.F32.TF32 R64, R220.reuse, R120, R64 ;  /* 0x00000078dc40723c */ /* 0x040ff00000081040 */
[C---:B------:R-:W-:Y:S01]  /*48530*/  HMMA.1688.F32.TF32 R60, R220.reuse, R124, R60 ;  /* 0x0000007cdc3c723c */ /* 0x040fe2000008103c */
[----:B------:R-:W-:Y:S07]  /*48540*/  STL.64 [R1+0x50b0], R88 ;  /* 0x0050b05801007387 */ /* 0x000fee0000100a00 */
[C---:B------:R-:W-:Y:S01]  /*48550*/  HMMA.1688.F32.TF32 R56, R220.reuse, R128, R56 ;  /* 0x00000080dc38723c */ /* 0x040fe20000081038 */
[----:B------:R-:W-:Y:S07]  /*48560*/  STL.64 [R1+0x50b8], R90 ;  /* 0x0050b85a01007387 */ /* 0x000fee0000100a00 */
[C---:B------:R-:W-:Y:S01]  /*48570*/  HMMA.1688.F32.TF32 R52, R220.reuse, R132, R52 ;  /* 0x00000084dc34723c */ /* 0x040fe20000081034 */
[----:B------:R-:W-:Y:S07]  /*48580*/  STL.64 [R1+0x50a0], R84 ;  /* 0x0050a05401007387 */ /* 0x000fee0000100a00 */
[C---:B------:R-:W-:Y:S01]  /*48590*/  HMMA.1688.F32.TF32 R48, R220.reuse, R136, R48 ;  /* 0x00000088dc30723c */ /* 0x040fe20000081030 */
[----:B------:R-:W-:Y:S07]  /*485a0*/  STL.64 [R1+0x50a8], R86 ;  /* 0x0050a85601007387 */ /* 0x000fee0000100a00 */
[C---:B------:R-:W-:Y:S01]  /*485b0*/  HMMA.1688.F32.TF32 R44, R220.reuse, R140, R44 ;  /* 0x0000008cdc2c723c */ /* 0x040fe2000008102c */
[----:B------:R1:W-:Y:S07]  /*485c0*/  STL.64 [R1+0x5090], R80 ;  /* 0x0050905001007387 */ /* 0x0003ee0000100a00 */
[C---:B------:R-:W-:Y:S01]  /*485d0*/  HMMA.1688.F32.TF32 R40, R220.reuse, R144, R40 ;  /* 0x00000090dc28723c */ /* 0x040fe20000081028 */
[----:B------:R4:W-:Y:S04]  /*485e0*/  STL.64 [R1+0x5098], R82 ;  /* 0x0050985201007387 */ /* 0x0009e80000100a00 */
[----:B------:R1:W-:Y:S03]  /*485f0*/  STL.64 [R1+0x5080], R76 ;  /* 0x0050804c01007387 */ /* 0x0003e60000100a00 */
[C---:B------:R-:W-:Y:S01]  /*48600*/  HMMA.1688.F32.TF32 R36, R220.reuse, R148, R36 ;  /* 0x00000094dc24723c */ /* 0x040fe20000081024 */
[----:B------:R1:W-:Y:S04]  /*48610*/  STL.64 [R1+0x5088], R78 ;  /* 0x0050884e01007387 */ /* 0x0003e80000100a00 */
[----:B------:R1:W-:Y:S03]  /*48620*/  STL.64 [R1+0x5070], R72 ;  /* 0x0050704801007387 */ /* 0x0003e60000100a00 */
[C---:B--2---:R-:W-:Y:S01]  /*48630*/  HMMA.1688.F32.TF32 R32, R220.reuse, R152, R32 ;  /* 0x00000098dc20723c */ /* 0x044fe20000081020 */
[----:B------:R2:W-:Y:S04]  /*48640*/  STL.64 [R1+0x5078], R74 ;  /* 0x0050784a01007387 */ /* 0x0005e80000100a00 */
[----:B------:R1:W-:Y:S03]  /*48650*/  STL.64 [R1+0x5060], R68 ;  /* 0x0050604401007387 */ /* 0x0003e60000100a00 */
[----:B---3--:R-:W-:Y:S01]  /*48660*/  HMMA.1688.F32.TF32 R28, R220, R156, R28 ;  /* 0x0000009cdc1c723c */ /* 0x008fe2000008101c */
[----:B------:R2:W-:Y:S04]  /*48670*/  STL.64 [R1+0x5068], R70 ;  /* 0x0050684601007387 */ /* 0x0005e80000100a00 */
[----:B------:R1:W-:Y:S03]  /*48680*/  STL.64 [R1+0x5050], R64 ;  /* 0x0050504001007387 */ /* 0x0003e60000100a00 */
        /* <DEDUP_REMOVED lines=18> */
[----:B-1----:R-:W3:Y:S04]  /*487b0*/  LDL.LU.64 R80, [R1+0x2590] ;  /* 0x0025900001507983 */ /* 0x002ee80000300a00 */
[----:B------:R1:W-:Y:S04]  /*487c0*/  STL.64 [R1+0x4fb0], R28 ;  /* 0x004fb01c01007387 */ /* 0x0003e80000100a00 */
[----:B------:R1:W-:Y:S04]  /*487d0*/  STL.64 [R1+0x4fb8], R30 ;  /* 0x004fb81e01007387 */ /* 0x0003e80000100a00 */
[----:B----4-:R-:W3:Y:S04]  /*487e0*/  LDL.LU.64 R82, [R1+0x2598] ;  /* 0x0025980001527983 */ /* 0x010ee80000300a00 */
[----:B------:R4:W-:Y:S04]  /*487f0*/  STL.64 [R1+0x4f90], R24 ;  /* 0x004f901801007387 */ /* 0x0009e80000100a00 */
[----:B------:R1:W-:Y:S04]  /*48800*/  STL.64 [R1+0x4f98], R26 ;  /* 0x004f981a01007387 */ /* 0x0003e80000100a00 */
[----:B------:R-:W3:Y:S04]  /*48810*/  LDL.LU.64 R76, [R1+0x2580] ;  /* 0x00258000014c7983 */ /* 0x000ee80000300a00 */
[----:B------:R-:W3:Y:S04]  /*48820*/  LDL.LU.64 R78, [R1+0x2588] ;  /* 0x00258800014e7983 */ /* 0x000ee80000300a00 */
[----:B------:R-:W3:Y:S04]  /*48830*/  LDL.LU.64 R72, [R1+0x2570] ;  /* 0x0025700001487983 */ /* 0x000ee80000300a00 */
[----:B--2---:R-:W2:Y:S04]  /*48840*/  LDL.LU.64 R74, [R1+0x2578] ;  /* 0x00257800014a7983 */ /* 0x004ea80000300a00 */
        /* <DEDUP_REMOVED lines=20> */
[----:B-1----:R-:W2:Y:S04]  /*48990*/  LDL.LU.64 R28, [R1+0x24b0] ;  /* 0x0024b000011c7983 */ /* 0x002ea80000300a00 */
[----:B------:R-:W2:Y:S04]  /*489a0*/  LDL.LU.64 R30, [R1+0x24b8] ;  /* 0x0024b800011e7983 */ /* 0x000ea80000300a00 */
[----:B----4-:R-:W4:Y:S04]  /*489b0*/  LDL.LU.64 R24, [R1+0x24a0] ;  /* 0x0024a00001187983 */ /* 0x010f280000300a00 */
[----:B------:R-:W4:Y:S04]  /*489c0*/  LDL.LU.64 R26, [R1+0x24a8] ;  /* 0x0024a800011a7983 */ /* 0x000f280000300a00 */
[----:B------:R-:W-:Y:S04]  /*489d0*/  LDS R220, [R5+0x80] ;  /* 0x0000800005dc7984 */ /* 0x000fe80000000800 */
[----:B------:R-:W-:Y:S04]  /*489e0*/  LDS R222, [R5+0x2080] ;  /* 0x0020800005de7984 */ /* 0x000fe80000000800 */
[----:B------:R-:W-:Y:S04]  /*489f0*/  LDS R221, [R6+0x80] ;  /* 0x0000800006dd7984 */ /* 0x000fe80000000800 */
[----:B------:R-:W1:Y:S01]  /*48a00*/  LDS R223, [R6+0x2080] ;  /* 0x0020800006df7984 */ /* 0x000e620000000800 */
[C---:B---3--:R-:W-:Y:S08]  /*48a10*/  HMMA.1688.F32.TF32 R80, R228.reuse, R212, R80 ;  /* 0x000000d4e450723c */ /* 0x048ff00000081050 */
[C---:B------:R-:W-:Y:S08]  /*48a20*/  HMMA.1688.F32.TF32 R76, R228.reuse, R208, R76 ;  /* 0x000000d0e44c723c */ /* 0x040ff0000008104c */
[C---:B--2---:R-:W-:Y:S08]  /*48a30*/  HMMA.1688.F32.TF32 R72, R228.reuse, R204, R72 ;  /* 0x000000cce448723c */ /* 0x044ff00000081048 */
        /* <DEDUP_REMOVED lines=20> */
[C---:B----4-:R-:W-:Y:S01]  /*48b80*/  HMMA.1688.F32.TF32 R24, R228.reuse, R92, R24 ;  /* 0x0000005ce418723c */ /* 0x050fe20000081018 */
        /* <DEDUP_REMOVED lines=25> */
[----:B--2---:R-:W2:Y:S04]  /*48d20*/  LDL.LU.64 R80, [R1+0x2460] ;  /* 0x0024600001507983 */ /* 0x004ea80000300a00 */
[----:B---3--:R-:W2:Y:S04]  /*48d30*/  LDL.LU.64 R82, [R1+0x2468] ;  /* 0x0024680001527983 */ /* 0x008ea80000300a00 */
[----:B-1----:R-:W3:Y:S04]  /*48d40*/  LDL.LU.64 R76, [R1+0x2450] ;  /* 0x00245000014c7983 */ /* 0x002ee80000300a00 */
[----:B------:R-:W3:Y:S04]  /*48d50*/  LDL.LU.64 R78, [R1+0x2458] ;  /* 0x00245800014e7983 */ /* 0x000ee80000300a00 */
        /* <DEDUP_REMOVED lines=25> */
[----:B------:R-:W3:Y:S01]  /*48ef0*/  LDL.LU.64 R26, [R1+0x2368] ;  /* 0x00236800011a7983 */ /* 0x000ee20000300a00 */
[C---:B----4-:R-:W-:Y:S08]  /*48f00*/  HMMA.1688.F32.TF32 R88, R228.reuse, R96, R88 ;  /* 0x00000060e458723c */ /* 0x050ff00000081058 */
[C---:B------:R-:W-:Y:S08]  /*48f10*/  HMMA.1688.F32.TF32 R84, R228.reuse, R100, R84 ;  /* 0x00000064e454723c */ /* 0x040ff00000081054 */
[C---:B--2---:R-:W-:Y:S08]  /*48f20*/  HMMA.1688.F32.TF32 R80, R228.reuse, R104, R80 ;  /* 0x00000068e450723c */ /* 0x044ff00000081050 */
[C---:B---3--:R-:W-:Y:S08]  /*48f30*/  HMMA.1688.F32.TF32 R76, R228.reuse, R108, R76 ;  /* 0x0000006ce44c723c */ /* 0x048ff0000008104c */
        /* <DEDUP_REMOVED lines=19> */
[C---:B------:R-:W-:Y:S01]  /*49070*/  HMMA.1688.F32.TF32 R32, R228.reuse, R152, R32 ;  /* 0x00000098e420723c */ /* 0x040fe20000081020 */
[----:B------:R1:W-:Y:S04]  /*49080*/  STL.64 [R1+0x4e68], R74 ;  /* 0x004e684a01007387 */ /* 0x0003e80000100a00 */
[----:B------:R1:W-:Y:S03]  /*49090*/  STL.64 [R1+0x4e50], R68 ;  /* 0x004e504401007387 */ /* 0x0003e60000100a00 */
[----:B------:R-:W-:Y:S01]  /*490a0*/  HMMA.1688.F32.TF32 R28, R228, R156, R28 ;  /* 0x0000009ce41c723c */ /* 0x000fe2000008101c */
        /* <DEDUP_REMOVED lines=20> */
[----:B-1----:R-:W4:Y:S04]  /*491f0*/  LDL.LU.64 R80, [R1+0x2350] ;  /* 0x0023500001507983 */ /* 0x002f280000300a00 */
[----:B------:R1:W-:Y:S04]  /*49200*/  STL.64 [R1+0x4da0], R28 ;  /* 0x004da01c01007387 */ /* 0x0003e80000100a00 */
[----:B------:R1:W-:Y:S04]  /*49210*/  STL.64 [R1+0x4da8], R30 ;  /* 0x004da81e01007387 */ /* 0x0003e80000100a00 */
[----:B--2---:R-:W4:Y:S04]  /*49220*/  LDL.LU.64 R82, [R1+0x2358] ;  /* 0x0023580001527983 */ /* 0x004f280000300a00 */
[----:B------:R2:W-:Y:S04]  /*49230*/  STL.64 [R1+0x4d90], R24 ;  /* 0x004d901801007387 */ /* 0x0005e80000100a00 */
[----:B------:R1:W-:Y:S04]  /*49240*/  STL.64 [R1+0x4d98], R26 ;  /* 0x004d981a01007387 */ /* 0x0003e80000100a00 */
[----:B---3--:R-:W3:Y:S04]  /*49250*/  LDL.LU.64 R76, [R1+0x2340] ;  /* 0x00234000014c7983 */ /* 0x008ee80000300a00 */
        /* <DEDUP_REMOVED lines=23> */
[----:B-1----:R-:W3:Y:S04]  /*493d0*/  LDL.LU.64 R28, [R1+0x2270] ;  /* 0x00227000011c7983 */ /* 0x002ee80000300a00 */
[----:B------:R-:W3:Y:S04]  /*493e0*/  LDL.LU.64 R30, [R1+0x2278] ;  /* 0x00227800011e7983 */ /* 0x000ee80000300a00 */
[----:B--2---:R-:W2:Y:S04]  /*493f0*/  LDL.LU.64 R24, [R1+0x2260] ;  /* 0x0022600001187983 */ /* 0x004ea80000300a00 */
[----:B------:R-:W2:Y:S04]  /*49400*/  LDL.LU.64 R26, [R1+0x2268] ;  /* 0x00226800011a7983 */ /* 0x000ea80000300a00 */
[----:B------:R-:W-:Y:S04]  /*49410*/  LDS R228, [R3+0x100] ;  /* 0x0001000003e47984 */ /* 0x000fe80000000800 */
[----:B------:R-:W-:Y:S04]  /*49420*/  LDS R230, [R3+0x2100] ;  /* 0x0021000003e67984 */ /* 0x000fe80000000800 */
[----:B------:R-:W-:Y:S04]  /*49430*/  LDS R229, [R4+0x100] ;  /* 0x0001000004e57984 */ /* 0x000fe80000000800 */
[----:B------:R-:W1:Y:S01]  /*49440*/  LDS R231, [R4+0x2100] ;  /* 0x0021000004e77984 */ /* 0x000e620000000800 */
[C---:B----4-:R-:W-:Y:S08]  /*49450*/  HMMA.1688.F32.TF32 R80, R220.reuse, R212, R80 ;  /* 0x000000d4dc50723c */ /* 0x050ff00000081050 */
[C---:B---3--:R-:W-:Y:S08]  /*49460*/  HMMA.1688.F32.TF32 R76, R220.reuse, R208, R76 ;  /* 0x000000d0dc4c723c */ /* 0x048ff0000008104c */
        /* <DEDUP_REMOVED lines=39> */
[----:B------:R-:W2:Y:S04]  /*496e0*/  LDL.LU.64 R88, [R1+0x2250] ;  /* 0x0022500001587983 */ /* 0x000ea80000300a00 */
[----:B------:R1:W-:Y:S04]  /*496f0*/  STL.64 [R1+0x4cc0], R28 ;  /* 0x004cc01c01007387 */ /* 0x0003e80000100a00 */
[----:B------:R1:W-:Y:S04]  /*49700*/  STL.64 [R1+0x4cc8], R30 ;  /* 0x004cc81e01007387 */ /* 0x0003e80000100a00 */
[----:B------:R-:W2:Y:S04]  /*49710*/  LDL.LU.64 R90, [R1+0x2258] ;  /* 0x00225800015a7983 */ /* 0x000ea80000300a00 */
[----:B------:R1:W-:Y:S04]  /*49720*/  STL.64 [R1+0x4cb0], R24 ;  /* 0x004cb01801007387 */ /* 0x0003e80000100a00 */
[----:B------:R1:W-:Y:S04]  /*49730*/  STL.64 [R1+0x4cb8], R26 ;  /* 0x004cb81a01007387 */ /* 0x0003e80000100a00 */
[----:B------:R-:W2:Y:S04]  /*49740*/  LDL.LU.64 R84, [R1+0x2240] ;  /* 0x0022400001547983 */ /* 0x000ea80000300a00 */
[----:B------:R-:W2:Y:S04]  /*49750*/  LDL.LU.64 R86, [R1+0x2248] ;  /* 0x0022480001567983 */ /* 0x000ea80000300a00 */
[----:B---3--:R-:W3:Y:S04]  /*49760*/  LDL.LU.64 R80, [R1+0x2230] ;  /* 0x0022300001507983 */ /* 0x008ee80000300a00 */
[----:B----4-:R-:W3:Y:S04]  /*49770*/  LDL.LU.64 R82, [R1+0x2238] ;  /* 0x0022380001527983 */ /* 0x010ee80000300a00 */
        /* <DEDUP_REMOVED lines=28> */
[C---:B--2---:R-:W-:Y:S08]  /*49940*/  HMMA.1688.F32.TF32 R88, R220.reuse, R96, R88 ;  /* 0x00000060dc58723c */ /* 0x044ff00000081058 */
[C---:B------:R-:W-:Y:S08]  /*49950*/  HMMA.1688.F32.TF32 R84, R220.reuse, R100, R84 ;  /* 0x00000064dc54723c */ /* 0x040ff00000081054 */
[C---:B---3--:R-:W-:Y:S08]  /*49960*/  HMMA.1688.F32.TF32 R80, R220.reuse, R104, R80 ;  /* 0x00000068dc50723c */ /* 0x048ff00000081050 */
[C---:B----4-:R-:W-:Y:S08]  /*49970*/  HMMA.1688.F32.TF32 R76, R220.reuse, R108, R76 ;  /* 0x0000006cdc4c723c */ /* 0x050ff0000008104c */
        /* <DEDUP_REMOVED lines=834> */
[----:B------:R-:W-:Y:S04]  /*4cda0*/  STL.64 [R1+0x3138], R82 ;  /* 0x0031385201007387 */ /* 0x000fe80000100a00 */
        /* <DEDUP_REMOVED lines=142> */
[C---:B------:R-:W-:Y:S08]  /*4d690*/  HMMA.1688.F32.TF32 R84, R220.reuse, R100, R84 ;  /* 0x00000064dc54723c */ /* 0x040ff00000081054 */
[C---:B---3--:R-:W-:Y:S08]  /*4d6a0*/  HMMA.1688.F32.TF32 R80, R220.reuse, R104, R80 ;  /* 0x00000068dc50723c */ /* 0x048ff00000081050 */
[C---:B----4-:R-:W-:Y:S08]  /*4d6b0*/  HMMA.1688.F32.TF32 R76, R220.reuse, R108, R76 ;  /* 0x0000006cdc4c723c */ /* 0x050ff0000008104c */
[C---:B------:R-:W-:Y:S08]  /*4d6c0*/  HMMA.1688.F32.TF32 R72, R220.reuse, R112, R72 ;  /* 0x00000070dc48723c */ /* 0x040ff00000081048 */
[C---:B------:R-:W-:Y:S01]  /*4d6d0*/  HMMA.1688.F32.TF32 R68, R220.reuse, R116, R68 ;  /* 0x00000074dc44723c */ /* 0x040fe20000081044 */
[----:B------:R-:W-:Y:S07]  /*4d6e0*/  STL.64 [R1+0x2f40], R24 ;  /* 0x002f401801007387 */ /* 0x000fee0000100a00 */
[C---:B------:R-:W-:Y:S01]  /*4d6f0*/  HMMA.1688.F32.TF32 R64, R220.reuse, R120, R64 ;  /* 0x00000078dc40723c */ /* 0x040fe20000081040 */
[----:B------:R1:W-:Y:S07]  /*4d700*/  STL.64 [R1+0x2f48], R26 ;  /* 0x002f481a01007387 */ /* 0x0003ee0000100a00 */
[C---:B------:R-:W-:Y:S01]  /*4d710*/  HMMA.1688.F32.TF32 R60, R220.reuse, R124, R60 ;  /* 0x0000007cdc3c723c */ /* 0x040fe2000008103c */
[----:B-1----:R-:W2:Y:S07]  /*4d720*/  LDL.LU.64 R26, [R1+0x7578] ;  /* 0x00757800011a7983 */ /* 0x002eae0000300a00 */
[C---:B------:R-:W-:Y:S01]  /*4d730*/  HMMA.1688.F32.TF32 R56, R220.reuse, R128, R56 ;  /* 0x00000080dc38723c */ /* 0x040fe20000081038 */
[----:B------:R-:W2:Y:S07]  /*4d740*/  LDL.LU.64 R24, [R1+0x7570] ;  /* 0x0075700001187983 */ /* 0x000eae0000300a00 */
[C---:B------:R-:W-:Y:S01]  /*4d750*/  HMMA.1688.F32.TF32 R52, R220.reuse, R132, R52 ;  /* 0x00000084dc34723c */ /* 0x040fe20000081034 */
[----:B------:R-:W-:Y:S07]  /*4d760*/  STL.64 [R1+0x2f30], R88 ;  /* 0x002f305801007387 */ /* 0x000fee0000100a00 */
[C---:B------:R-:W-:Y:S01]  /*4d770*/  HMMA.1688.F32.TF32 R48, R220.reuse, R136, R48 ;  /* 0x00000088dc30723c */ /* 0x040fe20000081030 */
[----:B------:R-:W-:Y:S04]  /*4d780*/  STL.64 [R1+0x2f38], R90 ;  /* 0x002f385a01007387 */ /* 0x000fe80000100a00 */
[----:B------:R-:W-:Y:S03]  /*4d790*/  STL.64 [R1+0x2f20], R84 ;  /* 0x002f205401007387 */ /* 0x000fe60000100a00 */
[C---:B------:R-:W-:Y:S01]  /*4d7a0*/  HMMA.1688.F32.TF32 R44, R220.reuse, R140, R44 ;  /* 0x0000008cdc2c723c */ /* 0x040fe2000008102c */
[----:B------:R-:W-:Y:S04]  /*4d7b0*/  STL.64 [R1+0x2f28], R86 ;  /* 0x002f285601007387 */ /* 0x000fe80000100a00 */
[----:B------:R-:W-:Y:S03]  /*4d7c0*/  STL.64 [R1+0x2f10], R80 ;  /* 0x002f105001007387 */ /* 0x000fe60000100a00 */
        /* <DEDUP_REMOVED lines=8> */
[----:B------:R-:W-:Y:S03]  /*4d850*/  STL.64 [R1+0x2ee0], R68 ;  /* 0x002ee04401007387 */ /* 0x000fe60000100a00 */
[----:B------:R-:W-:Y:S01]  /*4d860*/  HMMA.1688.F32.TF32 R28, R220, R156, R28 ;  /* 0x0000009cdc1c723c */ /* 0x000fe2000008101c */
        /* <DEDUP_REMOVED lines=17> */
[----:B-1----:R-:W2:Y:S04]  /*4d980*/  LDL.LU.64 R76, [R1+0xe60] ;  /* 0x000e6000014c7983 */ /* 0x002ea80000300a00 */
[----:B------:R-:W-:Y:S04]  /*4d990*/  STL.64 [R1+0x2e30], R32 ;  /* 0x002e302001007387 */ /* 0x000fe80000100a00 */
[----:B------:R-:W-:Y:S04]  /*4d9a0*/  STL.64 [R1+0x2e38], R34 ;  /* 0x002e382201007387 */ /* 0x000fe80000100a00 */
[----:B---3--:R-:W2:Y:S04]  /*4d9b0*/  LDL.LU.64 R78, [R1+0xe68] ;  /* 0x000e6800014e7983 */ /* 0x008ea80000300a00 */
[----:B------:R-:W-:Y:S04]  /*4d9c0*/  STL.64 [R1+0x2e20], R28 ;  /* 0x002e201c01007387 */ /* 0x000fe80000100a00 */
[----:B------:R1:W-:Y:S04]  /*4d9d0*/  STL.64 [R1+0x2e28], R30 ;  /* 0x002e281e01007387 */ /* 0x0003e80000100a00 */
[----:B----4-:R-:W3:Y:S04]  /*4d9e0*/  LDL.LU.64 R72, [R1+0xe50] ;  /* 0x000e500001487983 */ /* 0x010ee80000300a00 */
[----:B------:R-:W3:Y:S01]  /*4d9f0*/  LDL.LU.64 R74, [R1+0xe58] ;  /* 0x000e5800014a7983 */ /* 0x000ee20000300a00 */
[C---:B-1----:R-:W-:Y:S03]  /*4da00*/  HMMA.1688.F32.TF32 R28, R228.reuse, R216, R232 ;  /* 0x000000d8e41c723c */ /* 0x042fe600000810e8 */
[----:B------:R-:W4:Y:S04]  /*4da10*/  LDL.LU.64 R68, [R1+0xe40] ;  /* 0x000e400001447983 */ /* 0x000f280000300a00 */
[----:B------:R-:W4:Y:S04]  /*4da20*/  LDL.LU.64 R70, [R1+0xe48] ;  /* 0x000e480001467983 */ /* 0x000f280000300a00 */
[----:B------:R-:W4:Y:S04]  /*4da30*/  LDL.LU.64 R64, [R1+0xe30] ;  /* 0x000e300001407983 */ /* 0x000f280000300a00 */
[----:B------:R-:W4:Y:S04]  /*4da40*/  LDL.LU.64 R66, [R1+0xe38] ;  /* 0x000e380001427983 */ /* 0x000f280000300a00 */
[----:B------:R-:W-:Y:S04]  /*4da50*/  LDS R220, [R5+0x280] ;  /* 0x0002800005dc7984 */ /* 0x000fe80000000800 */
[----:B------:R-:W-:Y:S04]  /*4da60*/  LDS R222, [R5+0x2280] ;  /* 0x0022800005de7984 */ /* 0x000fe80000000800 */
        /* <DEDUP_REMOVED lines=18> */
[----:B-1----:R-:W4:Y:S04]  /*4db90*/  LDL.LU.64 R28, [R1+0xda0] ;  /* 0x000da000011c7983 */ /* 0x002f280000300a00 */
[----:B------:R-:W4:Y:S04]  /*4dba0*/  LDL.LU.64 R30, [R1+0xda8] ;  /* 0x000da800011e7983 */ /* 0x000f280000300a00 */
[----:B------:R-:W-:Y:S04]  /*4dbb0*/  LDS R221, [R6+0x280] ;  /* 0x0002800006dd7984 */ /* 0x000fe80000000800 */
[----:B------:R-:W1:Y:S01]  /*4dbc0*/  LDS R223, [R6+0x2280] ;  /* 0x0022800006df7984 */ /* 0x000e620000000800 */
[C---:B--2---:R-:W-:Y:S08]  /*4dbd0*/  HMMA.1688.F32.TF32 R80, R228.reuse, R212, R76 ;  /* 0x000000d4e450723c */ /* 0x044ff0000008104c */
[C---:B---3--:R-:W-:Y:S08]  /*4dbe0*/  HMMA.1688.F32.TF32 R76, R228.reuse, R208, R72 ;  /* 0x000000d0e44c723c */ /* 0x048ff00000081048 */
[C---:B----4-:R-:W-:Y:S08]  /*4dbf0*/  HMMA.1688.F32.TF32 R72, R228.reuse, R204, R68 ;  /* 0x000000cce448723c */ /* 0x050ff00000081044 */
[C---:B------:R-:W-:Y:S01]  /*4dc00*/  HMMA.1688.F32.TF32 R68, R228.reuse, R200, R64 ;  /* 0x000000c8e444723c */ /* 0x040fe20000081040 */
[----:B------:R-:W-:Y:S04]  /*4dc10*/  STL.64 [R1+0x2e00], R80 ;  /* 0x002e005001007387 */ /* 0x000fe80000100a00 */
[----:B------:R-:W-:Y:S03]  /*4dc20*/  STL.64 [R1+0x2e08], R82 ;  /* 0x002e085201007387 */ /* 0x000fe60000100a00 */
        /* <DEDUP_REMOVED lines=12> */
[----:B------:R-:W-:Y:S03]  /*4dcf0*/  STL.64 [R1+0x2dc0], R68 ;  /* 0x002dc04401007387 */ /* 0x000fe60000100a00 */
[C---:B------:R-:W-:Y:S01]  /*4dd00*/  HMMA.1688.F32.TF32 R32, R228.reuse, R172, R28 ;  /* 0x000000ace420723c */ /* 0x040fe2000008101c */
        /* <DEDUP_REMOVED lines=15> */
[----:B------:R-:W2:Y:S04]  /*4de00*/  LDL.LU.64 R28, [R1+0xd90] ;  /* 0x000d9000011c7983 */ /* 0x000ea80000300a00 */
[----:B------:R-:W-:Y:S04]  /*4de10*/  STL.64 [R1+0x2d30], R36 ;  /* 0x002d302401007387 */ /* 0x000fe80000100a00 */
[----:B------:R-:W-:Y:S04]  /*4de20*/  STL.64 [R1+0x2d38], R38 ;  /* 0x002d382601007387 */ /* 0x000fe80000100a00 */
[----:B------:R-:W2:Y:S04]  /*4de30*/  LDL.LU.64 R30, [R1+0xd98] ;  /* 0x000d9800011e7983 */ /* 0x000ea80000300a00 */
[----:B------:R3:W-:Y:S04]  /*4de40*/  STL.64 [R1+0x2d20], R32 ;  /* 0x002d202001007387 */ /* 0x0007e80000100a00 */
[----:B------:R4:W-:Y:S04]  /*4de50*/  STL.64 [R1+0x2d28], R34 ;  /* 0x002d282201007387 */ /* 0x0009e80000100a00 */
[----:B---3--:R-:W3:Y:S04]  /*4de60*/  LDL.LU.64 R32, [R1+0xd80] ;  /* 0x000d800001207983 */ /* 0x008ee80000300a00 */
[----:B----4-:R-:W3:Y:S04]  /*4de70*/  LDL.LU.64 R34, [R1+0xd88] ;  /* 0x000d880001227983 */ /* 0x010ee80000300a00 */
        /* <DEDUP_REMOVED lines=31> */
[C---:B---3--:R-:W-:Y:S08]  /*4e070*/  HMMA.1688.F32.TF32 R32, R228.reuse, R92, R32 ;  /* 0x0000005ce420723c */ /* 0x048ff00000081020 */
[C---:B----4-:R-:W-:Y:S08]  /*4e080*/  HMMA.1688.F32.TF32 R232, R228.reuse, R96, R232 ;  /* 0x00000060e4e8723c */ /* 0x050ff000000810e8 */
[C---:B------:R-:W-:Y:S08]  /*4e090*/  HMMA.1688.F32.TF32 R88, R228.reuse, R100, R88 ;  /* 0x00000064e458723c */ /* 0x040ff00000081058 */
[C---:B------:R-:W-:Y:S08]  /*4e0a0*/  HMMA.1688.F32.TF32 R84, R228.reuse, R104, R84 ;  /* 0x00000068e454723c */ /* 0x040ff00000081054 */
[C---:B------:R-:W-:Y:S01]  /*4e0b0*/  HMMA.1688.F32.TF32 R80, R228.reuse, R108, R80 ;  /* 0x0000006ce450723c */ /* 0x040fe20000081050 */
[----:B------:R-:W-:Y:S07]  /*4e0c0*/  STL.64 [R1+0x2d00], R28 ;  /* 0x002d001c01007387 */ /* 0x000fee0000100a00 */
[C---:B------:R-:W-:Y:S01]  /*4e0d0*/  HMMA.1688.F32.TF32 R76, R228.reuse, R112, R76 ;  /* 0x00000070e44c723c */ /* 0x040fe2000008104c */
[----:B------:R2:W-:Y:S07]  /*4e0e0*/  STL.64 [R1+0x2d08], R30 ;  /* 0x002d081e01007387 */ /* 0x0005ee0000100a00 */
[C---:B------:R-:W-:Y:S01]  /*4e0f0*/  HMMA.1688.F32.TF32 R72, R228.reuse, R116, R72 ;  /* 0x00000074e448723c */ /* 0x040fe20000081048 */
[----:B--2---:R-:W2:Y:S07]  /*4e100*/  LDL.LU.64 R30, [R1+0x7568] ;  /* 0x00756800011e7983 */ /* 0x004eae0000300a00 */
[C---:B------:R-:W-:Y:S01]  /*4e110*/  HMMA.1688.F32.TF32 R68, R228.reuse, R120, R68 ;  /* 0x00000078e444723c */ /* 0x040fe20000081044 */
[----:B------:R-:W2:Y:S07]  /*4e120*/  LDL.LU.64 R28, [R1+0x7560] ;  /* 0x00756000011c7983 */ /* 0x000eae0000300a00 */
[C---:B------:R-:W-:Y:S01]  /*4e130*/  HMMA.1688.F32.TF32 R64, R228.reuse, R124, R64 ;  /* 0x0000007ce440723c */ /* 0x040fe20000081040 */
[----:B------:R-:W-:Y:S07]  /*4e140*/  STL.64 [R1+0x2cf0], R32 ;  /* 0x002cf02001007387 */ /* 0x000fee0000100a00 */
[C---:B------:R-:W-:Y:S01]  /*4e150*/  HMMA.1688.F32.TF32 R60, R228.reuse, R128, R60 ;  /* 0x00000080e43c723c */ /* 0x040fe2000008103c */
[----:B------:R3:W-:Y:S07]  /*4e160*/  STL.64 [R1+0x2cf8], R34 ;  /* 0x002cf82201007387 */ /* 0x0007ee0000100a00 */
[C---:B------:R-:W-:Y:S01]  /*4e170*/  HMMA.1688.F32.TF32 R56, R228.reuse, R132, R56 ;  /* 0x00000084e438723c */ /* 0x040fe20000081038 */
[----:B---3--:R-:W3:Y:S07]  /*4e180*/  LDL.LU.64 R34, [R1+0x7558] ;  /* 0x0075580001227983 */ /* 0x008eee0000300a00 */
[C---:B------:R-:W-:Y:S01]  /*4e190*/  HMMA.1688.F32.TF32 R52, R228.reuse, R136, R52 ;  /* 0x00000088e434723c */ /* 0x040fe20000081034 */
[----:B------:R-:W3:Y:S04]  /*4e1a0*/  LDL.LU.64 R32, [R1+0x7550] ;  /* 0x0075500001207983 */ /* 0x000ee80000300a00 */
        /* <DEDUP_REMOVED lines=30> */
[----:B----4-:R-:W4:Y:S04]  /*4e390*/  LDL.LU.64 R84, [R1+0xc80] ;  /* 0x000c800001547983 */ /* 0x010f280000300a00 */
[----:B------:R-:W-:Y:S04]  /*4e3a0*/  STL.64 [R1+0x2ad0], R40 ;  /* 0x002ad02801007387 */ /* 0x000fe80000100a00 */
[----:B------:R-:W-:Y:S04]  /*4e3b0*/  STL.64 [R1+0x2ad8], R42 ;  /* 0x002ad82a01007387 */ /* 0x000fe80000100a00 */
[----:B-1----:R-:W4:Y:S04]  /*4e3c0*/  LDL.LU.64 R86, [R1+0xc88] ;  /* 0x000c880001567983 */ /* 0x002f280000300a00 */
[----:B------:R-:W-:Y:S04]  /*4e3d0*/  STL.64 [R1+0x2ac0], R36 ;  /* 0x002ac02401007387 */ /* 0x000fe80000100a00 */
[----:B------:R1:W-:Y:S04]  /*4e3e0*/  STL.64 [R1+0x2ac8], R38 ;  /* 0x002ac82601007387 */ /* 0x0003e80000100a00 */
[----:B------:R-:W2:Y:S04]  /*4e3f0*/  LDL.LU.64 R80, [R1+0xc70] ;  /* 0x000c700001507983 */ /* 0x000ea80000300a00 */
[----:B------:R-:W2:Y:S01]  /*4e400*/  LDL.LU.64 R82, [R1+0xc78] ;  /* 0x000c780001527983 */ /* 0x000ea20000300a00 */
[----:B-1----:R-:W-:Y:S03]  /*4e410*/  HMMA.1688.F32.TF32 R36, R228, R156, R240 ;  /* 0x0000009ce424723c */ /* 0x002fe600000810f0 */
[----:B------:R-:W-:Y:S04]  /*4e420*/  LDS R228, [R3+0x300] ;  /* 0x0003000003e47984 */ /* 0x000fe80000000800 */
[----:B------:R-:W-:Y:S04]  /*4e430*/  LDS R230, [R3+0x2300] ;  /* 0x0023000003e67984 */ /* 0x000fe80000000800 */
[----:B------:R-:W-:Y:S04]  /*4e440*/  LDS R229, [R4+0x300] ;  /* 0x0003000004e57984 */ /* 0x000fe80000000800 */
[----:B------:R-:W1:Y:S08]  /*4e450*/  LDS R231, [R4+0x2300] ;  /* 0x0023000004e77984 */ /* 0x000e700000000800 */
[----:B------:R-:W-:Y:S04]  /*4e460*/  STL.64 [R1+0x2a30], R36 ;  /* 0x002a302401007387 */ /* 0x000fe80000100a00 */
[----:B------:R1:W-:Y:S04]  /*4e470*/  STL.64 [R1+0x2a38], R38 ;  /* 0x002a382601007387 */ /* 0x0003e80000100a00 */
[----:B------:R-:W3:Y:S04]  /*4e480*/  LDL.LU.64 R76, [R1+0xc60] ;  /* 0x000c6000014c7983 */ /* 0x000ee80000300a00 */
[----:B------:R-:W3:Y:S01]  /*4e490*/  LDL.LU.64 R78, [R1+0xc68] ;  /* 0x000c6800014e7983 */ /* 0x000ee20000300a00 */
[C---:B-1----:R-:W-:Y:S03]  /*4e4a0*/  HMMA.1688.F32.TF32 R36, R220.reuse, R216, R236 ;  /* 0x000000d8dc24723c */ /* 0x042fe600000810ec */
[----:B------:R-:W3:Y:S04]  /*4e4b0*/  LDL.LU.64 R72, [R1+0xc50] ;  /* 0x000c500001487983 */ /* 0x000ee80000300a00 */
[----:B------:R-:W3:Y:S11]  /*4e4c0*/  LDL.LU.64 R74, [R1+0xc58] ;  /* 0x000c5800014a7983 */ /* 0x000ef60000300a00 */
[----:B------:R-:W-:Y:S05]  /*4e4d0*/  @!UPT UIADD3 URZ, URZ, URZ, URZ ;  /* 0x0000003f3f3ff290 */ /* 0x000fea000fffe03f */
[----:B------:R1:W-:Y:S04]  /*4e4e0*/  STL.64 [R1+0x2a20], R36 ;  /* 0x002a202401007387 */ /* 0x0003e80000100a00 */
[----:B------:R1:W-:Y:S04]  /*4e4f0*/  STL.64 [R1+0x2a28], R38 ;  /* 0x002a282601007387 */ /* 0x0003e80000100a00 */
        /* <DEDUP_REMOVED lines=17> */
[----:B------:R-:W3:Y:S01]  /*4e610*/  LDL.LU.64 R38, [R1+0x608] ;  /* 0x0006080001267983 */ /* 0x000ee20000300a00 */
[C---:B----4-:R-:W-:Y:S08]  /*4e620*/  HMMA.1688.F32.TF32 R88, R220.reuse, R212, R84 ;  /* 0x000000d4dc58723c */ /* 0x050ff00000081054 */
[C---:B--2---:R-:W-:Y:S11]  /*4e630*/  HMMA.1688.F32.TF32 R84, R220.reuse, R208, R80 ;  /* 0x000000d0dc54723c */ /* 0x044ff60000081050 */
[----:B------:R-:W-:Y:S04]  /*4e640*/  @!UPT UIADD3 URZ, URZ, URZ, URZ ;  /* 0x0000003f3f3ff290 */ /* 0x000fe8000fffe03f */
[----:B------:R-:W-:Y:S04]  /*4e650*/  STL.64 [R1+0x2a10], R88 ;  /* 0x002a105801007387 */ /* 0x000fe80000100a00 */
[----:B------:R-:W-:Y:S01]  /*4e660*/  STL.64 [R1+0x2a18], R90 ;  /* 0x002a185a01007387 */ /* 0x000fe20000100a00 */
[C---:B---3--:R-:W-:Y:S08]  /*4e670*/  HMMA.1688.F32.TF32 R80, R220.reuse, R204, R76 ;  /* 0x000000ccdc50723c */ /* 0x048ff0000008104c */
[C---:B------:R-:W-:Y:S01]  /*4e680*/  HMMA.1688.F32.TF32 R76, R220.reuse, R200, R72 ;  /* 0x000000c8dc4c723c */ /* 0x040fe20000081048 */
[----:B------:R-:W-:Y:S04]  /*4e690*/  STL.64 [R1+0x2a00], R84 ;  /* 0x002a005401007387 */ /* 0x000fe80000100a00 */
[----:B------:R-:W-:Y:S03]  /*4e6a0*/  STL.64 [R1+0x2a08], R86 ;  /* 0x002a085601007387 */ /* 0x000fe60000100a00 */
        /* <DEDUP_REMOVED lines=33> */
[----:B-1----:R-:W4:Y:S04]  /*4e8c0*/  LDL.LU.64 R40, [R1+0xf0] ;  /* 0x0000f00001287983 */ /* 0x002f280000300a00 */
[----:B---3--:R-:W4:Y:S04]  /*4e8d0*/  LDL.LU.64 R42, [R1+0xf8] ;  /* 0x0000f800012a7983 */ /* 0x008f280000300a00 */
        /* <DEDUP_REMOVED lines=28> */
[----:B------:R-:W3:Y:S04]  /*4eaa0*/  LDL.LU.64 R44, [R1] ;  /* 0x00000000012c7983 */ /* 0x000ee80000300a00 */
[----:B------:R-:W3:Y:S01]  /*4eab0*/  LDL.LU.64 R46, [R1+0x8] ;  /* 0x00000800012e7983 */ /* 0x000ee20000300a00 */
[C---:B--2---:R-:W-:Y:S08]  /*4eac0*/  HMMA.1688.F32.TF32 R36, R220.reuse, R168, R36 ;  /* 0x000000a8dc24723c */ /* 0x044ff00000081024 */
[C---:B----4-:R-:W-:Y:S08]  /*4ead0*/  HMMA.1688.F32.TF32 R40, R220.reuse, R92, R40 ;  /* 0x0000005cdc28723c */ /* 0x050ff00000081028 */
[C---:B---3--:R-:W-:Y:S08]  /*4eae0*/  HMMA.1688.F32.TF32 R240, R220.reuse, R96, R240 ;  /* 0x00000060dcf0723c */ /* 0x048ff000000810f0 */
[C---:B------:R-:W-:Y:S01]  /*4eaf0*/  HMMA.1688.F32.TF32 R236, R220.reuse, R100, R236 ;  /* 0x00000064dcec723c */ /* 0x040fe200000810ec */
[----:B------:R-:W-:Y:S04]  /*4eb00*/  STL.64 [R1+0x2940], R36 ;  /* 0x0029402401007387 */ /* 0x000fe80000100a00 */
[----:B------:R1:W-:Y:S04]  /*4eb10*/  STL.64 [R1+0x2948], R38 ;  /* 0x0029482601007387 */ /* 0x0003e80000100a00 */
[----:B-1----:R-:W2:Y:S04]  /*4eb20*/  LDL.LU.64 R38, [R1+0x7548] ;  /* 0x0075480001267983 */ /* 0x002ea80000300a00 */
[----:B------:R-:W2:Y:S04]  /*4eb30*/  LDL.LU.64 R36, [R1+0x7540] ;  /* 0x0075400001247983 */ /* 0x000ea80000300a00 */
[----:B------:R-:W-:Y:S04]  /*4eb40*/  STL.64 [R1+0x2930], R40 ;  /* 0x0029302801007387 */ /* 0x000fe80000100a00 */
[----:B------:R1:W-:Y:S04]  /*4eb50*/  STL.64 [R1+0x2938], R42 ;  /* 0x0029382a01007387 */ /* 0x0003e80000100a00 */
[----:B-1----:R-:W3:Y:S04]  /*4eb60*/  LDL.LU.64 R42, [R1+0x7538] ;  /* 0x00753800012a7983 */ /* 0x002ee80000300a00 */
[----:B------:R-:W3:Y:S04]  /*4eb70*/  LDL.LU.64 R40, [R1+0x7530] ;  /* 0x0075300001287983 */ /* 0x000ee80000300a00 */
[----:B------:R-:W-:Y:S04]  /*4eb80*/  STL.64 [R1+0x2920], R240 ;  /* 0x002920f001007387 */ /* 0x000fe80000100a00 */
[----:B------:R1:W-:Y:S04]  /*4eb90*/  STL.64 [R1+0x2928], R242 ;  /* 0x002928f201007387 */ /* 0x0003e80000100a00 */
[----:B------:R-:W-:Y:S04]  /*4eba0*/  STL.64 [R1+0x2910], R236 ;  /* 0x002910ec01007387 */ /* 0x000fe80000100a00 */
[----:B------:R4:W-:Y:S01]  /*4ebb0*/  STL.64 [R1+0x2918], R238 ;  /* 0x002918ee01007387 */ /* 0x0009e20000100a00 */
[C---:B-1----:R-:W-:Y:S08]  /*4ebc0*/  HMMA.1688.F32.TF32 R240, R220.reuse, R104, R232 ;  /* 0x00000068dcf0723c */ /* 0x042ff000000810e8 */
[C---:B----4-:R-:W-:Y:S08]  /*4ebd0*/  HMMA.1688.F32.TF32 R236, R220.reuse, R108, R88 ;  /* 0x0000006cdcec723c */ /* 0x050ff00000081058 */
        /* <DEDUP_REMOVED lines=67> */
[----:B--2---:R-:W2:Y:S04]  /*4f010*/  LDL.LU.64 R52, [R1+0xb00] ;  /* 0x000b000001347983 */ /* 0x004ea80000300a00 */
        /* <DEDUP_REMOVED lines=26> */
[C---:B--2---:R-:W-:Y:S01]  /*4f1c0*/  HMMA.1688.F32.TF32 R52, R228.reuse, R172, R52 ;  /* 0x000000ace434723c */ /* 0x044fe20000081034 */
        /* <DEDUP_REMOVED lines=31> */
[----:B---3--:R-:W3:Y:S04]  /*4f3c0*/  LDL.LU.64 R240, [R1+0xab0] ;  /* 0x000ab00001f07983 */ /* 0x008ee80000300a00 */
[----:B-1----:R-:W3:Y:S04]  /*4f3d0*/  LDL.LU.64 R242, [R1+0xab8] ;  /* 0x000ab80001f27983 */ /* 0x002ee80000300a00 */
        /* <DEDUP_REMOVED lines=27> */
[----:B------:R-:W2:Y:S01]  /*4f590*/  LDL.LU.64 R46, [R1+0x5e8] ;  /* 0x0005e800012e7983 */ /* 0x000ea20000300a00 */
[C---:B----4-:R-:W-:Y:S08]  /*4f5a0*/  HMMA.1688.F32.TF32 R248, R228.reuse, R96, R248 ;  /* 0x00000060e4f8723c */ /* 0x050ff000000810f8 */
[C---:B------:R-:W-:Y:S08]  /*4f5b0*/  HMMA.1688.F32.TF32 R244, R228.reuse, R100, R244 ;  /* 0x00000064e4f4723c */ /* 0x040ff000000810f4 */
[C---:B---3--:R-:W-:Y:S08]  /*4f5c0*/  HMMA.1688.F32.TF32 R240, R228.reuse, R104, R240 ;  /* 0x00000068e4f0723c */ /* 0x048ff000000810f0 */
[C---:B------:R-:W-:Y:S08]  /*4f5d0*/  HMMA.1688.F32.TF32 R236, R228.reuse, R108, R236 ;  /* 0x0000006ce4ec723c */ /* 0x040ff000000810ec */
[C---:B--2---:R-:W-:Y:S08]  /*4f5e0*/  HMMA.1688.F32.TF32 R232, R228.reuse, R112, R232 ;  /* 0x00000070e4e8723c */ /* 0x044ff000000810e8 */
        /* <DEDUP_REMOVED lines=267> */
[----:B--2---:R-:W-:Y:S01]  /*506a0*/  HMMA.1688.F32.TF32 R44, R228, R92, R44 ;  /* 0x0000005ce42c723c */ /* 0x004fe2000008102c */
        /* <DEDUP_REMOVED lines=19> */
[----:B------:R1:W-:Y:S04]  /*507e0*/  STL [R1+0x2250], R44 ;  /* 0x0022502c01007387 */ /* 0x0003e80000100800 */
        /* <DEDUP_REMOVED lines=481> */
[C---:B--2---:R-:W-:Y:S03]  /*52600*/  HMMA.1688.F32.TF32 R48, R220.reuse, R168, R44 ;  /* 0x000000a8dc30723c */ /* 0x044fe6000008102c */
        /* <DEDUP_REMOVED lines=38> */
[C---:B--2---:R-:W-:Y:S03]  /*52870*/  HMMA.1688.F32.TF32 R244, R220.reuse, R92, R44 ;  /* 0x0000005cdcf4723c */ /* 0x044fe6000008102c */
[----:B------:R-:W4:Y:S04]  /*52880*/  LDL.LU.64 R44, [R1+0x340] ;  /* 0x00034000012c7983 */ /* 0x000f280000300a00 */
[----:B------:R-:W4:Y:S01]  /*52890*/  LDL.LU.64 R46, [R1+0x348] ;  /* 0x00034800012e7983 */ /* 0x000f220000300a00 */
[C---:B---3--:R-:W-:Y:S08]  /*528a0*/  HMMA.1688.F32.TF32 R240, R220.reuse, R96, R240 ;  /* 0x00000060dcf0723c */ /* 0x048ff000000810f0 */
[C---:B----4-:R-:W-:Y:S08]  /*528b0*/  HMMA.1688.F32.TF32 R236, R220.reuse, R100, R236 ;  /* 0x00000064dcec723c */ /* 0x050ff000000810ec */
        /* <DEDUP_REMOVED lines=38> */
[----:B-1----:R-:W2:Y:S04]  /*52b20*/  LDL.LU.64 R232, [R1+0x140] ;  /* 0x0001400001e87983 */ /* 0x002ea80000300a00 */
[----:B------:R1:W-:Y:S04]  /*52b30*/  STL.64 [R1+0x1a60], R52 ;  /* 0x001a603401007387 */ /* 0x0003e80000100a00 */
[----:B------:R1:W-:Y:S04]  /*52b40*/  STL.64 [R1+0x1a68], R54 ;  /* 0x001a683601007387 */ /* 0x0003e80000100a00 */
[----:B---3--:R-:W2:Y:S04]  /*52b50*/  LDL.LU.64 R234, [R1+0x148] ;  /* 0x0001480001ea7983 */ /* 0x008ea80000300a00 */
[----:B------:R3:W-:Y:S04]  /*52b60*/  STL.64 [R1+0x1a50], R48 ;  /* 0x001a503001007387 */ /* 0x0007e80000100a00 */
[----:B------:R1:W-:Y:S04]  /*52b70*/  STL.64 [R1+0x1a58], R50 ;  /* 0x001a583201007387 */ /* 0x0003e80000100a00 */
[----:B----4-:R-:W2:Y:S04]  /*52b80*/  LDL.LU.64 R88, [R1+0xe90] ;  /* 0x000e900001587983 */ /* 0x010ea80000300a00 */
[----:B------:R-:W2:Y:S01]  /*52b90*/  LDL.LU.64 R90, [R1+0xe98] ;  /* 0x000e9800015a7983 */ /* 0x000ea20000300a00 */
[C---:B------:R-:W-:Y:S11]  /*52ba0*/  HMMA.1688.F32.TF32 R44, R220.reuse, R152, R44 ;  /* 0x00000098dc2c723c */ /* 0x040ff6000008102c */
[----:B------:R-:W-:Y:S11]  /*52bb0*/  @!UPT UIADD3 URZ, URZ, URZ, URZ ;  /* 0x0000003f3f3ff290 */ /* 0x000ff6000fffe03f */
[----:B------:R-:W-:Y:S01]  /*52bc0*/  @!UPT UIADD3 URZ, URZ, URZ, URZ ;  /* 0x0000003f3f3ff290 */ /* 0x000fe2000fffe03f */
        /* <DEDUP_REMOVED lines=20> */
[----:B---3--:R-:W3:Y:S04]  /*52d10*/  LDL.LU.64 R48, [R1+0x11d0] ;  /* 0x0011d00001307983 */ /* 0x008ee80000300a00 */
[----:B------:R-:W3:Y:S04]  /*52d20*/  LDL.LU.64 R50, [R1+0x11d8] ;  /* 0x0011d80001327983 */ /* 0x000ee80000300a00 */
[----:B------:R-:W3:Y:S04]  /*52d30*/  LDL.LU.64 R44, [R1+0x11c0] ;  /* 0x0011c000012c7983 */ /* 0x000ee80000300a00 */
[----:B------:R-:W3:Y:S01]  /*52d40*/  LDL.LU.64 R46, [R1+0x11c8] ;  /* 0x0011c800012e7983 */ /* 0x000ee20000300a00 */
[----:B--2---:R-:W-:Y:S03]  /*52d50*/  HMMA.1688.F32.TF32 R232, R220, R156, R232 ;  /* 0x0000009cdce8723c */ /* 0x004fe600000810e8 */
[----:B------:R-:W-:Y:S04]  /*52d60*/  LDS R220, [R5+0x480] ;  /* 0x0004800005dc7984 */ /* 0x000fe80000000800 */
[----:B------:R-:W-:Y:S04]  /*52d70*/  LDS R222, [R5+0x2480] ;  /* 0x0024800005de7984 */ /* 0x000fe80000000800 */
[----:B------:R-:W-:Y:S04]  /*52d80*/  LDS R221, [R6+0x480] ;  /* 0x0004800006dd7984 */ /* 0x000fe80000000800 */
[----:B------:R-:W1:Y:S01]  /*52d90*/  LDS R223, [R6+0x2480] ;  /* 0x0024800006df7984 */ /* 0x000e620000000800 */
[C---:B------:R-:W-:Y:S07]  /*52da0*/  HMMA.1688.F32.TF32 R88, R228.reuse, R216, R88 ;  /* 0x000000d8e458723c */ /* 0x040fee0000081058 */
[----:B------:R-:W-:Y:S04]  /*52db0*/  STL.64 [R1+0x1a20], R232 ;  /* 0x001a20e801007387 */ /* 0x000fe80000100a00 */
[----:B------:R-:W-:Y:S11]  /*52dc0*/  STL.64 [R1+0x1a28], R234 ;  /* 0x001a28ea01007387 */ /* 0x000ff60000100a00 */
[----:B------:R-:W-:Y:S01]  /*52dd0*/  @!UPT UIADD3 URZ, URZ, URZ, URZ ;  /* 0x0000003f3f3ff290 */ /* 0x000fe2000fffe03f */
[----:B------:R-:W-:Y:S04]  /*52de0*/  STL.64 [R1+0x1a10], R88 ;  /* 0x001a105801007387 */ /* 0x000fe80000100a00 */
[----:B------:R4:W-:Y:S02]  /*52df0*/  STL.64 [R1+0x1a18], R90 ;  /* 0x001a185a01007387 */ /* 0x0009e40000100a00 */
        /* <DEDUP_REMOVED lines=11> */
[C---:B---3--:R-:W-:Y:S01]  /*52eb0*/  HMMA.1688.F32.TF32 R52, R228.reuse, R184, R48 ;  /* 0x000000b8e434723c */ /* 0x048fe20000081030 */
        /* <DEDUP_REMOVED lines=58> */
[C---:B------:R-:W-:Y:S01]  /*53260*/  HMMA.1688.F32.TF32 R56, R228.reuse, R92, R56 ;  /* 0x0000005ce438723c */ /* 0x040fe20000081038 */
[----:B------:R-:W-:Y:S07]  /*53270*/  STL.64 [R1+0x1910], R44 ;  /* 0x0019102c01007387 */ /* 0x000fee0000100a00 */
[C---:B------:R-:W-:Y:S01]  /*53280*/  HMMA.1688.F32.TF32 R60, R228.reuse, R96, R60 ;  /* 0x00000060e43c723c */ /* 0x040fe2000008103c */
[----:B------:R2:W-:Y:S07]  /*53290*/  STL.64 [R1+0x1918], R46 ;  /* 0x0019182e01007387 */ /* 0x0005ee0000100a00 */
[C---:B------:R-:W-:Y:S01]  /*532a0*/  HMMA.1688.F32.TF32 R248, R228.reuse, R100, R248 ;  /* 0x00000064e4f8723c */ /* 0x040fe200000810f8 */
[----:B--2---:R-:W2:Y:S04]  /*532b0*/  LDL.LU.64 R46, [R1+0x7528] ;  /* 0x00752800012e7983 */ /* 0x004ea80000300a00 */
[----:B------:R-:W2:Y:S04]  /*532c0*/  LDL.LU.64 R44, [R1+0x7520] ;  /* 0x00752000012c7983 */ /* 0x000ea80000300a00 */
[----:B------:R-:W-:Y:S04]  /*532d0*/  STL.64 [R1+0x1900], R48 ;  /* 0x0019003001007387 */ /* 0x000fe80000100a00 */
[----:B------:R3:W-:Y:S04]  /*532e0*/  STL.64 [R1+0x1908], R50 ;  /* 0x0019083201007387 */ /* 0x0007e80000100a00 */
[----:B---3--:R-:W3:Y:S04]  /*532f0*/  LDL.LU.64 R50, [R1+0x7518] ;  /* 0x0075180001327983 */ /* 0x008ee80000300a00 */
[----:B------:R-:W3:Y:S04]  /*53300*/  LDL.LU.64 R48, [R1+0x7510] ;  /* 0x0075100001307983 */ /* 0x000ee80000300a00 */
[----:B------:R-:W-:Y:S04]  /*53310*/  STL.64 [R1+0x18f0], R52 ;  /* 0x0018f03401007387 */ /* 0x000fe80000100a00 */
[----:B------:R4:W-:Y:S04]  /*53320*/  STL.64 [R1+0x18f8], R54 ;  /* 0x0018f83601007387 */ /* 0x0009e80000100a00 */
[----:B----4-:R-:W4:Y:S04]  /*53330*/  LDL.LU.64 R54, [R1+0x7508] ;  /* 0x0075080001367983 */ /* 0x010f280000300a00 */
[----:B------:R-:W4:Y:S04]  /*53340*/  LDL.LU.64 R52, [R1+0x7500] ;  /* 0x0075000001347983 */ /* 0x000f280000300a00 */
[----:B------:R-:W-:Y:S04]  /*53350*/  STL.64 [R1+0x18e0], R56 ;  /* 0x0018e03801007387 */ /* 0x000fe80000100a00 */
[----:B------:R1:W-:Y:S04]  /*53360*/  STL.64 [R1+0x18e8], R58 ;  /* 0x0018e83a01007387 */ /* 0x0003e80000100a00 */
[----:B-1----:R-:W2:Y:S04]  /*53370*/  LDL.LU.64 R58, [R1+0x74f8] ;  /* 0x0074f800013a7983 */ /* 0x002ea80000300a00 */
[----:B------:R-:W2:Y:S04]  /*53380*/  LDL.LU.64 R56, [R1+0x74f0] ;  /* 0x0074f00001387983 */ /* 0x000ea80000300a00 */
[----:B------:R-:W-:Y:S04]  /*53390*/  STL.64 [R1+0x18d0], R60 ;  /* 0x0018d03c01007387 */ /* 0x000fe80000100a00 */
[----:B------:R1:W-:Y:S04]  /*533a0*/  STL.64 [R1+0x18d8], R62 ;  /* 0x0018d83e01007387 */ /* 0x0003e80000100a00 */
[----:B-1----:R-:W2:Y:S04]  /*533b0*/  LDL.LU.64 R62, [R1+0x74e8] ;  /* 0x0074e800013e7983 */ /* 0x002ea80000300a00 */
[----:B------:R-:W2:Y:S04]  /*533c0*/  LDL.LU.64 R60, [R1+0x74e0] ;  /* 0x0074e000013c7983 */ /* 0x000ea80000300a00 */
[----:B------:R-:W-:Y:S04]  /*533d0*/  STL.64 [R1+0x18c0], R248 ;  /* 0x0018c0f801007387 */ /* 0x000fe80000100a00 */
[----:B------:R1:W-:Y:S02]  /*533e0*/  STL.64 [R1+0x18c8], R250 ;  /* 0x0018c8fa01007387 */ /* 0x0003e40000100a00 */
[C---:B-1----:R-:W-:Y:S08]  /*533f0*/  HMMA.1688.F32.TF32 R248, R228.reuse, R104, R244 ;  /* 0x00000068e4f8723c */ /* 0x042ff000000810f4 */
        /* <DEDUP_REMOVED lines=34> */
[----:B-1----:R-:W3:Y:S04]  /*53620*/  LDL.LU.64 R68, [R1+0x1090] ;  /* 0x0010900001447983 */ /* 0x002ee80000300a00 */
        /* <DEDUP_REMOVED lines=23> */
[----:B----4-:R-:W-:Y:S07]  /*537a0*/  HMMA.1688.F32.TF32 R228, R228, R156, R72 ;  /* 0x0000009ce4e4723c */ /* 0x010fee0000081048 */
        /* <DEDUP_REMOVED lines=8> */
[----:B------:R-:W2:Y:S04]  /*53830*/  LDL.LU.64 R74, [R1+0x74b8] ;  /* 0x0074b800014a7983 */ /* 0x000ea80000300a00 */
[----:B------:R-:W2:Y:S04]  /*53840*/  LDL.LU.64 R72, [R1+0x74b0] ;  /* 0x0074b00001487983 */ /* 0x000ea80000300a00 */
[----:B------:R1:W-:Y:S04]  /*53850*/  STL.64 [R1+0x1780], R228 ;  /* 0x001780e401007387 */ /* 0x0003e80000100a00 */
[----:B------:R1:W-:Y:S04]  /*53860*/  STL.64 [R1+0x1788], R230 ;  /* 0x001788e601007387 */ /* 0x0003e80000100a00 */
[----:B-1----:R-:W2:Y:S04]  /*53870*/  LDL.LU.64 R228, [R1+0x560] ;  /* 0x0005600001e47983 */ /* 0x002ea80000300a00 */
[----:B------:R-:W2:Y:S01]  /*53880*/  LDL.LU.64 R230, [R1+0x568] ;  /* 0x0005680001e67983 */ /* 0x000ea20000300a00 */
[C---:B------:R-:W-:Y:S08]  /*53890*/  HMMA.1688.F32.TF32 R236, R220.reuse, R216, R236 ;  /* 0x000000d8dcec723c */ /* 0x040ff000000810ec */
[C---:B------:R-:W-:Y:S08]  /*538a0*/  HMMA.1688.F32.TF32 R76, R220.reuse, R212, R76 ;  /* 0x000000d4dc4c723c */ /* 0x040ff0000008104c */
[C---:B------:R-:W-:Y:S08]  /*538b0*/  HMMA.1688.F32.TF32 R80, R220.reuse, R208, R80 ;  /* 0x000000d0dc50723c */ /* 0x040ff00000081050 */
[C---:B------:R-:W-:Y:S08]  /*538c0*/  HMMA.1688.F32.TF32 R84, R220.reuse, R204, R84 ;  /* 0x000000ccdc54723c */ /* 0x040ff00000081054 */
[C---:B------:R-:W-:Y:S01]  /*538d0*/  HMMA.1688.F32.TF32 R88, R220.reuse, R200, R88 ;  /* 0x000000c8dc58723c */ /* 0x040fe20000081058 */
[----:B------:R-:W-:Y:S04]  /*538e0*/  STL.64 [R1+0x1770], R236 ;  /* 0x001770ec01007387 */ /* 0x000fe80000100a00 */
[----:B------:R-:W-:Y:S04]  /*538f0*/  STL.64 [R1+0x1778], R238 ;  /* 0x001778ee01007387 */ /* 0x000fe80000100a00 */
[----:B------:R-:W-:Y:S04]  /*53900*/  STL.64 [R1+0x1760], R76 ;  /* 0x0017604c01007387 */ /* 0x000fe80000100a00 */
[----:B------:R1:W-:Y:S01]  /*53910*/  STL.64 [R1+0x1768], R78 ;  /* 0x0017684e01007387 */ /* 0x0003e20000100a00 */
[C---:B------:R-:W-:Y:S03]  /*53920*/  HMMA.1688.F32.TF32 R248, R220.reuse, R160, R248 ;  /* 0x000000a0dcf8723c */ /* 0x040fe600000810f8 */
[----:B------:R-:W-:Y:S04]  /*53930*/  LDS R236, [R3+0x500] ;  /* 0x0005000003ec7984 */ /* 0x000fe80000000800 */
[----:B------:R-:W-:Y:S04]  /*53940*/  LDS R238, [R3+0x2500] ;  /* 0x0025000003ee7984 */ /* 0x000fe80000000800 */
[----:B-1----:R-:W3:Y:S04]  /*53950*/  LDL.LU.64 R78, [R1+0x74a8] ;  /* 0x0074a800014e7983 */ /* 0x002ee80000300a00 */
[----:B------:R-:W3:Y:S04]  /*53960*/  LDL.LU.64 R76, [R1+0x74a0] ;  /* 0x0074a000014c7983 */ /* 0x000ee80000300a00 */
[----:B------:R-:W-:Y:S04]  /*53970*/  STL.64 [R1+0x1750], R80 ;  /* 0x0017505001007387 */ /* 0x000fe80000100a00 */
[----:B------:R1:W-:Y:S01]  /*53980*/  STL.64 [R1+0x1758], R82 ;  /* 0x0017585201007387 */ /* 0x0003e20000100a00 */
[C---:B------:R-:W-:Y:S03]  /*53990*/  HMMA.1688.F32.TF32 R240, R220.reuse, R192, R240 ;  /* 0x000000c0dcf0723c */ /* 0x040fe600000810f0 */
[----:B------:R-:W-:Y:S04]  /*539a0*/  LDS R237, [R4+0x500] ;  /* 0x0005000004ed7984 */ /* 0x000fe80000000800 */
[----:B------:R-:W2:Y:S04]  /*539b0*/  LDS R239, [R4+0x2500] ;  /* 0x0025000004ef7984 */ /* 0x000ea80000000800 */
[----:B-1----:R-:W3:Y:S04]  /*539c0*/  LDL.LU.64 R82, [R1+0x7498] ;  /* 0x0074980001527983 */ /* 0x002ee80000300a00 */
[----:B------:R-:W3:Y:S04]  /*539d0*/  LDL.LU.64 R80, [R1+0x7490] ;  /* 0x0074900001507983 */ /* 0x000ee80000300a00 */
[----:B------:R-:W-:Y:S04]  /*539e0*/  STL.64 [R1+0x1740], R84 ;  /* 0x0017405401007387 */ /* 0x000fe80000100a00 */
[----:B------:R1:W-:Y:S04]  /*539f0*/  STL.64 [R1+0x1748], R86 ;  /* 0x0017485601007387 */ /* 0x0003e80000100a00 */
[----:B-1----:R-:W3:Y:S04]  /*53a00*/  LDL.LU.64 R86, [R1+0x7488] ;  /* 0x0074880001567983 */ /* 0x002ee80000300a00 */
[----:B------:R-:W3:Y:S04]  /*53a10*/  LDL.LU.64 R84, [R1+0x7480] ;  /* 0x0074800001547983 */ /* 0x000ee80000300a00 */
[----:B------:R-:W-:Y:S04]  /*53a20*/  STL.64 [R1+0x1730], R88 ;  /* 0x0017305801007387 */ /* 0x000fe80000100a00 */
[----:B------:R1:W-:Y:S04]  /*53a30*/  STL.64 [R1+0x1738], R90 ;  /* 0x0017385a01007387 */ /* 0x0003e80000100a00 */
[----:B-1----:R-:W3:Y:S04]  /*53a40*/  LDL.LU.64 R90, [R1+0x7478] ;  /* 0x00747800015a7983 */ /* 0x002ee80000300a00 */
[----:B------:R-:W3:Y:S01]  /*53a50*/  LDL.LU.64 R88, [R1+0x7470] ;  /* 0x0074700001587983 */ /* 0x000ee20000300a00 */
[C---:B------:R-:W-:Y:S08]  /*53a60*/  HMMA.1688.F32.TF32 R232, R220.reuse, R188, R232 ;  /* 0x000000bcdce8723c */ /* 0x040ff000000810e8 */
[C---:B--2---:R-:W-:Y:S11]  /*53a70*/  HMMA.1688.F32.TF32 R228, R220.reuse, R196, R228 ;  /* 0x000000c4dce4723c */ /* 0x044ff600000810e4 */
[----:B------:R-:W-:Y:S11]  /*53a80*/  @!UPT UIADD3 URZ, URZ, URZ, URZ ;  /* 0x0000003f3f3ff290 */ /* 0x000ff6000fffe03f */
[----:B------:R-:W-:Y:S01]  /*53a90*/  @!UPT UIADD3 URZ, URZ, URZ, URZ ;  /* 0x0000003f3f3ff290 */ /* 0x000fe2000fffe03f */
[----:B------:R-:W-:Y:S04]  /*53aa0*/  STL.64 [R1+0x1720], R228 ;  /* 0x001720e401007387 */ /* 0x000fe80000100a00 */
[----:B------:R1:W-:Y:S02]  /*53ab0*/  STL.64 [R1+0x1728], R230 ;  /* 0x001728e601007387 */ /* 0x0003e40000100a00 */
[C---:B-1----:R-:W-:Y:S02]  /*53ac0*/  HMMA.1688.F32.TF32 R228, R220.reuse, R164, R244 ;  /* 0x000000a4dce4723c */ /* 0x042fe400000810f4 */
[----:B------:R-:W-:Y:S04]  /*53ad0*/  STL.64 [R1+0x1710], R248 ;  /* 0x001710f801007387 */ /* 0x000fe80000100a00 */
[----:B------:R-:W-:Y:S04]  /*53ae0*/  STL.64 [R1+0x1718], R250 ;  /* 0x001718fa01007387 */ /* 0x000fe80000100a00 */
[----:B------:R-:W-:Y:S04]  /*53af0*/  LDS R244, [R5+0x500] ;  /* 0x0005000005f47984 */ /* 0x000fe80000000800 */
[----:B------:R-:W-:Y:S04]  /*53b00*/  LDS R246, [R5+0x2500] ;  /* 0x0025000005f67984 */ /* 0x000fe80000000800 */
[----:B------:R-:W-:Y:S04]  /*53b10*/  LDS R245, [R6+0x500] ;  /* 0x0005000006f57984 */ /* 0x000fe80000000800 */
[----:B------:R-:W1:Y:S04]  /*53b20*/  LDS R247, [R6+0x2500] ;  /* 0x0025000006f77984 */ /* 0x000e680000000800 */
[----:B------:R-:W-:Y:S04]  /*53b30*/  STL.64 [R1+0x1700], R228 ;  /* 0x001700e401007387 */ /* 0x000fe80000100a00 */
[----:B------:R2:W-:Y:S02]  /*53b40*/  STL.64 [R1+0x1708], R230 ;  /* 0x001708e601007387 */ /* 0x0005e40000100a00 */
[C---:B--2---:R-:W-:Y:S08]  /*53b50*/  HMMA.1688.F32.TF32 R228, R220.reuse, R184, R224 ;  /* 0x000000b8dce4723c */ /* 0x044ff000000810e0 */
[C---:B------:R-:W-:Y:S08]  /*53b60*/  HMMA.1688.F32.TF32 R224, R220.reuse, R180, R8 ;  /* 0x000000b4dce0723c */ /* 0x040ff00000081008 */
[C---:B------:R-:W-:Y:S08]  /*53b70*/  HMMA.1688.F32.TF32 R8, R220.reuse, R176, R12 ;  /* 0x000000b0dc08723c */ /* 0x040ff0000008100c */
[C---:B------:R-:W-:Y:S08]  /*53b80*/  HMMA.1688.F32.TF32 R12, R220.reuse, R172, R16 ;  /* 0x000000acdc0c723c */ /* 0x040ff00000081010 */
        /* <DEDUP_REMOVED lines=11> */
[----:B------:R-:W-:Y:S04]  /*53c40*/  STL.64 [R1+0x16a0], R12 ;  /* 0x0016a00c01007387 */ /* 0x000fe80000100a00 */
[----:B------:R1:W-:Y:S01]  /*53c50*/  STL.64 [R1+0x16a8], R14 ;  /* 0x0016a80e01007387 */ /* 0x0003e20000100a00 */
[C---:B--2---:R-:W-:Y:S03]  /*53c60*/  HMMA.1688.F32.TF32 R8, R220.reuse, R92, R24 ;  /* 0x0000005cdc08723c */ /* 0x044fe60000081018 */
[----:B------:R-:W-:Y:S04]  /*53c70*/  STL.64 [R1+0x1690], R16 ;  /* 0x0016901001007387 */ /* 0x000fe80000100a00 */
[----:B------:R2:W-:Y:S01]  /*53c80*/  STL.64 [R1+0x1698], R18 ;  /* 0x0016981201007387 */ /* 0x0005e20000100a00 */
[C---:B-1----:R-:W-:Y:S03]  /*53c90*/  HMMA.1688.F32.TF32 R12, R220.reuse, R96, R28 ;  /* 0x00000060dc0c723c */ /* 0x042fe6000008101c */
[----:B------:R-:W-:Y:S04]  /*53ca0*/  LDS R228, [R5+0x780] ;  /* 0x0007800005e47984 */ /* 0x000fe80000000800 */
[----:B------:R-:W-:Y:S01]  /*53cb0*/  LDS R230, [R5+0x2780] ;  /* 0x0027800005e67984 */ /* 0x000fe20000000800 */
[C---:B--2---:R-:W-:Y:S03]  /*53cc0*/  HMMA.1688.F32.TF32 R16, R220.reuse, R100, R32 ;  /* 0x00000064dc10723c */ /* 0x044fe60000081020 */
[----:B------:R-:W-:Y:S04]  /*53cd0*/  LDS R229, [R6+0x780] ;  /* 0x0007800006e57984 */ /* 0x000fe80000000800 */
[----:B------:R-:W-:Y:S04]  /*53ce0*/  LDS R231, [R6+0x2780] ;  /* 0x0027800006e77984 */ /* 0x000fe80000000800 */
[----:B------:R-:W-:Y:S04]  /*53cf0*/  STL.64 [R1+0x1680], R8 ;  /* 0x0016800801007387 */ /* 0x000fe80000100a00 */
[----:B------:R1:W-:Y:S04]  /*53d00*/  STL.64 [R1+0x1688], R10 ;  /* 0x0016880a01007387 */ /* 0x0003e80000100a00 */
[----:B------:R-:W-:Y:S04]  /*53d10*/  STL.64 [R1+0x1670], R12 ;  /* 0x0016700c01007387 */ /* 0x000fe80000100a00 */
[----:B------:R2:W-:Y:S01]  /*53d20*/  STL.64 [R1+0x1678], R14 ;  /* 0x0016780e01007387 */ /* 0x0005e20000100a00 */
[C---:B-1----:R-:W-:Y:S03]  /*53d30*/  HMMA.1688.F32.TF32 R8, R220.reuse, R104, R36 ;  /* 0x00000068dc08723c */ /* 0x042fe60000081024 */
[----:B------:R-:W-:Y:S04]  /*53d40*/  STL.64 [R1+0x1650], R16 ;  /* 0x0016501001007387 */ /* 0x000fe80000100a00 */
[----:B------:R1:W-:Y:S01]  /*53d50*/  STL.64 [R1+0x1658], R18 ;  /* 0x0016581201007387 */ /* 0x0003e20000100a00 */
[C---:B--2---:R-:W-:Y:S03]  /*53d60*/  HMMA.1688.F32.TF32 R12, R220.reuse, R108, R40 ;  /* 0x0000006cdc0c723c */ /* 0x044fe60000081028 */
[----:B------:R-:W-:Y:S04]  /*53d70*/  LDS R224, [R3+0x4000] ;  /* 0x0040000003e07984 */ /* 0x000fe80000000800 */
[----:B------:R-:W-:Y:S01]  /*53d80*/  LDS R226, [R3+0x6000] ;  /* 0x0060000003e27984 */ /* 0x000fe20000000800 */
[C---:B-1----:R-:W-:Y:S03]  /*53d90*/  HMMA.1688.F32.TF32 R16, R220.reuse, R112, R44 ;  /* 0x00000070dc10723c */ /* 0x042fe6000008102c */
[----:B------:R-:W-:Y:S04]  /*53da0*/  LDS R225, [R4+0x4000] ;  /* 0x0040000004e17984 */ /* 0x000fe80000000800 */
[----:B------:R-:W-:Y:S04]  /*53db0*/  LDS R227, [R4+0x6000] ;  /* 0x0060000004e37984 */ /* 0x000fe80000000800 */
[----:B------:R-:W-:Y:S04]  /*53dc0*/  STL.64 [R1+0x1640], R8 ;  /* 0x0016400801007387 */ /* 0x000fe80000100a00 */
[----:B------:R-:W-:Y:S04]  /*53dd0*/  STL.64 [R1+0x1648], R10 ;  /* 0x0016480a01007387 */ /* 0x000fe80000100a00 */
[----:B------:R1:W-:Y:S04]  /*53de0*/  STL.64 [R1+0x1630], R12 ;  /* 0x0016300c01007387 */ /* 0x0003e80000100a00 */
[----:B------:R2:W-:Y:S04]  /*53df0*/  STL.64 [R1+0x1638], R14 ;  /* 0x0016380e01007387 */ /* 0x0005e80000100a00 */
[----:B-1----:R-:W4:Y:S04]  /*53e00*/  LDL.LU.64 R12, [R1+0x1080] ;  /* 0x00108000010c7983 */ /* 0x002f280000300a00 */
[----:B------:R-:W-:Y:S04]  /*53e10*/  STL.64 [R1+0x1620], R16 ;  /* 0x0016201001007387 */ /* 0x000fe80000100a00 */
[----:B------:R1:W-:Y:S04]  /*53e20*/  STL.64 [R1+0x1628], R18 ;  /* 0x0016281201007387 */ /* 0x0003e80000100a00 */
[----:B--2---:R-:W4:Y:S01]  /*53e30*/  LDL.LU.64 R14, [R1+0x1088] ;  /* 0x00108800010e7983 */ /* 0x004f220000300a00 */
[C---:B------:R-:W-:Y:S08]  /*53e40*/  HMMA.1688.F32.TF32 R8, R220.reuse, R116, R48 ;  /* 0x00000074dc08723c */ /* 0x040ff00000081030 */
[C---:B-1----:R-:W-:Y:S11]  /*53e50*/  HMMA.1688.F32.TF32 R16, R220.reuse, R120, R52 ;  /* 0x00000078dc10723c */ /* 0x042ff60000081034 */
[----:B------:R-:W-:Y:S04]  /*53e60*/  @!UPT UIADD3 URZ, URZ, URZ, URZ ;  /* 0x0000003f3f3ff290 */ /* 0x000fe8000fffe03f */
[----:B------:R-:W-:Y:S04]  /*53e70*/  STL.64 [R1+0x1610], R8 ;  /* 0x0016100801007387 */ /* 0x000fe80000100a00 */
[----:B------:R1:W-:Y:S04]  /*53e80*/  STL.64 [R1+0x1618], R10 ;  /* 0x0016180a01007387 */ /* 0x0003e80000100a00 */
[----:B------:R-:W2:Y:S04]  /*53e90*/  LDL.LU.64 R24, [R1+0x13d0] ;  /* 0x0013d00001187983 */ /* 0x000ea80000300a00 */
[----:B------:R-:W-:Y:S01]  /*53ea0*/  STL.64 [R1+0x1600], R16 ;  /* 0x0016001001007387 */ /* 0x000fe20000100a00 */
[C---:B-1----:R-:W-:Y:S03]  /*53eb0*/  HMMA.1688.F32.TF32 R8, R220.reuse, R124, R56 ;  /* 0x0000007cdc08723c */ /* 0x042fe60000081038 */
[----:B------:R-:W-:Y:S04]  /*53ec0*/  STL.64 [R1+0x1608], R18 ;  /* 0x0016081201007387 */ /* 0x000fe80000100a00 */
[----:B------:R-:W2:Y:S11]  /*53ed0*/  LDL.LU.64 R26, [R1+0x13d8] ;  /* 0x0013d800011a7983 */ /* 0x000eb60000300a00 */
[----:B------:R-:W-:Y:S05]  /*53ee0*/  @!UPT UIADD3 URZ, URZ, URZ, URZ ;  /* 0x0000003f3f3ff290 */ /* 0x000fea000fffe03f */
[----:B------:R-:W-:Y:S04]  /*53ef0*/  STL.64 [R1+0x15f0], R8 ;  /* 0x0015f00801007387 */ /* 0x000fe80000100a00 */
[----:B------:R1:W-:Y:S04]  /*53f00*/  STL.64 [R1+0x15f8], R10 ;  /* 0x0015f80a01007387 */ /* 0x0003e80000100a00 */
[----:B------:R-:W2:Y:S04]  /*53f10*/  LDL.LU.64 R32, [R1+0x13c0] ;  /* 0x0013c00001207983 */ /* 0x000ea80000300a00 */
[----:B------:R-:W2:Y:S01]  /*53f20*/  LDL.LU.64 R34, [R1+0x13c8] ;  /* 0x0013c80001227983 */ /* 0x000ea20000300a00 */
[C---:B-1----:R-:W-:Y:S11]  /*53f30*/  HMMA.1688.F32.TF32 R8, R220.reuse, R128, R60 ;  /* 0x00000080dc08723c */ /* 0x042ff6000008103c */
[----:B------:R-:W-:Y:S11]  /*53f40*/  @!UPT UIADD3 URZ, URZ, URZ, URZ ;  /* 0x0000003f3f3ff290 */ /* 0x000ff6000fffe03f */
[----:B------:R-:W-:Y:S01]  /*53f50*/  @!UPT UIADD3 URZ, URZ, URZ, URZ ;  /* 0x0000003f3f3ff290 */ /* 0x000fe2000fffe03f */
[----:B------:R-:W-:Y:S04]  /*53f60*/  STL.64 [R1+0x15e0], R8 ;  /* 0x0015e00801007387 */ /* 0x000fe80000100a00 */
[----:B------:R1:W-:Y:S04]  /*53f70*/  STL.64 [R1+0x15e8], R10 ;  /* 0x0015e80a01007387 */ /* 0x0003e80000100a00 */
[----:B------:R-:W2:Y:S04]  /*53f80*/  LDL.LU.64 R20, [R1+0x13b0] ;  /* 0x0013b00001147983 */ /* 0x000ea80000300a00 */
[----:B------:R-:W2:Y:S01]  /*53f90*/  LDL.LU.64 R22, [R1+0x13b8] ;  /* 0x0013b80001167983 */ /* 0x000ea20000300a00 */
[C---:B---3--:R-:W-:Y:S03]  /*53fa0*/  HMMA.1688.F32.TF32 R36, R220.reuse, R136, R68 ;  /* 0x00000088dc24723c */ /* 0x048fe60000081044 */
[----:B------:R-:W3:Y:S04]  /*53fb0*/  LDL.LU.64 R16, [R1+0x13a0] ;  /* 0x0013a00001107983 */ /* 0x000ee80000300a00 */
[----:B------:R-:W3:Y:S01]  /*53fc0*/  LDL.LU.64 R18, [R1+0x13a8] ;  /* 0x0013a80001127983 */ /* 0x000ee20000300a00 */
[C---:B-1----:R-:W-:Y:S08]  /*53fd0*/  HMMA.1688.F32.TF32 R8, R220.reuse, R132, R64 ;  /* 0x00000084dc08723c */ /* 0x042ff00000081040 */
[C---:B------:R-:W-:Y:S11]  /*53fe0*/  HMMA.1688.F32.TF32 R28, R220.reuse, R140, R72 ;  /* 0x0000008cdc1c723c */ /* 0x040ff60000081048 */
[----:B------:R-:W-:Y:S04]  /*53ff0*/  @!UPT UIADD3 URZ, URZ, URZ, URZ ;  /* 0x0000003f3f3ff290 */ /* 0x000fe8000fffe03f */
[----:B------:R1:W-:Y:S04]  /*54000*/  STL.64 [R1+0x15d0], R8 ;  /* 0x0015d00801007387 */ /* 0x0003e80000100a00 */
[----:B------:R1:W-:Y:S04]  /*54010*/  STL.64 [R1+0x15d8], R10 ;  /* 0x0015d80a01007387 */ /* 0x0003e80000100a00 */
[----:B-1----:R-:W3:Y:S04]  /*54020*/  LDL.LU.64 R8, [R1+0x1390] ;  /* 0x0013900001087983 */ /* 0x002ee80000300a00 */
[----:B------:R-:W-:Y:S04]  /*54030*/  STL.64 [R1+0x15c0], R36 ;  /* 0x0015c02401007387 */ /* 0x000fe80000100a00 */
[----:B------:R1:W-:Y:S01]  /*54040*/  STL.64 [R1+0x15c8], R38 ;  /* 0x0015c82601007387 */ /* 0x0003e20000100a00 */
[C---:B------:R-:W-:Y:S03]  /*54050*/  HMMA.1688.F32.TF32 R40, R220.reuse, R148, R80 ;  /* 0x00000094dc28723c */ /* 0x040fe60000081050 */
[----:B------:R-:W3:Y:S05]  /*54060*/  LDL.LU.64 R10, [R1+0x1398] ;  /* 0x00139800010a7983 */ /* 0x000eea0000300a00 */
[C---:B-1----:R-:W-:Y:S01]  /*54070*/  HMMA.1688.F32.TF32 R36, R220.reuse, R144, R76 ;  /* 0x00000090dc24723c */ /* 0x042fe2000008104c */
[----:B------:R-:W-:Y:S04]  /*54080*/  STL.64 [R1+0x15a0], R28 ;  /* 0x0015a01c01007387 */ /* 0x000fe80000100a00 */
[----:B------:R1:W-:Y:S03]  /*54090*/  STL.64 [R1+0x15a8], R30 ;  /* 0x0015a81e01007387 */ /* 0x0003e60000100a00 */
[C---:B-1----:R-:W-:Y:S11]  /*540a0*/  HMMA.1688.F32.TF32 R28, R220.reuse, R152, R84 ;  /* 0x00000098dc1c723c */ /* 0x042ff60000081054 */
[----:B------:R-:W-:Y:S04]  /*540b0*/  @!UPT UIADD3 URZ, URZ, URZ, URZ ;  /* 0x0000003f3f3ff290 */ /* 0x000fe8000fffe03f */
[----:B------:R-:W-:Y:S04]  /*540c0*/  STL.64 [R1+0x1580], R36 ;  /* 0x0015802401007387 */ /* 0x000fe80000100a00 */
[----:B------:R1:W-:Y:S02]  /*540d0*/  STL.64 [R1+0x1588], R38 ;  /* 0x0015882601007387 */ /* 0x0003e40000100a00 */
[----:B-1----:R-:W-:Y:S02]  /*540e0*/  HMMA.1688.F32.TF32 R36, R220, R156, R88 ;  /* 0x0000009cdc24723c */ /* 0x002fe40000081058 */
[----:B------:R-:W-:Y:S04]  /*540f0*/  STL.64 [R1+0x1570], R40 ;  /* 0x0015702801007387 */ /* 0x000fe80000100a00 */
[----:B------:R-:W-:Y:S04]  /*54100*/  STL.64 [R1+0x1578], R42 ;  /* 0x0015782a01007387 */ /* 0x000fe80000100a00 */
[----:B------:R1:W-:Y:S04]  /*54110*/  STL.64 [R1+0x1560], R28 ;  /* 0x0015601c01007387 */ /* 0x0003e80000100a00 */
[----:B------:R1:W-:Y:S04]  /*54120*/  STL.64 [R1+0x1568], R30 ;  /* 0x0015681e01007387 */ /* 0x0003e80000100a00 */
[----:B-1----:R-:W3:Y:S05]  /*54130*/  LDL.LU.64 R28, [R1+0x1380] ;  /* 0x00138000011c7983 */ /* 0x002eea0000300a00 */
[----:B------:R-:W-:Y:S04]  /*54140*/  STL.64 [R1+0x1550], R36 ;  /* 0x0015502401007387 */ /* 0x000fe80000100a00 */
[----:B------:R-:W-:Y:S04]  /*54150*/  STL.64 [R1+0x1558], R38 ;  /* 0x0015582601007387 */ /* 0x000fe80000100a00 */
[----:B------:R-:W3:Y:S01]  /*54160*/  LDL.LU.64 R30, [R1+0x1388] ;  /* 0x00138800011e7983 */ /* 0x000ee20000300a00 */
[C---:B----4-:R-:W-:Y:S11]  /*54170*/  HMMA.1688.F32.TF32 R12, R236.reuse, R216, R12 ;  /* 0x000000d8ec0c723c */ /* 0x050ff6000008100c */
[----:B------:R-:W-:Y:S11]  /*54180*/  @!UPT UIADD3 URZ, URZ, URZ, URZ ;  /* 0x0000003f3f3ff290 */ /* 0x000ff6000fffe03f */
[----:B------:R-:W-:Y:S01]  /*54190*/  @!UPT UIADD3 URZ, URZ, URZ, URZ ;  /* 0x0000003f3f3ff290 */ /* 0x000fe2000fffe03f */
[----:B------:R1:W-:Y:S04]  /*541a0*/  STL.64 [R1+0x1540], R12 ;  /* 0x0015400c01007387 */ /* 0x0003e80000100a00 */
[----:B------:R4:W-:Y:S04]  /*541b0*/  STL.64 [R1+0x1548], R14 ;  /* 0x0015480e01007387 */ /* 0x0009e80000100a00 */
[----:B-1----:R-:W3:Y:S04]  /*541c0*/  LDL.LU.64 R12, [R1+0x1370] ;  /* 0x00137000010c7983 */ /* 0x002ee80000300a00 */
[----:B----4-:R-:W4:Y:S01]  /*541d0*/  LDL.LU.64 R14, [R1+0x1378] ;  /* 0x00137800010e7983 */ /* 0x010f220000300a00 */
[C---:B--2---:R-:W-:Y:S03]  /*541e0*/  HMMA.1688.F32.TF32 R36, R236.reuse, R212, R24 ;  /* 0x000000d4ec24723c */ /* 0x044fe60000081018 */
[----:B------:R-:W2:Y:S04]  /*541f0*/  LDL.LU.64 R24, [R1+0x1360] ;  /* 0x0013600001187983 */ /* 0x000ea80000300a00 */
[----:B------:R-:W2:Y:S11]  /*54200*/  LDL.LU.64 R26, [R1+0x1368] ;  /* 0x00136800011a7983 */ /* 0x000eb60000300a00 */
[----:B------:R-:W-:Y:S05]  /*54210*/  @!UPT UIADD3 URZ, URZ, URZ, URZ ;  /* 0x0000003f3f3ff290 */ /* 0x000fea000fffe03f */
[----:B------:R-:W-:Y:S04]  /*54220*/  STL.64 [R1+0x1530], R36 ;  /* 0x0015302401007387 */ /* 0x000fe80000100a00 */
[----:B------:R1:W-:Y:S02]  /*54230*/  STL.64 [R1+0x1538], R38 ;  /* 0x0015382601007387 */ /* 0x0003e40000100a00 */
[C---:B-1----:R-:W-:Y:S08]  /*54240*/  HMMA.1688.F32.TF32 R36, R236.reuse, R208, R32 ;  /* 0x000000d0ec24723c */ /* 0x042ff00000081020 */
[C---:B------:R-:W-:Y:S01]  /*54250*/  HMMA.1688.F32.TF32 R32, R236.reuse, R204, R20 ;  /* 0x000000ccec20723c */ /* 0x040fe20000081014 */
[----:B------:R-:W2:Y:S11]  /*54260*/  LDL.LU.64 R20, [R1+0x1350] ;  /* 0x0013500001147983 */ /* 0x000eb60000300a00 */
[----:B------:R-:W-:Y:S03]  /*54270*/  @!UPT UIADD3 URZ, URZ, URZ, URZ ;  /* 0x0000003f3f3ff290 */ /* 0x000fe6000fffe03f */
[----:B------:R-:W-:Y:S04]  /*54280*/  STL.64 [R1+0x1520], R36 ;  /* 0x0015202401007387 */ /* 0x000fe80000100a00 */
[----:B------:R-:W-:Y:S04]  /*54290*/  STL.64 [R1+0x1528], R38 ;  /* 0x0015282601007387 */ /* 0x000fe80000100a00 */
[----:B------:R-:W2:Y:S01]  /*542a0*/  LDL.LU.64 R22, [R1+0x1358] ;  /* 0x0013580001167983 */ /* 0x000ea20000300a00 */
[C---:B---3--:R-:W-:Y:S03]  /*542b0*/  HMMA.1688.F32.TF32 R16, R236.reuse, R200, R16 ;  /* 0x000000c8ec10723c */ /* 0x048fe60000081010 */
[----:B------:R1:W-:Y:S04]  /*542c0*/  STL.64 [R1+0x1510], R32 ;  /* 0x0015102001007387 */ /* 0x0003e80000100a00 */
[----:B------:R3:W-:Y:S04]  /*542d0*/  STL.64 [R1+0x1518], R34 ;  /* 0x0015182201007387 */ /* 0x0007e80000100a00 */
[----:B-1----:R-:W2:Y:S04]  /*542e0*/  LDL.LU.64 R32, [R1+0x1340] ;  /* 0x0013400001207983 */ /* 0x002ea80000300a00 */
[----:B---3--:R-:W3:Y:S08]  /*542f0*/  LDL.LU.64 R34, [R1+0x1348] ;  /* 0x0013480001227983 */ /* 0x008ef00000300a00 */
[----:B------:R1:W-:Y:S04]  /*54300*/  STL.64 [R1+0x14f0], R16 ;  /* 0x0014f01001007387 */ /* 0x0003e80000100a00 */
[----:B------:R1:W-:Y:S04]  /*54310*/  STL.64 [R1+0x14f8], R18 ;  /* 0x0014f81201007387 */ /* 0x0003e80000100a00 */
[----:B-1----:R-:W3:Y:S04]  /*54320*/  LDL.LU.64 R16, [R1+0x1330] ;  /* 0x0013300001107983 */ /* 0x002ee80000300a00 */
[----:B------:R-:W3:Y:S01]  /*54330*/  LDL.LU.64 R18, [R1+0x1338] ;  /* 0x0013380001127983 */ /* 0x000ee20000300a00 */
[C---:B------:R-:W-:Y:S03]  /*54340*/  HMMA.1688.F32.TF32 R36, R236.reuse, R196, R8 ;  /* 0x000000c4ec24723c */ /* 0x040fe60000081008 */
[----:B------:R-:W3:Y:S04]  /*54350*/  LDL.LU.64 R8, [R1+0x1320] ;  /* 0x0013200001087983 */ /* 0x000ee80000300a00 */
[----:B------:R-:W3:Y:S11]  /*54360*/  LDL.LU.64 R10, [R1+0x1328] ;  /* 0x00132800010a7983 */ /* 0x000ef60000300a00 */
[----:B------:R-:W-:Y:S05]  /*54370*/  @!UPT UIADD3 URZ, URZ, URZ, URZ ;  /* 0x0000003f3f3ff290 */ /* 0x000fea000fffe03f */
[----:B------:R-:W-:Y:S04]  /*54380*/  STL.64 [R1+0x14e0], R36 ;  /* 0x0014e02401007387 */ /* 0x000fe80000100a00 */
[----:B------:R1:W-:Y:S02]  /*54390*/  STL.64 [R1+0x14e8], R38 ;  /* 0x0014e82601007387 */ /* 0x0003e40000100a00 */
[C---:B-1----:R-:W-:Y:S08]  /*543a0*/  HMMA.1688.F32.TF32 R36, R236.reuse, R160, R28 ;  /* 0x000000a0ec24723c */ /* 0x042ff0000008101c */
[C---:B----4-:R-:W-:Y:S01]  /*543b0*/  HMMA.1688.F32.TF32 R28, R236.reuse, R164, R12 ;  /* 0x000000a4ec1c723c */ /* 0x050fe2000008100c */
[----:B------:R-:W4:Y:S11]  /*543c0*/  LDL.LU.64 R12, [R1+0x1310] ;  /* 0x00131000010c7983 */ /* 0x000f360000300a00 */
[----:B------:R-:W-:Y:S03]  /*543d0*/  @!UPT UIADD3 URZ, URZ, URZ, URZ ;  /* 0x0000003f3f3ff290 */ /* 0x000fe6000fffe03f */
[----:B------:R-:W-:Y:S04]  /*543e0*/  STL.64 [R1+0x14d0], R36 ;  /* 0x0014d02401007387 */ /* 0x000fe80000100a00 */
[----:B------:R-:W-:Y:S04]  /*543f0*/  STL.64 [R1+0x14d8], R38 ;  /* 0x0014d82601007387 */ /* 0x000fe80000100a00 */
[----:B------:R-:W4:Y:S01]  /*54400*/  LDL.LU.64 R14, [R1+0x1318] ;  /* 0x00131800010e7983 */ /* 0x000f220000300a00 */
[C---:B--2---:R-:W-:Y:S03]  /*54410*/  HMMA.1688.F32.TF32 R24, R236.reuse, R192, R24 ;  /* 0x000000c0ec18723c */ /* 0x044fe60000081018 */
[----:B------:R1:W-:Y:S04]  /*54420*/  STL.64 [R1+0x14c0], R28 ;  /* 0x0014c01c01007387 */ /* 0x0003e80000100a00 */
[----:B------:R2:W-:Y:S04]  /*54430*/  STL.64 [R1+0x14c8], R30 ;  /* 0x0014c81e01007387 */ /* 0x0005e80000100a00 */
[----:B-1----:R-:W4:Y:S04]  /*54440*/  LDL.LU.64 R28, [R1+0x1300] ;  /* 0x00130000011c7983 */ /* 0x002f280000300a00 */
[----:B--2---:R-:W2:Y:S08]  /*54450*/  LDL.LU.64 R30, [R1+0x1308] ;  /* 0x00130800011e7983 */ /* 0x004eb00000300a00 */
[----:B------:R1:W-:Y:S04]  /*54460*/  STL.64 [R1+0x14b0], R24 ;  /* 0x0014b01801007387 */ /* 0x0003e80000100a00 */
[----:B------:R1:W-:Y:S04]  /*54470*/  STL.64 [R1+0x14b8], R26 ;  /* 0x0014b81a01007387 */ /* 0x0003e80000100a00 */
[----:B-1----:R-:W2:Y:S04]  /*54480*/  LDL.LU.64 R24, [R1+0x13f0] ;  /* 0x0013f00001187983 */ /* 0x002ea80000300a00 */
[----:B------:R-:W2:Y:S01]  /*54490*/  LDL.LU.64 R26, [R1+0x13f8] ;  /* 0x0013f800011a7983 */ /* 0x000ea20000300a00 */
[C---:B------:R-:W-:Y:S03]  /*544a0*/  HMMA.1688.F32.TF32 R36, R236.reuse, R188, R20 ;  /* 0x000000bcec24723c */ /* 0x040fe60000081014 */
[----:B------:R-:W2:Y:S04]  /*544b0*/  LDL.LU.64 R20, [R1+0x1500] ;  /* 0x0015000001147983 */ /* 0x000ea80000300a00 */
[----:B------:R-:W2:Y:S11]  /*544c0*/  LDL.LU.64 R22, [R1+0x1508] ;  /* 0x0015080001167983 */ /* 0x000eb60000300a00 */
[----:B------:R-:W-:Y:S05]  /*544d0*/  @!UPT UIADD3 URZ, URZ, URZ, URZ ;  /* 0x0000003f3f3ff290 */ /* 0x000fea000fffe03f */
[----:B------:R-:W-:Y:S04]  /*544e0*/  STL.64 [R1+0x14a0], R36 ;  /* 0x0014a02401007387 */ /* 0x000fe80000100a00 */
[----:B------:R3:W-:Y:S02]  /*544f0*/  STL.64 [R1+0x14a8], R38 ;  /* 0x0014a82601007387 */ /* 0x0007e40000100a00 */
[C---:B---3--:R-:W-:Y:S08]  /*54500*/  HMMA.1688.F32.TF32 R36, R236.reuse, R184, R32 ;  /* 0x000000b8ec24723c */ /* 0x048ff00000081020 */
[C---:B------:R-:W-:Y:S01]  /*54510*/  HMMA.1688.F32.TF32 R32, R236.reuse, R180, R16 ;  /* 0x000000b4ec20723c */ /* 0x040fe20000081010 */
[----:B------:R-:W3:Y:S11]  /*54520*/  LDL.LU.64 R16, [R1+0x1590] ;  /* 0x0015900001107983 */ /* 0x000ef60000300a00 */
[----:B------:R-:W-:Y:S03]  /*54530*/  @!UPT UIADD3 URZ, URZ, URZ, URZ ;  /* 0x0000003f3f3ff290 */ /* 0x000fe6000fffe03f */
[----:B------:R-:W-:Y:S04]  /*54540*/  STL.64 [R1+0x1490], R36 ;  /* 0x0014902401007387 */ /* 0x000fe80000100a00 */
[----:B------:R-:W-:Y:S04]  /*54550*/  STL.64 [R1+0x1498], R38 ;  /* 0x0014982601007387 */ /* 0x000fe80000100a00 */
[----:B------:R-:W3:Y:S01]  /*54560*/  LDL.LU.64 R18, [R1+0x1598] ;  /* 0x0015980001127983 */ /* 0x000ee20000300a00 */
[C---:B------:R-:W-:Y:S03]  /*54570*/  HMMA.1688.F32.TF32 R8, R236.reuse, R176, R8 ;  /* 0x000000b0ec08723c */ /* 0x040fe60000081008 */
[----:B------:R1:W-:Y:S04]  /*54580*/  STL.64 [R1+0x1480], R32 ;  /* 0x0014802001007387 */ /* 0x0003e80000100a00 */
[----:B------:R1:W-:Y:S04]  /*54590*/  STL.64 [R1+0x1488], R34 ;  /* 0x0014882201007387 */ /* 0x0003e80000100a00 */
[----:B-1----:R-:W3:Y:S04]  /*545a0*/  LDL.LU.64 R32, [R1+0x15b0] ;  /* 0x0015b00001207983 */ /* 0x002ee80000300a00 */
[----:B------:R-:W3:Y:S08]  /*545b0*/  LDL.LU.64 R34, [R1+0x15b8] ;  /* 0x0015b80001227983 */ /* 0x000ef00000300a00 */
[----:B------:R1:W-:Y:S04]  /*545c0*/  STL.64 [R1+0x1470], R8 ;  /* 0x0014700801007387 */ /* 0x0003e80000100a00 */
[----:B------:R1:W-:Y:S04]  /*545d0*/  STL.64 [R1+0x1478], R10 ;  /* 0x0014780a01007387 */ /* 0x0003e80000100a00 */
[----:B-1----:R-:W3:Y:S04]  /*545e0*/  LDL.LU.64 R8, [R1+0x1660] ;  /* 0x0016600001087983 */ /* 0x002ee80000300a00 */
[----:B------:R-:W3:Y:S01]  /*545f0*/  LDL.LU.64 R10, [R1+0x1668] ;  /* 0x00166800010a7983 */ /* 0x000ee20000300a00 */
[C---:B----4-:R-:W-:Y:S03]  /*54600*/  HMMA.1688.F32.TF32 R36, R236.reuse, R172, R12 ;  /* 0x000000acec24723c */ /* 0x050fe6000008100c */
[----:B------:R-:W4:Y:S04]  /*54610*/  LDL.LU.64 R12, [R1+0x1790] ;  /* 0x00179000010c7983 */ /* 0x000f280000300a00 */
[----:B------:R-:W4:Y:S11]  /*54620*/  LDL.LU.64 R14, [R1+0x1798] ;  /* 0x00179800010e7983 */ /* 0x000f360000300a00 */
[----:B------:R-:W-:Y:S05]  /*54630*/  @!UPT UIADD3 URZ, URZ, URZ, URZ ;  /* 0x0000003f3f3ff290 */ /* 0x000fea000fffe03f */
[----:B------:R-:W-:Y:S04]  /*54640*/  STL.64 [R1+0x1460], R36 ;  /* 0x0014602401007387 */ /* 0x000fe80000100a00 */
[----:B------:R2:W-:Y:S02]  /*54650*/  STL.64 [R1+0x1468], R38 ;  /* 0x0014682601007387 */ /* 0x0005e40000100a00 */
[C---:B--2---:R-:W-:Y:S02]  /*54660*/  HMMA.1688.F32.TF32 R36, R236.reuse, R168, R28 ;  /* 0x000000a8ec24723c */ /* 0x044fe4000008101c */
[----:B------:R-:W2:Y:S06]  /*54670*/  LDL.LU.64 R28, [R1+0x17b0] ;  /* 0x0017b000011c7983 */ /* 0x000eac0000300a00 */
[C---:B------:R-:W-:Y:S11]  /*54680*/  HMMA.1688.F32.TF32 R24, R236.reuse, R92, R24 ;  /* 0x0000005cec18723c */ /* 0x040ff60000081018 */
[----:B------:R-:W-:Y:S04]  /*54690*/  @!UPT UIADD3 URZ, URZ, URZ, URZ ;  /* 0x0000003f3f3ff290 */ /* 0x000fe8000fffe03f */
[----:B------:R-:W-:Y:S04]  /*546a0*/  STL.64 [R1+0x1450], R36 ;  /* 0x0014502401007387 */ /* 0x000fe80000100a00 */
[----:B------:R-:W-:Y:S04]  /*546b0*/  STL.64 [R1+0x1458], R38 ;  /* 0x0014582601007387 */ /* 0x000fe80000100a00 */
[----:B------:R-:W2:Y:S01]  /*546c0*/  LDL.LU.64 R30, [R1+0x17b8] ;  /* 0x0017b800011e7983 */ /* 0x000ea20000300a00 */
[C---:B------:R-:W-:Y:S03]  /*546d0*/  HMMA.1688.F32.TF32 R20, R236.reuse, R96, R20 ;  /* 0x00000060ec14723c */ /* 0x040fe60000081014 */
[----:B------:R1:W-:Y:S04]  /*546e0*/  STL.64 [R1+0x1440], R24 ;  /* 0x0014401801007387 */ /* 0x0003e80000100a00 */
[----:B------:R1:W-:Y:S04]  /*546f0*/  STL.64 [R1+0x1448], R26 ;  /* 0x0014481a01007387 */ /* 0x0003e80000100a00 */
[----:B-1----:R-:W2:Y:S04]  /*54700*/  LDL.LU.64 R24, [R1+0x17d0] ;  /* 0x0017d00001187983 */ /* 0x002ea80000300a00 */
[----:B------:R-:W2:Y:S08]  /*54710*/  LDL.LU.64 R26, [R1+0x17d8] ;  /* 0x0017d800011a7983 */ /* 0x000eb00000300a00 */
[----:B------:R1:W-:Y:S04]  /*54720*/  STL.64 [R1+0x1430], R20 ;  /* 0x0014301401007387 */ /* 0x0003e80000100a00 */
[----:B------:R1:W-:Y:S04]  /*54730*/  STL.64 [R1+0x1438], R22 ;  /* 0x0014381601007387 */ /* 0x0003e80000100a00 */
[----:B-1----:R-:W2:Y:S04]  /*54740*/  LDL.LU.64 R20, [R1+0x1800] ;  /* 0x0018000001147983 */ /* 0x002ea80000300a00 */
[----:B------:R-:W2:Y:S01]  /*54750*/  LDL.LU.64 R22, [R1+0x1808] ;  /* 0x0018080001167983 */ /* 0x000ea20000300a00 */
[C---:B---3--:R-:W-:Y:S03]  /*54760*/  HMMA.1688.F32.TF32 R36, R236.reuse, R100, R16 ;  /* 0x00000064ec24723c */ /* 0x048fe60000081010 */
[----:B------:R-:W3:Y:S04]  /*54770*/  LDL.LU.64 R16, [R1+0x18a0] ;  /* 0x0018a00001107983 */ /* 0x000ee80000300a00 */
[----:B------:R-:W3:Y:S11]  /*54780*/  LDL.LU.64 R18, [R1+0x18a8] ;  /* 0x0018a80001127983 */ /* 0x000ef60000300a00 */
[----:B------:R-:W-:Y:S05]  /*54790*/  @!UPT UIADD3 URZ, URZ, URZ, URZ ;  /* 0x0000003f3f3ff290 */ /* 0x000fea000fffe03f */
[----:B------:R-:W-:Y:S04]  /*547a0*/  STL.64 [R1+0x1420], R36 ;  /* 0x0014202401007387 */ /* 0x000fe80000100a00 */
[----:B------:R1:W-:Y:S02]  /*547b0*/  STL.64 [R1+0x1428], R38 ;  /* 0x0014282601007387 */ /* 0x0003e40000100a00 */
[C---:B-1----:R-:W-:Y:S08]  /*547c0*/  HMMA.1688.F32.TF32 R36, R236.reuse, R104, R32 ;  /* 0x00000068ec24723c */ /* 0x042ff00000081020 */
[C---:B------:R-:W-:Y:S01]  /*547d0*/  HMMA.1688.F32.TF32 R32, R236.reuse, R108, R8 ;  /* 0x0000006cec20723c */ /* 0x040fe20000081008 */
[----:B------:R-:W3:Y:S11]  /*547e0*/  LDL.LU.64 R8, [R1+0x1950] ;  /* 0x0019500001087983 */ /* 0x000ef60000300a00 */
[----:B------:R-:W-:Y:S03]  /*547f0*/  @!UPT UIADD3 URZ, URZ, URZ, URZ ;  /* 0x0000003f3f3ff290 */ /* 0x000fe6000fffe03f */
[----:B------:R-:W-:Y:S04]  /*54800*/  STL.64 [R1+0x1410], R36 ;  /* 0x0014102401007387 */ /* 0x000fe80000100a00 */
[----:B------:R-:W-:Y:S04]  /*54810*/  STL.64 [R1+0x1418], R38 ;  /* 0x0014182601007387 */ /* 0x000fe80000100a00 */
[----:B------:R-:W3:Y:S04]  /*54820*/  LDL.LU.64 R10, [R1+0x1958] ;  /* 0x00195800010a7983 */ /* 0x000ee80000300a00 */
[----:B------:R1:W-:Y:S04]  /*54830*/  STL.64 [R1+0x1400], R32 ;  /* 0x0014002001007387 */ /* 0x0003e80000100a00 */
[----:B------:R1:W-:Y:S04]  /*54840*/  STL.64 [R1+0x1408], R34 ;  /* 0x0014082201007387 */ /* 0x0003e80000100a00 */
[----:B-1----:R-:W3:Y:S04]  /*54850*/  LDL.LU.64 R32, [R1+0x1980] ;  /* 0x0019800001207983 */ /* 0x002ee80000300a00 */
        /* <DEDUP_REMOVED lines=14> */
[C---:B-1----:R-:W-:Y:S02]  /*54940*/  HMMA.1688.F32.TF32 R36, R236.reuse, R120, R24 ;  /* 0x00000078ec24723c */ /* 0x042fe40000081018 */
[----:B------:R-:W2:Y:S06]  /*54950*/  LDL.LU.64 R24, [R1+0x1b00] ;  /* 0x001b000001187983 */ /* 0x000eac0000300a00 */
[C---:B------:R-:W-:Y:S11]  /*54960*/  HMMA.1688.F32.TF32 R20, R236.reuse, R124, R20 ;  /* 0x0000007cec14723c */ /* 0x040ff60000081014 */
[----:B------:R-:W-:Y:S04]  /*54970*/  @!UPT UIADD3 URZ, URZ, URZ, URZ ;  /* 0x0000003f3f3ff290 */ /* 0x000fe8000fffe03f */
[----:B------:R-:W-:Y:S01]  /*54980*/  STL.64 [R1+0x13d0], R36 ;  /* 0x0013d02401007387 */ /* 0x000fe20000100a00 */
[C---:B---3--:R-:W-:Y:S03]  /*54990*/  HMMA.1688.F32.TF32 R16, R236.reuse, R128, R16 ;  /* 0x00000080ec10723c */ /* 0x048fe60000081010 */
[----:B------:R-:W-:Y:S04]  /*549a0*/  STL.64 [R1+0x13d8], R38 ;  /* 0x0013d82601007387 */ /* 0x000fe80000100a00 */
[----:B------:R-:W3:Y:S04]  /*549b0*/  LDL.LU.64 R26, [R1+0x1b08] ;  /* 0x001b0800011a7983 */ /* 0x000ee80000300a00 */
[----:B------:R1:W-:Y:S04]  /*549c0*/  STL.64 [R1+0x13c0], R20 ;  /* 0x0013c01401007387 */ /* 0x0003e80000100a00 */
[----:B------:R1:W-:Y:S04]  /*549d0*/  STL.64 [R1+0x13c8], R22 ;  /* 0x0013c81601007387 */ /* 0x0003e80000100a00 */
[----:B-1----:R-:W3:Y:S04]  /*549e0*/  LDL.LU.64 R20, [R1+0x39b0] ;  /* 0x0039b00001147983 */ /* 0x002ee80000300a00 */
[----:B------:R-:W3:Y:S04]  /*549f0*/  LDL.LU.64 R22, [R1+0x39b8] ;  /* 0x0039b80001167983 */ /* 0x000ee80000300a00 */
        /* <DEDUP_REMOVED lines=26> */
[C---:B---3--:R-:W-:Y:S03]  /*54ba0*/  HMMA.1688.F32.TF32 R36, R236.reuse, R148, R24 ;  /* 0x00000094ec24723c */ /* 0x048fe60000081018 */
[----:B------:R-:W3:Y:S04]  /*54bb0*/  LDL.LU.64 R24, [R1+0x1ac0] ;  /* 0x001ac00001187983 */ /* 0x000ee80000300a00 */
[----:B------:R-:W3:Y:S01]  /*54bc0*/  LDL.LU.64 R26, [R1+0x1ac8] ;  /* 0x001ac800011a7983 */ /* 0x000ee20000300a00 */
[C---:B------:R-:W-:Y:S08]  /*54bd0*/  HMMA.1688.F32.TF32 R20, R236.reuse, R152, R20 ;  /* 0x00000098ec14723c */ /* 0x040ff00000081014 */
[----:B------:R-:W-:Y:S07]  /*54be0*/  HMMA.1688.F32.TF32 R236, R236, R156, R16 ;  /* 0x0000009cecec723c */ /* 0x000fee0000081010 */
[----:B------:R-:W-:Y:S04]  /*54bf0*/  STL.64 [R1+0x1360], R36 ;  /* 0x0013602401007387 */ /* 0x000fe80000100a00 */
[----:B------:R-:W-:Y:S11]  /*54c00*/  STL.64 [R1+0x1368], R38 ;  /* 0x0013682601007387 */ /* 0x000ff60000100a00 */
[----:B------:R-:W-:Y:S01]  /*54c10*/  @!UPT UIADD3 URZ, URZ, URZ, URZ ;  /* 0x0000003f3f3ff290 */ /* 0x000fe2000fffe03f */
[----:B------:R-:W-:Y:S04]  /*54c20*/  STL.64 [R1+0x7130], R238 ;  /* 0x007130ee01007387 */ /* 0x000fe80000100a00 */
[----:B------:R1:W-:Y:S04]  /*54c30*/  STL.64 [R1+0x1350], R20 ;  /* 0x0013501401007387 */ /* 0x0003e80000100a00 */
[----:B------:R1:W-:Y:S04]  /*54c40*/  STL.64 [R1+0x1358], R22 ;  /* 0x0013581601007387 */ /* 0x0003e80000100a00 */
[----:B------:R-:W-:Y:S04]  /*54c50*/  STL.64 [R1+0x7128], R236 ;  /* 0x007128ec01007387 */ /* 0x000fe80000100a00 */
[----:B-1----:R-:W3:Y:S04]  /*54c60*/  LDL.LU.64 R20, [R1+0x1af0] ;  /* 0x001af00001147983 */ /* 0x002ee80000300a00 */
[----:B------:R-:W3:Y:S04]  /*54c70*/  LDL.LU.64 R22, [R1+0x1af8] ;  /* 0x001af80001167983 */ /* 0x000ee80000300a00 */
[----:B------:R-:W3:Y:S04]  /*54c80*/  LDL.LU.64 R16, [R1+0x1b50] ;  /* 0x001b500001107983 */ /* 0x000ee80000300a00 */
[----:B------:R-:W3:Y:S01]  /*54c90*/  LDL.LU.64 R18, [R1+0x1b58] ;  /* 0x001b580001127983 */ /* 0x000ee20000300a00 */
[C---:B------:R-:W-:Y:S03]  /*54ca0*/  HMMA.1688.F32.TF32 R232, R244.reuse, R216, R8 ;  /* 0x000000d8f4e8723c */ /* 0x040fe60000081008 */
[----:B------:R-:W-:Y:S04]  /*54cb0*/  LDS R8, [R3+0x580] ;  /* 0x0005800003087984 */ /* 0x000fe80000000800 */
[----:B------:R-:W-:Y:S04]  /*54cc0*/  LDS R10, [R3+0x2580] ;  /* 0x00258000030a7984 */ /* 0x000fe80000000800 */
[----:B------:R-:W-:Y:S04]  /*54cd0*/  LDS R9, [R4+0x580] ;  /* 0x0005800004097984 */ /* 0x000fe80000000800 */
[----:B------:R-:W1:Y:S08]  /*54ce0*/  LDS R11, [R4+0x2580] ;  /* 0x00258000040b7984 */ /* 0x000e700000000800 */
[----:B------:R-:W-:Y:S04]  /*54cf0*/  STL.64 [R1+0x7140], R234 ;  /* 0x007140ea01007387 */ /* 0x000fe80000100a00 */
[----:B------:R1:W-:Y:S01]  /*54d00*/  STL.64 [R1+0x7138], R232 ;  /* 0x007138e801007387 */ /* 0x0003e20000100a00 */
[C---:B----4-:R-:W-:Y:S03]  /*54d10*/  HMMA.1688.F32.TF32 R36, R244.reuse, R212, R12 ;  /* 0x000000d4f424723c */ /* 0x050fe6000008100c */
[----:B------:R-:W4:Y:S04]  /*54d20*/  LDL.LU.64 R12, [R1+0x1bf0] ;  /* 0x001bf000010c7983 */ /* 0x000f280000300a00 */
[----:B------:R-:W4:Y:S01]  /*54d30*/  LDL.LU.64 R14, [R1+0x1bf8] ;  /* 0x001bf800010e7983 */ /* 0x000f220000300a00 */
[C---:B--2---:R-:W-:Y:S08]  /*54d40*/  HMMA.1688.F32.TF32 R32, R244.reuse, R208, R32 ;  /* 0x000000d0f420723c */ /* 0x044ff00000081020 */
[C---:B------:R-:W-:Y:S07]  /*54d50*/  HMMA.1688.F32.TF32 R28, R244.reuse, R204, R28 ;  /* 0x000000ccf41c723c */ /* 0x040fee000008101c */
[----:B------:R-:W-:Y:S04]  /*54d60*/  STL.64 [R1+0x1340], R36 ;  /* 0x0013402401007387 */ /* 0x000fe80000100a00 */
[----:B------:R-:W-:Y:S04]  /*54d70*/  STL.64 [R1+0x1348], R38 ;  /* 0x0013482601007387 */ /* 0x000fe80000100a00 */
[----:B------:R-:W-:Y:S04]  /*54d80*/  STL.64 [R1+0x1330], R32 ;  /* 0x0013302001007387 */ /* 0x000fe80000100a00 */
[----:B------:R-:W-:Y:S05]  /*54d90*/  STL.64 [R1+0x1338], R34 ;  /* 0x0013382201007387 */ /* 0x000fea0000100a00 */
[----:B-1----:R-:W-:Y:S01]  /*54da0*/  IMAD.MOV.U32 R232, RZ, RZ, R31 ;  /* 0x000000ffffe87224 */ /* 0x002fe200078e001f */
[----:B---3--:R-:W-:Y:S01]  /*54db0*/  HMMA.1688.F32.TF32 R24, R244, R200, R24 ;  /* 0x000000c8f418723c */ /* 0x008fe20000081018 */
[----:B------:R-:W-:-:S02]  /*54dc0*/  IMAD.MOV.U32 R234, RZ, RZ, R29 ;  /* 0x000000ffffea7224 */ /* 0x000fc400078e001d */
[----:B------:R-:W-:Y:S02]  /*54dd0*/  IMAD.MOV.U32 R235, RZ, RZ, R28 ;  /* 0x000000ffffeb7224 */ /* 0x000fe400078e001c */
[----:B------:R-:W-:Y:S01]  /*54de0*/  IMAD.MOV.U32 R233, RZ, RZ, R30 ;  /* 0x000000ffffe97224 */ /* 0x000fe200078e001e */
[----:B------:R-:W-:Y:S04]  /*54df0*/  STL [R1+0x7164], R232 ;  /* 0x007164e801007387 */ /* 0x000fe80000100800 */
[----:B------:R-:W-:Y:S04]  /*54e00*/  STL [R1+0x7160], R234 ;  /* 0x007160ea01007387 */ /* 0x000fe80000100800 */
[----:B------:R-:W-:Y:S04]  /*54e10*/  STL [R1+0x715c], R235 ;  /* 0x00715ceb01007387 */ /* 0x000fe80000100800 */
[----:B------:R1:W-:Y:S06]  /*54e20*/  STL [R1+0x7158], R233 ;  /* 0x007158e901007387 */ /* 0x0003ec0000100800 */
[----:B------:R-:W-:-:S02]  /*54e30*/  IMAD.MOV.U32 R236, RZ, RZ, R27 ;  /* 0x000000ffffec7224 */ /* 0x000fc400078e001b */
[----:B------:R-:W-:Y:S02]  /*54e40*/  IMAD.MOV.U32 R237, RZ, RZ, R26 ;  /* 0x000000ffffed7224 */ /* 0x000fe400078e001a */
[----:B------:R-:W-:Y:S02]  /*54e50*/  IMAD.MOV.U32 R238, RZ, RZ, R25 ;  /* 0x000000ffffee7224 */ /* 0x000fe400078e0019 */
[----:B------:R-:W-:Y:S01]  /*54e60*/  IMAD.MOV.U32 R239, RZ, RZ, R24 ;  /* 0x000000ffffef7224 */ /* 0x000fe200078e0018 */
[----:B------:R-:W-:Y:S04]  /*54e70*/  STL [R1+0x7174], R236 ;  /* 0x007174ec01007387 */ /* 0x000fe80000100800 */
[----:B------:R-:W-:Y:S04]  /*54e80*/  STL [R1+0x7170], R237 ;  /* 0x007170ed01007387 */ /* 0x000fe80000100800 */
[----:B------:R2:W-:Y:S04]  /*54e90*/  STL [R1+0x716c], R238 ;  /* 0x00716cee01007387 */ /* 0x0005e80000100800 */
[----:B------:R2:W-:Y:S01]  /*54ea0*/  STL [R1+0x7168], R239 ;  /* 0x007168ef01007387 */ /* 0x0005e20000100800 */
[C---:B------:R-:W-:Y:S08]  /*54eb0*/  HMMA.1688.F32.TF32 R20, R244.reuse, R196, R20 ;  /* 0x000000c4f414723c */ /* 0x040ff00000081014 */
[----:B------:R-:W-:Y:S11]  /*54ec0*/  HMMA.1688.F32.TF32 R16, R244, R160, R16 ;  /* 0x000000a0f410723c */ /* 0x000ff60000081010 */
[----:B------:R-:W-:Y:S05]  /*54ed0*/  @!UPT UIADD3 URZ, URZ, URZ, URZ ;  /* 0x0000003f3f3ff290 */ /* 0x000fea000fffe03f */
[----:B-1----:R-:W-:Y:S01]  /*54ee0*/  IMAD.MOV.U32 R233, RZ, RZ, R21 ;  /* 0x000000ffffe97224 */ /* 0x002fe200078e0015 */
[----:B------:R1:W-:Y:S01]  /*54ef0*/  STL.64 [R1+0x1308], R22 ;  /* 0x0013081601007387 */ /* 0x0003e20000100a00 */
[----:B------:R-:W-:-:S03]  /*54f00*/  IMAD.MOV.U32 R235, RZ, RZ, R20 ;  /* 0x000000ffffeb7224 */ /* 0x000fc600078e0014 */
[----:B------:R-:W3:Y:S04]  /*54f10*/  LDL.LU.64 R52, [R1+0x1cc0] ;  /* 0x001cc00001347983 */ /* 0x000ee80000300a00 */
[----:B------:R-:W3:Y:S04]  /*54f20*/  LDL.LU.64 R54, [R1+0x1cc8] ;  /* 0x001cc80001367983 */ /* 0x000ee80000300a00 */
[----:B------:R-:W-:Y:S04]  /*54f30*/  STL [R1+0x717c], R233 ;  /* 0x00717ce901007387 */ /* 0x000fe80000100800 */
[----:B------:R-:W-:Y:S04]  /*54f40*/  STL [R1+0x7178], R235 ;  /* 0x007178eb01007387 */ /* 0x000fe80000100800 */
[----:B------:R1:W-:Y:S04]  /*54f50*/  STL.64 [R1+0x12f0], R16 ;  /* 0x0012f01001007387 */ /* 0x0003e80000100a00 */
[----:B------:R1:W-:Y:S04]  /*54f60*/  STL.64 [R1+0x12f8], R18 ;  /* 0x0012f81201007387 */ /* 0x0003e80000100a00 */
[----:B------:R-:W3:Y:S04]  /*54f70*/  LDL.LU.64 R48, [R1+0x1d80] ;  /* 0x001d800001307983 */ /* 0x000ee80000300a00 */
[----:B------:R-:W3:Y:S01]  /*54f80*/  LDL.LU.64 R50, [R1+0x1d88] ;  /* 0x001d880001327983 */ /* 0x000ee20000300a00 */
[----:B----4-:R-:W-:Y:S11]  /*54f90*/  HMMA.1688.F32.TF32 R12, R244, R164, R12 ;  /* 0x000000a4f40c723c */ /* 0x010ff6000008100c */
[----:B------:R-:W-:Y:S11]  /*54fa0*/  @!UPT UIADD3 URZ, URZ, URZ, URZ ;  /* 0x0000003f3f3ff290 */ /* 0x000ff6000fffe03f */
[----:B------:R-:W-:Y:S02]  /*54fb0*/  @!UPT UIADD3 URZ, URZ, URZ, URZ ;  /* 0x0000003f3f3ff290 */ /* 0x000fe4000fffe03f */
[----:B--2---:R-:W-:Y:S02]  /*54fc0*/  IMAD.MOV.U32 R238, RZ, RZ, R12 ;  /* 0x000000ffffee7224 */ /* 0x004fe400078e000c */
[----:B------:R-:W-:Y:S02]  /*54fd0*/  IMAD.MOV.U32 R239, RZ, RZ, R13 ;  /* 0x000000ffffef7224 */ /* 0x000fe400078e000d */
[----:B------:R-:W-:Y:S01]  /*54fe0*/  IMAD.MOV.U32 R232, RZ, RZ, R14 ;  /* 0x000000ffffe87224 */ /* 0x000fe200078e000e */
[----:B------:R-:W2:Y:S01]  /*54ff0*/  LDL.LU.64 R12, [R1+0x1da0] ;  /* 0x001da000010c7983 */ /* 0x000ea20000300a00 */
[----:B------:R-:W-:-:S03]  /*55000*/  IMAD.MOV.U32 R234, RZ, RZ, R15 ;  /* 0x000000ffffea7224 */ /* 0x000fc600078e000f */
[----:B------:R-:W2:Y:S04]  /*55010*/  LDL.LU.64 R14, [R1+0x1da8] ;  /* 0x001da800010e7983 */ /* 0x000ea80000300a00 */
        /* <DEDUP_REMOVED lines=15> */
[----:B------:R-:W4:Y:S04]  /*55110*/  LDL.LU.64 R18, [R1+0x2228] ;  /* 0x0022280001127983 */ /* 0x000f280000300a00 */
[----:B------:R-:W-:Y:S04]  /*55120*/  STL [R1+0x718c], R234 ;  /* 0x00718cea01007387 */ /* 0x000fe80000100800 */
[----:B------:R-:W-:Y:S04]  /*55130*/  STL [R1+0x7188], R232 ;  /* 0x007188e801007387 */ /* 0x000fe80000100800 */
[----:B------:R1:W-:Y:S04]  /*55140*/  STL [R1+0x7184], R238 ;  /* 0x007184ee01007387 */ /* 0x0003e80000100800 */
[----:B------:R1:W-:Y:S01]  /*55150*/  STL [R1+0x7180], R239 ;  /* 0x007180ef01007387 */ /* 0x0003e20000100800 */
[C---:B---3--:R-:W-:Y:S08]  /*55160*/  HMMA.1688.F32.TF32 R52, R244.reuse, R192, R52 ;  /* 0x000000c0f434723c */ /* 0x048ff00000081034 */
[----:B------:R-:W-:Y:S11]  /*55170*/  HMMA.1688.F32.TF32 R48, R244, R188, R48 ;  /* 0x000000bcf430723c */ /* 0x000ff60000081030 */
[----:B------:R-:W-:Y:S05]  /*55180*/  @!UPT UIADD3 URZ, URZ, URZ, URZ ;  /* 0x0000003f3f3ff290 */ /* 0x000fea000fffe03f */
[----:B------:R-:W-:Y:S02]  /*55190*/  IMAD.MOV.U32 R236, RZ, RZ, R54 ;  /* 0x000000ffffec7224 */ /* 0x000fe400078e0036 */
[----:B------:R-:W-:Y:S02]  /*551a0*/  IMAD.MOV.U32 R237, RZ, RZ, R55 ;  /* 0x000000ffffed7224 */ /* 0x000fe400078e0037 */
[----:B------:R-:W-:Y:S02]  /*551b0*/  IMAD.MOV.U32 R235, RZ, RZ, R53 ;  /* 0x000000ffffeb7224 */ /* 0x000fe400078e0035 */
[----:B------:R-:W-:Y:S02]  /*551c0*/  IMAD.MOV.U32 R233, RZ, RZ, R52 ;  /* 0x000000ffffe97224 */ /* 0x000fe400078e0034 */
[----:B-1----:R-:W-:Y:S02]  /*551d0*/  IMAD.MOV.U32 R238, RZ, RZ, R50 ;  /* 0x000000ffffee7224 */ /* 0x002fe400078e0032 */
[----:B------:R-:W-:-:S02]  /*551e0*/  IMAD.MOV.U32 R239, RZ, RZ, R51 ;  /* 0x000000ffffef7224 */ /* 0x000fc400078e0033 */
[----:B------:R-:W-:Y:S02]  /*551f0*/  IMAD.MOV.U32 R234, RZ, RZ, R48 ;  /* 0x000000ffffea7224 */ /* 0x000fe400078e0030 */
[----:B------:R-:W-:Y:S01]  /*55200*/  IMAD.MOV.U32 R232, RZ, RZ, R49 ;  /* 0x000000ffffe87224 */ /* 0x000fe200078e0031 */
[----:B------:R-:W-:Y:S04]  /*55210*/  STL.64 [R1+0x71a8], R238 ;  /* 0x0071a8ee01007387 */ /* 0x000fe80000100a00 */
[----:B------:R-:W-:Y:S04]  /*55220*/  STL.64 [R1+0x71a0], R236 ;  /* 0x0071a0ec01007387 */ /* 0x000fe80000100a00 */
[----:B------:R-:W-:Y:S04]  /*55230*/  STL.64 [R1+0x7198], R234 ;  /* 0x007198ea01007387 */ /* 0x000fe80000100a00 */
[----:B------:R-:W-:Y:S01]  /*55240*/  STL.64 [R1+0x7190], R232 ;  /* 0x007190e801007387 */ /* 0x000fe20000100a00 */
[C---:B--2---:R-:W-:Y:S03]  /*55250*/  HMMA.1688.F32.TF32 R48, R244.reuse, R184, R12 ;  /* 0x000000b8f430723c */ /* 0x044fe6000008100c */
[----:B------:R-:W2:Y:S04]  /*55260*/  LDL.LU.64 R12, [R1+0x22c0] ;  /* 0x0022c000010c7983 */ /* 0x000ea80000300a00 */
[----:B------:R-:W2:Y:S01]  /*55270*/  LDL.LU.64 R14, [R1+0x22c8] ;  /* 0x0022c800010e7983 */ /* 0x000ea20000300a00 */
[C---:B----4-:R-:W-:Y:S08]  /*55280*/  HMMA.1688.F32.TF32 R44, R244.reuse, R180, R44 ;  /* 0x000000b4f42c723c */ /* 0x050ff0000008102c */
[C---:B------:R-:W-:Y:S08]  /*55290*/  HMMA.1688.F32.TF32 R40, R244.reuse, R176, R40 ;  /* 0x000000b0f428723c */ /* 0x040ff00000081028 */
[C---:B------:R-:W-:Y:S08]  /*552a0*/  HMMA.1688.F32.TF32 R36, R244.reuse, R172, R36 ;  /* 0x000000acf424723c */ /* 0x040ff00000081024 */
[C---:B------:R-:W-:Y:S08]  /*552b0*/  HMMA.1688.F32.TF32 R32, R244.reuse, R168, R32 ;  /* 0x000000a8f420723c */ /* 0x040ff00000081020 */
[C---:B------:R-:W-:Y:S01]  /*552c0*/  HMMA.1688.F32.TF32 R28, R244.reuse, R92, R28 ;  /* 0x0000005cf41c723c */ /* 0x040fe2000008101c */
[----:B------:R1:W-:Y:S07]  /*552d0*/  STL.64 [R1+0x12b0], R48 ;  /* 0x0012b03001007387 */ /* 0x0003ee0000100a00 */
        /* <DEDUP_REMOVED lines=8> */
[----:B------:R-:W4:Y:S04]  /*55360*/  LDL.LU.64 R52, [R1+0x2380] ;  /* 0x0023800001347983 */ /* 0x000f280000300a00 */
[----:B------:R-:W-:Y:S04]  /*55370*/  STL.64 [R1+0xf0], R32 ;  /* 0x0000f02001007387 */ /* 0x000fe80000100a00 */
[----:B------:R-:W-:Y:S04]  /*55380*/  STL.64 [R1+0xf8], R34 ;  /* 0x0000f82201007387 */ /* 0x000fe80000100a00 */
[----:B------:R-:W4:Y:S04]  /*55390*/  LDL.LU.64 R54, [R1+0x2388] ;  /* 0x0023880001367983 */ /* 0x000f280000300a00 */
[----:B------:R-:W-:Y:S04]  /*553a0*/  STL.64 [R1+0xe0], R28 ;  /* 0x0000e01c01007387 */ /* 0x000fe80000100a00 */
[----:B------:R-:W-:Y:S04]  /*553b0*/  STL.64 [R1+0xe8], R30 ;  /* 0x0000e81e01007387 */ /* 0x000fe80000100a00 */
[----:B-1----:R-:W4:Y:S04]  /*553c0*/  LDL.LU.64 R48, [R1+0x2420] ;  /* 0x0024200001307983 */ /* 0x002f280000300a00 */
[----:B---3--:R-:W4:Y:S04]  /*553d0*/  LDL.LU.64 R50, [R1+0x2428] ;  /* 0x0024280001327983 */ /* 0x008f280000300a00 */
[----:B------:R-:W-:Y:S04]  /*553e0*/  STL.64 [R1+0xd0], R24 ;  /* 0x0000d01801007387 */ /* 0x000fe80000100a00 */
[----:B------:R1:W-:Y:S01]  /*553f0*/  STL.64 [R1+0xd8], R26 ;  /* 0x0000d81a01007387 */ /* 0x0003e20000100a00 */
[C---:B------:R-:W-:Y:S08]  /*55400*/  HMMA.1688.F32.TF32 R16, R244.reuse, R104, R16 ;  /* 0x00000068f410723c */ /* 0x040ff00000081010 */
[C---:B-1----:R-:W-:Y:S01]  /*55410*/  HMMA.1688.F32.TF32 R24, R244.reuse, R100, R20 ;  /* 0x00000064f418723c */ /* 0x042fe20000081014 */
[----:B------:R-:W4:Y:S04]  /*55420*/  LDL.LU.64 R20, [R1+0x2470] ;  /* 0x0024700001147983 */ /* 0x000f280000300a00 */
[----:B------:R-:W4:Y:S11]  /*55430*/  LDL.LU.64 R22, [R1+0x2478] ;  /* 0x0024780001167983 */ /* 0x000f360000300a00 */
[----:B------:R-:W-:Y:S07]  /*55440*/  @!UPT UIADD3 URZ, URZ, URZ, URZ ;  /* 0x0000003f3f3ff290 */ /* 0x000fee000fffe03f */
[----:B------:R-:W-:Y:S04]  /*55450*/  STL.64 [R1+0xc0], R24 ;  /* 0x0000c01801007387 */ /* 0x000fe80000100a00 */
[----:B------:R-:W-:Y:S04]  /*55460*/  STL.64 [R1+0xc8], R26 ;  /* 0x0000c81a01007387 */ /* 0x000fe80000100a00 */
[----:B------:R-:W4:Y:S04]  /*55470*/  LDL.LU.64 R44, [R1+0x2540] ;  /* 0x00254000012c7983 */ /* 0x000f280000300a00 */
[----:B------:R-:W4:Y:S04]  /*55480*/  LDL.LU.64 R46, [R1+0x2548] ;  /* 0x00254800012e7983 */ /* 0x000f280000300a00 */
[----:B------:R-:W-:Y:S04]  /*55490*/  STL.64 [R1+0xb0], R16 ;  /* 0x0000b01001007387 */ /* 0x000fe80000100a00 */
[----:B------:R-:W-:Y:S04]  /*554a0*/  STL.64 [R1+0xb8], R18 ;  /* 0x0000b81201007387 */ /* 0x000fe80000100a00 */
[----:B------:R-:W4:Y:S04]  /*554b0*/  LDL.LU.64 R40, [R1+0x25c0] ;  /* 0x0025c00001287983 */ /* 0x000f280000300a00 */
[----:B------:R-:W4:Y:S01]  /*554c0*/  LDL.LU.64 R42, [R1+0x25c8] ;  /* 0x0025c800012a7983 */ /* 0x000f220000300a00 */
[C---:B--2---:R-:W-:Y:S11]  /*554d0*/  HMMA.1688.F32.TF32 R12, R244.reuse, R108, R12 ;  /* 0x0000006cf40c723c */ /* 0x044ff6000008100c */
[----:B------:R-:W-:Y:S11]  /*554e0*/  @!UPT UIADD3 URZ, URZ, URZ, URZ ;  /* 0x0000003f3f3ff290 */ /* 0x000ff6000fffe03f */
[----:B------:R-:W-:Y:S01]  /*554f0*/  @!UPT UIADD3 URZ, URZ, URZ, URZ ;  /* 0x0000003f3f3ff290 */ /* 0x000fe2000fffe03f */
[----:B------:R1:W-:Y:S04]  /*55500*/  STL.64 [R1+0xa0], R12 ;  /* 0x0000a00c01007387 */ /* 0x0003e80000100a00 */
[----:B------:R2:W-:Y:S04]  /*55510*/  STL.64 [R1+0xa8], R14 ;  /* 0x0000a80e01007387 */ /* 0x0005e80000100a00 */
[----:B-1----:R-:W3:Y:S04]  /*55520*/  LDL.LU.64 R12, [R1+0x2610] ;  /* 0x00261000010c7983 */ /* 0x002ee80000300a00 */
[----:B--2---:R-:W3:Y:S04]  /*55530*/  LDL.LU.64 R14, [R1+0x2618] ;  /* 0x00261800010e7983 */ /* 0x004ee80000300a00 */
        /* <DEDUP_REMOVED lines=11> */
[C---:B------:R-:W-:Y:S11]  /*555f0*/  HMMA.1688.F32.TF32 R52, R244.reuse, R116, R48 ;  /* 0x00000074f434723c */ /* 0x040ff60000081030 */
[----:B------:R-:W-:Y:S04]  /*55600*/  @!UPT UIADD3 URZ, URZ, URZ, URZ ;  /* 0x0000003f3f3ff290 */ /* 0x000fe8000fffe03f */
[----:B------:R-:W-:Y:S01]  /*55610*/  STL.64 [R1+0x90], R56 ;  /* 0x0000903801007387 */ /* 0x000fe20000100a00 */
[C---:B------:R-:W-:Y:S03]  /*55620*/  HMMA.1688.F32.TF32 R48, R244.reuse, R120, R20 ;  /* 0x00000078f430723c */ /* 0x040fe60000081014 */
[----:B------:R-:W-:Y:S04]  /*55630*/  STL.64 [R1+0x98], R58 ;  /* 0x0000983a01007387 */ /* 0x000fe80000100a00 */
[----:B------:R-:W4:Y:S04]  /*55640*/  LDL.LU.64 R20, [R1+0x26f0] ;  /* 0x0026f00001147983 */ /* 0x000f280000300a00 */
[----:B------:R-:W-:Y:S04]  /*55650*/  STL.64 [R1+0x80], R52 ;  /* 0x0000803401007387 */ /* 0x000fe80000100a00 */
[----:B------:R-:W-:Y:S04]  /*55660*/  STL.64 [R1+0x88], R54 ;  /* 0x0000883601007387 */ /* 0x000fe80000100a00 */
[----:B------:R-:W4:Y:S04]  /*55670*/  LDL.LU.64 R22, [R1+0x26f8] ;  /* 0x0026f80001167983 */ /* 0x000f280000300a00 */
[----:B------:R-:W-:Y:S04]  /*55680*/  STL.64 [R1+0x70], R48 ;  /* 0x0000703001007387 */ /* 0x000fe80000100a00 */
[----:B------:R1:W-:Y:S02]  /*55690*/  STL.64 [R1+0x78], R50 ;  /* 0x0000783201007387 */ /* 0x0003e40000100a00 */
[C---:B-1----:R-:W-:Y:S08]  /*556a0*/  HMMA.1688.F32.TF32 R48, R244.reuse, R124, R44 ;  /* 0x0000007cf430723c */ /* 0x042ff0000008102c */
[C---:B------:R-:W-:Y:S11]  /*556b0*/  HMMA.1688.F32.TF32 R44, R244.reuse, R128, R40 ;  /* 0x00000080f42c723c */ /* 0x040ff60000081028 */
[----:B------:R-:W-:Y:S04]  /*556c0*/  @!UPT UIADD3 URZ, URZ, URZ, URZ ;  /* 0x0000003f3f3ff290 */ /* 0x000fe8000fffe03f */
[----:B------:R-:W-:Y:S04]  /*556d0*/  STL.64 [R1+0x60], R48 ;  /* 0x0000603001007387 */ /* 0x000fe80000100a00 */
[----:B------:R-:W-:Y:S01]  /*556e0*/  STL.64 [R1+0x68], R50 ;  /* 0x0000683201007387 */ /* 0x000fe20000100a00 */
[C---:B---3--:R-:W-:Y:S03]  /*556f0*/  HMMA.1688.F32.TF32 R40, R244.reuse, R132, R12 ;  /* 0x00000084f428723c */ /* 0x048fe6000008100c */
[----:B------:R-:W3:Y:S04]  /*55700*/  LDL.LU.64 R12, [R1+0x34b0] ;  /* 0x0034b000010c7983 */ /* 0x000ee80000300a00 */
[----:B------:R-:W-:Y:S04]  /*55710*/  STL.64 [R1+0x50], R44 ;  /* 0x0000502c01007387 */ /* 0x000fe80000100a00 */
[----:B------:R-:W-:Y:S04]  /*55720*/  STL.64 [R1+0x58], R46 ;  /* 0x0000582e01007387 */ /* 0x000fe80000100a00 */
[----:B------:R-:W3:Y:S08]  /*55730*/  LDL.LU.64 R14, [R1+0x34b8] ;  /* 0x0034b800010e7983 */ /* 0x000ef00000300a00 */
[----:B------:R-:W-:Y:S04]  /*55740*/  STL.64 [R1+0x40], R40 ;  /* 0x0000402801007387 */ /* 0x000fe80000100a00 */
[----:B------:R2:W-:Y:S02]  /*55750*/  STL.64 [R1+0x48], R42 ;  /* 0x0000482a01007387 */ /* 0x0005e40000100a00 */
[C---:B--2---:R-:W-:Y:S02]  /*55760*/  HMMA.1688.F32.TF32 R40, R244.reuse, R136, R16 ;  /* 0x00000088f428723c */ /* 0x044fe40000081010 */
[----:B------:R-:W2:Y:S04]  /*55770*/  LDL.LU.64 R16, [R1+0x34d0] ;  /* 0x0034d00001107983 */ /* 0x000ea80000300a00 */
[----:B------:R-:W2:Y:S02]  /*55780*/  LDL.LU.64 R18, [R1+0x34d8] ;  /* 0x0034d80001127983 */ /* 0x000ea40000300a00 */
        /* <DEDUP_REMOVED lines=10> */
[----:B------:R-:W-:Y:S04]  /*55830*/  STL [R1+0x7104], R248 ;  /* 0x007104f801007387 */ /* 0x000fe80000100800 */
[----:B------:R1:W-:Y:S04]  /*55840*/  STL.64 [R1], R28 ;  /* 0x0000001c01007387 */ /* 0x0003e80000100a00 */
[----:B------:R1:W-:Y:S04]  /*55850*/  STL.64 [R1+0x8], R30 ;  /* 0x0000081e01007387 */ /* 0x0003e80000100a00 */
[----:B------:R-:W-:Y:S01]  /*55860*/  STL [R1+0x7100], R249 ;  /* 0x007100f901007387 */ /* 0x000fe20000100800 */
[----:B----4-:R-:W-:Y:S03]  /*55870*/  HMMA.1688.F32.TF32 R244, R244, R156, R20 ;  /* 0x0000009cf4f4723c */ /* 0x010fe60000081014 */
[----:B------:R-:W-:Y:S04]  /*55880*/  STL [R1+0x70fc], R250 ;  /* 0x0070fcfa01007387 */ /* 0x000fe80000100800 */
[----:B------:R-:W-:Y:S04]  /*55890*/  STL [R1+0x70f8], R251 ;  /* 0x0070f8fb01007387 */ /* 0x000fe80000100800 */
[----:B-1----:R-:W4:Y:S04]  /*558a0*/  LDL.LU.64 R28, [R1+0x34f0] ;  /* 0x0034f000011c7983 */ /* 0x002f280000300a00 */
[----:B------:R-:W4:Y:S08]  /*558b0*/  LDL.LU.64 R30, [R1+0x34f8] ;  /* 0x0034f800011e7983 */ /* 0x000f300000300a00 */
[----:B------:R1:W-:Y:S04]  /*558c0*/  STL [R1+0x7114], R244 ;  /* 0x007114f401007387 */ /* 0x0003e80000100800 */
[----:B------:R1:W-:Y:S04]  /*558d0*/  STL [R1+0x7110], R245 ;  /* 0x007110f501007387 */ /* 0x0003e80000100800 */
[----:B------:R1:W-:Y:S04]  /*558e0*/  STL [R1+0x710c], R246 ;  /* 0x00710cf601007387 */ /* 0x0003e80000100800 */
[----:B------:R1:W-:Y:S04]  /*558f0*/  STL [R1+0x7108], R247 ;  /* 0x007108f701007387 */ /* 0x0003e80000100800 */
[----:B------:R-:W4:Y:S04]  /*55900*/  LDL.LU.64 R40, [R1+0x3500] ;  /* 0x0035000001287983 */ /* 0x000f280000300a00 */
[----:B------:R-:W4:Y:S01]  /*55910*/  LDL.LU.64 R42, [R1+0x3508] ;  /* 0x00350800012a7983 */ /* 0x000f220000300a00 */
[C---:B---3--:R-:W-:Y:S03]  /*55920*/  HMMA.1688.F32.TF32 R240, R8.reuse, R216, R12 ;  /* 0x000000d808f0723c */ /* 0x048fe6000008100c */
[----:B------:R-:W-:Y:S04]  /*55930*/  LDS R12, [R5+0x580] ;  /* 0x00058000050c7984 */ /* 0x000fe80000000800 */
[----:B------:R-:W-:Y:S04]  /*55940*/  LDS R14, [R5+0x2580] ;  /* 0x00258000050e7984 */ /* 0x000fe80000000800 */
[----:B------:R-:W-:Y:S04]  /*55950*/  LDS R13, [R6+0x580] ;  /* 0x00058000060d7984 */ /* 0x000fe80000000800 */
[----:B------:R-:W3:Y:S08]  /*55960*/  LDS R15, [R6+0x2580] ;  /* 0x00258000060f7984 */ /* 0x000ef00000000800 */
[----:B------:R1:W-:Y:S04]  /*55970*/  STL [R1+0x7124], R240 ;  /* 0x007124f001007387 */ /* 0x0003e80000100800 */
[----:B------:R1:W-:Y:S04]  /*55980*/  STL [R1+0x7120], R241 ;  /* 0x007120f101007387 */ /* 0x0003e80000100800 */
[----:B------:R1:W-:Y:S04]  /*55990*/  STL [R1+0x711c], R242 ;  /* 0x00711cf201007387 */ /* 0x0003e80000100800 */
[----:B------:R1:W-:Y:S04]  /*559a0*/  STL [R1+0x7118], R243 ;  /* 0x007118f301007387 */ /* 0x0003e80000100800 */
[----:B------:R-:W3:Y:S04]  /*559b0*/  LDL.LU.64 R20, [R1+0x3520] ;  /* 0x0035200001147983 */ /* 0x000ee80000300a00 */
[----:B------:R-:W3:Y:S01]  /*559c0*/  LDL.LU.64 R22, [R1+0x3528] ;  /* 0x0035280001167983 */ /* 0x000ee20000300a00 */
[----:B--2---:R-:W-:Y:S03]  /*559d0*/  HMMA.1688.F32.TF32 R16, R8, R212, R16 ;  /* 0x000000d40810723c */ /* 0x004fe60000081010 */
[----:B------:R-:W2:Y:S04]  /*559e0*/  LDL.LU.64 R24, [R1+0x3530] ;  /* 0x0035300001187983 */ /* 0x000ea80000300a00 */
[----:B------:R-:W2:Y:S11]  /*559f0*/  LDL.LU.64 R26, [R1+0x3538] ;  /* 0x00353800011a7983 */ /* 0x000eb60000300a00 */
[----:B------:R-:W-:Y:S06]  /*55a00*/  @!UPT UIADD3 URZ, URZ, URZ, URZ ;  /* 0x0000003f3f3ff290 */ /* 0x000fec000fffe03f */
[----:B-1----:R-:W-:Y:S02]  /*55a10*/  IMAD.MOV.U32 R244, RZ, RZ, R16 ;  /* 0x000000fffff47224 */ /* 0x002fe400078e0010 */
[----:B------:R-:W-:Y:S02]  /*55a20*/  IMAD.MOV.U32 R245, RZ, RZ, R17 ;  /* 0x000000fffff57224 */ /* 0x000fe400078e0011 */
[----:B------:R-:W-:Y:S01]  /*55a30*/  IMAD.MOV.U32 R246, RZ, RZ, R18 ;  /* 0x000000fffff67224 */ /* 0x000fe200078e0012 */
[----:B------:R-:W2:Y:S01]  /*55a40*/  LDL.LU.64 R16, [R1+0x3560] ;  /* 0x0035600001107983 */ /* 0x000ea20000300a00 */
[----:B------:R-:W-:-:S03]  /*55a50*/  IMAD.MOV.U32 R247, RZ, RZ, R19 ;  /* 0x000000fffff77224 */ /* 0x000fc600078e0013 */
[----:B------:R-:W2:Y:S04]  /*55a60*/  LDL.LU.64 R18, [R1+0x3568] ;  /* 0x0035680001127983 */ /* 0x000ea80000300a00 */
[----:B------:R-:W2:Y:S04]  /*55a70*/  LDL.LU.64 R32, [R1+0x3570] ;  /* 0x0035700001207983 */ /* 0x000ea80000300a00 */
[----:B------:R-:W2:Y:S04]  /*55a80*/  LDL.LU.64 R34, [R1+0x3578] ;  /* 0x0035780001227983 */ /* 0x000ea80000300a00 */
[----:B------:R-:W2:Y:S04]  /*55a90*/  LDL.LU.64 R36, [R1+0x35a0] ;  /* 0x0035a00001247983 */ /* 0x000ea80000300a00 */
[----:B------:R-:W2:Y:S01]  /*55aa0*/  LDL.LU.64 R38, [R1+0x35a8] ;  /* 0x0035a80001267983 */ /* 0x000ea20000300a00 */
[C---:B----4-:R-:W-:Y:S03]  /*55ab0*/  HMMA.1688.F32.TF32 R28, R8.reuse, R208, R28 ;  /* 0x000000d0081c723c */ /* 0x050fe6000008101c */
[----:B------:R-:W-:Y:S04]  /*55ac0*/  STL.64 [R1+0x7150], R246 ;  /* 0x007150f601007387 */ /* 0x000fe80000100a00 */
[----:B------:R-:W-:Y:S11]  /*55ad0*/  STL.64 [R1+0x7148], R244 ;  /* 0x007148f401007387 */ /* 0x000ff60000100a00 */
[----:B------:R-:W-:Y:S06]  /*55ae0*/  @!UPT UIADD3 URZ, URZ, URZ, URZ ;  /* 0x0000003f3f3ff290 */ /* 0x000fec000fffe03f */
[----:B------:R-:W-:Y:S02]  /*55af0*/  IMAD.MOV.U32 R240, RZ, RZ, R28 ;  /* 0x000000fffff07224 */ /* 0x000fe400078e001c */
[----:B------:R-:W-:Y:S02]  /*55b00*/  IMAD.MOV.U32 R241, RZ, RZ, R29 ;  /* 0x000000fffff17224 */ /* 0x000fe400078e001d */
[----:B------:R-:W-:Y:S01]  /*55b10*/  IMAD.MOV.U32 R242, RZ, RZ, R30 ;  /* 0x000000fffff27224 */ /* 0x000fe200078e001e */
[----:B------:R-:W4:Y:S01]  /*55b20*/  LDL.LU.64 R28, [R1+0x35b0] ;  /* 0x0035b000011c7983 */ /* 0x000f220000300a00 */
[----:B------:R-:W-:Y:S01]  /*55b30*/  IMAD.MOV.U32 R243, RZ, RZ, R31 ;  /* 0x000000fffff37224 */ /* 0x000fe200078e001f */
[C---:B------:R-:W-:Y:S02]  /*55b40*/  HMMA.1688.F32.TF32 R40, R8.reuse, R204, R40 ;  /* 0x000000cc0828723c */ /* 0x040fe40000081028 */
[----:B------:R-:W4:Y:S04]  /*55b50*/  LDL.LU.64 R30, [R1+0x35b8] ;  /* 0x0035b800011e7983 */ /* 0x000f280000300a00 */
[----:B------:R-:W-:Y:S04]  /*55b60*/  STL.64 [R1+0x71b8], R242 ;  /* 0x0071b8f201007387 */ /* 0x000fe80000100a00 */
[----:B------:R-:W-:Y:S11]  /*55b70*/  STL.64 [R1+0x71b0], R240 ;  /* 0x0071b0f001007387 */ /* 0x000ff60000100a00 */
[----:B------:R-:W-:Y:S03]  /*55b80*/  @!UPT UIADD3 URZ, URZ, URZ, URZ ;  /* 0x0000003f3f3ff290 */ /* 0x000fe6000fffe03f */
[----:B------:R-:W-:Y:S02]  /*55b90*/  IMAD.MOV.U32 R250, RZ, RZ, R42 ;  /* 0x000000fffffa7224 */ /* 0x000fe400078e002a */
[----:B------:R-:W-:Y:S02]  /*55ba0*/  IMAD.MOV.U32 R251, RZ, RZ, R43 ;  /* 0x000000fffffb7224 */ /* 0x000fe400078e002b */
[----:B------:R-:W-:Y:S02]  /*55bb0*/  IMAD.MOV.U32 R248, RZ, RZ, R40 ;  /* 0x000000fffff87224 */ /* 0x000fe400078e0028 */
[----:B------:R-:W-:Y:S01]  /*55bc0*/  IMAD.MOV.U32 R249, RZ, RZ, R41 ;  /* 0x000000fffff97224 */ /* 0x000fe200078e0029 */
[----:B------:R-:W-:Y:S04]  /*55bd0*/  STL.64 [R1+0x71c8], R250 ;  /* 0x0071c8fa01007387 */ /* 0x000fe80000100a00 */
[----:B------:R-:W-:Y:S01]  /*55be0*/  STL.64 [R1+0x71c0], R248 ;  /* 0x0071c0f801007387 */ /* 0x000fe20000100a00 */
[C---:B---3--:R-:W-:Y:S03]  /*55bf0*/  HMMA.1688.F32.TF32 R40, R8.reuse, R200, R20 ;  /* 0x000000c80828723c */ /* 0x048fe60000081014 */
[----:B------:R-:W3:Y:S04]  /*55c00*/  LDL.LU.64 R20, [R1+0x35d0] ;  /* 0x0035d00001147983 */ /* 0x000ee80000300a00 */
[----:B------:R-:W3:Y:S11]  /*55c10*/  LDL.LU.64 R22, [R1+0x35d8] ;  /* 0x0035d80001167983 */ /* 0x000ef60000300a00 */
[----:B------:R-:W-:Y:S05]  /*55c20*/  @!UPT UIADD3 URZ, URZ, URZ, URZ ;  /* 0x0000003f3f3ff290 */ /* 0x000fea000fffe03f */
[----:B------:R-:W-:Y:S04]  /*55c30*/  STL.64 [R1+0x1260], R40 ;  /* 0x0012602801007387 */ /* 0x000fe80000100a00 */
[----:B------:R2:W-:Y:S02]  /*55c40*/  STL.64 [R1+0x1268], R42 ;  /* 0x0012682a01007387 */ /* 0x0005e40000100a00 */
[C---:B--2---:R-:W-:Y:S02]  /*55c50*/  HMMA.1688.F32.TF32 R40, R8.reuse, R196, R24 ;  /* 0x000000c40828723c */ /* 0x044fe40000081018 */
[----:B------:R-:W2:Y:S04]  /*55c60*/  LDL.LU.64 R24, [R1+0x35e0] ;  /* 0x0035e00001187983 */ /* 0x000ea80000300a00 */
[----:B------:R-:W2:Y:S11]  /*55c70*/  LDL.LU.64 R26, [R1+0x35e8] ;  /* 0x0035e800011a7983 */ /* 0x000eb60000300a00 */
[----:B------:R-:W-:Y:S06]  /*55c80*/  @!UPT UIADD3 URZ, URZ, URZ, URZ ;  /* 0x0000003f3f3ff290 */ /* 0x000fec000fffe03f */
[----:B------:R-:W-:Y:S04]  /*55c90*/  STL.64 [R1+0x1250], R40 ;  /* 0x0012502801007387 */ /* 0x000fe80000100a00 */
[----:B------:R1:W-:Y:S02]  /*55ca0*/  STL.64 [R1+0x1258], R42 ;  /* 0x0012582a01007387 */ /* 0x0003e40000100a00 */
[C---:B-1----:R-:W-:Y:S02]  /*55cb0*/  HMMA.1688.F32.TF32 R40, R8.reuse, R160, R16 ;  /* 0x000000a00828723c */ /* 0x042fe40000081010 */
[----:B------:R-:W2:Y:S04]  /*55cc0*/  LDL.LU.64 R16, [R1+0x3870] ;  /* 0x0038700001107983 */ /* 0x000ea80000300a00 */
[----:B------:R-:W2:Y:S11]  /*55cd0*/  LDL.LU.64 R18, [R1+0x3878] ;  /* 0x0038780001127983 */ /* 0x000eb60000300a00 */
[----:B------:R-:W-:Y:S06]  /*55ce0*/  @!UPT UIADD3 URZ, URZ, URZ, URZ ;  /* 0x0000003f3f3ff290 */ /* 0x000fec000fffe03f */
[----:B------:R-:W-:Y:S04]  /*55cf0*/  STL.64 [R1+0x1240], R40 ;  /* 0x0012402801007387 */ /* 0x000fe80000100a00 */
[----:B------:R1:W-:Y:S02]  /*55d00*/  STL.64 [R1+0x1248], R42 ;  /* 0x0012482a01007387 */ /* 0x0003e40000100a00 */
[C---:B-1----:R-:W-:Y:S02]  /*55d10*/  HMMA.1688.F32.TF32 R40, R8.reuse, R164, R32 ;  /* 0x000000a40828723c */ /* 0x042fe40000081020 */
[----:B------:R-:W2:Y:S04]  /*55d20*/  LDL.LU.64 R32, [R1+0x3860] ;  /* 0x0038600001207983 */ /* 0x000ea80000300a00 */
[----:B------:R-:W2:Y:S02]  /*55d30*/  LDL.LU.64 R34, [R1+0x3868] ;  /* 0x0038680001227983 */ /* 0x000ea40000300a00 */
[C---:B------:R-:W-:Y:S11]  /*55d40*/  HMMA.1688.F32.TF32 R36, R8.reuse, R192, R36 ;  /* 0x000000c00824723c */ /* 0x040ff60000081024 */
[----:B------:R-:W-:Y:S04]  /*55d50*/  @!UPT UIADD3 URZ, URZ, URZ, URZ ;  /* 0x0000003f3f3ff290 */ /* 0x000fe8000fffe03f */
[----:B------:R1:W-:Y:S04]  /*55d60*/  STL.64 [R1+0x1230], R40 ;  /* 0x0012302801007387 */ /* 0x0003e80000100a00 */
[----:B------:R4:W-:Y:S04]  /*55d70*/  STL.64 [R1+0x1238], R42 ;  /* 0x0012382a01007387 */ /* 0x0009e80000100a00 */
[----:B-1----:R-:W2:Y:S04]  /*55d80*/  LDL.LU.64 R40, [R1+0x3850] ;  /* 0x0038500001287983 */ /* 0x002ea80000300a00 */
[----:B----4-:R-:W4:Y:S04]  /*55d90*/  LDL.LU.64 R42, [R1+0x3858] ;  /* 0x00385800012a7983 */ /* 0x010f280000300a00 */
[----:B------:R1:W-:Y:S04]  /*55da0*/  STL.64 [R1+0x1220], R36 ;  /* 0x0012202401007387 */ /* 0x0003e80000100a00 */
[----:B------:R1:W-:Y:S04]  /*55db0*/  STL.64 [R1+0x1228], R38 ;  /* 0x0012282601007387 */ /* 0x0003e80000100a00 */
[----:B-1----:R-:W4:Y:S04]  /*55dc0*/  LDL.LU.64 R36, [R1+0x3840] ;  /* 0x0038400001247983 */ /* 0x002f280000300a00 */
[----:B------:R-:W4:Y:S01]  /*55dd0*/  LDL.LU.64 R38, [R1+0x3848] ;  /* 0x0038480001267983 */ /* 0x000f220000300a00 */
[C---:B------:R-:W-:Y:S03]  /*55de0*/  HMMA.1688.F32.TF32 R44, R8.reuse, R188, R28 ;  /* 0x000000bc082c723c */ /* 0x040fe6000008101c */
[----:B------:R-:W4:Y:S04]  /*55df0*/  LDL.LU.64 R28, [R1+0x3830] ;  /* 0x00383000011c7983 */ /* 0x000f280000300a00 */
[----:B------:R-:W4:Y:S11]  /*55e00*/  LDL.LU.64 R30, [R1+0x3838] ;  /* 0x00383800011e7983 */ /* 0x000f360000300a00 */
[----:B------:R-:W-:Y:S05]  /*55e10*/  @!UPT UIADD3 URZ, URZ, URZ, URZ ;  /* 0x0000003f3f3ff290 */ /* 0x000fea000fffe03f */
[----:B------:R-:W-:Y:S04]  /*55e20*/  STL.64 [R1+0x1210], R44 ;  /* 0x0012102c01007387 */ /* 0x000fe80000100a00 */
[----:B------:R3:W-:Y:S02]  /*55e30*/  STL.64 [R1+0x1218], R46 ;  /* 0x0012182e01007387 */ /* 0x0007e40000100a00 */
[C---:B---3--:R-:W-:Y:S02]  /*55e40*/  HMMA.1688.F32.TF32 R44, R8.reuse, R184, R20 ;  /* 0x000000b8082c723c */ /* 0x048fe40000081014 */
[----:B------:R-:W3:Y:S04]  /*55e50*/  LDL.LU.64 R20, [R1+0x3820] ;  /* 0x0038200001147983 */ /* 0x000ee80000300a00 */
[----:B------:R-:W3:Y:S11]  /*55e60*/  LDL.LU.64 R22, [R1+0x3828] ;  /* 0x0038280001167983 */ /* 0x000ef60000300a00 */
[----:B------:R-:W-:Y:S06]  /*55e70*/  @!UPT UIADD3 URZ, URZ, URZ, URZ ;  /* 0x0000003f3f3ff290 */ /* 0x000fec000fffe03f */
        /* <DEDUP_REMOVED lines=20> */
[C---:B----4-:R-:W-:Y:S08]  /*55fc0*/  HMMA.1688.F32.TF32 R44, R8.reuse, R168, R40 ;  /* 0x000000a8082c723c */ /* 0x050ff00000081028 */
[C---:B------:R-:W-:Y:S01]  /*55fd0*/  HMMA.1688.F32.TF32 R40, R8.reuse, R92, R36 ;  /* 0x0000005c0828723c */ /* 0x040fe20000081024 */
[----:B------:R-:W4:Y:S11]  /*55fe0*/  LDL.LU.64 R36, [R1+0x37e0] ;  /* 0x0037e00001247983 */ /* 0x000f360000300a00 */
[----:B------:R-:W-:Y:S03]  /*55ff0*/  @!UPT UIADD3 URZ, URZ, URZ, URZ ;  /* 0x0000003f3f3ff290 */ /* 0x000fe6000fffe03f */
[----:B------:R-:W-:Y:S04]  /*56000*/  STL.64 [R1+0x11c0], R44 ;  /* 0x0011c02c01007387 */ /* 0x000fe80000100a00 */
[----:B------:R-:W-:Y:S04]  /*56010*/  STL.64 [R1+0x11c8], R46 ;  /* 0x0011c82e01007387 */ /* 0x000fe80000100a00 */
[----:B------:R-:W4:Y:S04]  /*56020*/  LDL.LU.64 R38, [R1+0x37e8] ;  /* 0x0037e80001267983 */ /* 0x000f280000300a00 */
[----:B------:R-:W-:Y:S04]  /*56030*/  STL.64 [R1+0x11b0], R40 ;  /* 0x0011b02801007387 */ /* 0x000fe80000100a00 */
[----:B------:R1:W-:Y:S02]  /*56040*/  STL.64 [R1+0x11b8], R42 ;  /* 0x0011b82a01007387 */ /* 0x0003e40000100a00 */
[C---:B-1----:R-:W-:Y:S02]  /*56050*/  HMMA.1688.F32.TF32 R40, R8.reuse, R96, R28 ;  /* 0x000000600828723c */ /* 0x042fe4000008101c */
[----:B------:R-:W4:Y:S04]  /*56060*/  LDL.LU.64 R28, [R1+0x37d0] ;  /* 0x0037d000011c7983 */ /* 0x000f280000300a00 */
[----:B------:R-:W4:Y:S11]  /*56070*/  LDL.LU.64 R30, [R1+0x37d8] ;  /* 0x0037d800011e7983 */ /* 0x000f360000300a00 */
[----:B------:R-:W-:Y:S06]  /*56080*/  @!UPT UIADD3 URZ, URZ, URZ, URZ ;  /* 0x0000003f3f3ff290 */ /* 0x000fec000fffe03f */
        /* <DEDUP_REMOVED lines=18> */
[----:B------:R1:W-:Y:S04]  /*561b0*/  STL.64 [R1+0x1170], R40 ;  /* 0x0011702801007387 */ /* 0x0003e80000100a00 */
[----:B------:R1:W-:Y:S04]  /*561c0*/  STL.64 [R1+0x1178], R42 ;  /* 0x0011782a01007387 */ /* 0x0003e80000100a00 */
[----:B-1----:R-:W2:Y:S01]  /*561d0*/  LDL.LU.64 R40, [R1+0x3790] ;  /* 0x0037900001287983 */ /* 0x002ea20000300a00 */
[C---:B------:R-:W-:Y:S03]  /*561e0*/  HMMA.1688.F32.TF32 R32, R8.reuse, R112, R32 ;  /* 0x000000700820723c */ /* 0x040fe60000081020 */
[----:B------:R-:W2:Y:S11]  /*561f0*/  LDL.LU.64 R42, [R1+0x3798] ;  /* 0x00379800012a7983 */ /* 0x000eb60000300a00 */
[----:B------:R-:W-:Y:S09]  /*56200*/  @!UPT UIADD3 URZ, URZ, URZ, URZ ;  /* 0x0000003f3f3ff290 */ /* 0x000ff2000fffe03f */
[----:B------:R1:W-:Y:S04]  /*56210*/  STL.64 [R1+0x1160], R32 ;  /* 0x0011602001007387 */ /* 0x0003e80000100a00 */
[----:B------:R1:W-:Y:S04]  /*56220*/  STL.64 [R1+0x1168], R34 ;  /* 0x0011682201007387 */ /* 0x0003e80000100a00 */
[----:B-1----:R-:W2:Y:S04]  /*56230*/  LDL.LU.64 R32, [R1+0x3780] ;  /* 0x0037800001207983 */ /* 0x002ea80000300a00 */
[----:B------:R-:W2:Y:S01]  /*56240*/  LDL.LU.64 R34, [R1+0x3788] ;  /* 0x0037880001227983 */ /* 0x000ea20000300a00 */
[C---:B----4-:R-:W-:Y:S03]  /*56250*/  HMMA.1688.F32.TF32 R44, R8.reuse, R116, R36 ;  /* 0x00000074082c723c */ /* 0x050fe60000081024 */
[----:B------:R-:W4:Y:S04]  /*56260*/  LDL.LU.64 R36, [R1+0x3b60] ;  /* 0x003b600001247983 */ /* 0x000f280000300a00 */
[----:B------:R-:W4:Y:S11]  /*56270*/  LDL.LU.64 R38, [R1+0x3b68] ;  /* 0x003b680001267983 */ /* 0x000f360000300a00 */
[----:B------:R-:W-:Y:S05]  /*56280*/  @!UPT UIADD3 URZ, URZ, URZ, URZ ;  /* 0x0000003f3f3ff290 */ /* 0x000fea000fffe03f */
        /* <DEDUP_REMOVED lines=32> */
[----:B------:R-:W2:Y:S04]  /*56490*/  LDL.LU.64 R34, [R1+0x2a58] ;  /* 0x002a580001227983 */ /* 0x000ea80000300a00 */
[----:B------:R1:W-:Y:S04]  /*564a0*/  STL.64 [R1+0x10f0], R40 ;  /* 0x0010f02801007387 */ /* 0x0003e80000100a00 */
[----:B------:R4:W-:Y:S02]  /*564b0*/  STL.64 [R1+0x10f8], R42 ;  /* 0x0010f82a01007387 */ /* 0x0009e40000100a00 */
[C---:B----4-:R-:W-:Y:S02]  /*564c0*/  HMMA.1688.F32.TF32 R36, R8.reuse, R144, R36 ;  /* 0x000000900824723c */ /* 0x050fe40000081024 */
[----:B-1----:R-:W4:Y:S04]  /*564d0*/  LDL.LU.64 R40, [R1+0x2a60] ;  /* 0x002a600001287983 */ /* 0x002f280000300a00 */
[----:B------:R-:W4:Y:S11]  /*564e0*/  LDL.LU.64 R42, [R1+0x2a68] ;  /* 0x002a6800012a7983 */ /* 0x000f360000300a00 */
[----:B------:R-:W-:Y:S06]  /*564f0*/  @!UPT UIADD3 URZ, URZ, URZ, URZ ;  /* 0x0000003f3f3ff290 */ /* 0x000fec000fffe03f */
        /* <DEDUP_REMOVED lines=13> */
[----:B------:R-:W-:Y:S01]  /*565d0*/  STL.64 [R1+0x10c8], R38 ;  /* 0x0010c82601007387 */ /* 0x000fe20000100a00 */
[----:B--2---:R-:W-:Y:S03]  /*565e0*/  HMMA.1688.F32.TF32 R8, R8, R156, R24 ;  /* 0x0000009c0808723c */ /* 0x004fe60000081018 */
[----:B------:R-:W2:Y:S04]  /*565f0*/  LDL.LU.64 R24, [R1+0x2a90] ;  /* 0x002a900001187983 */ /* 0x000ea80000300a00 */
[----:B------:R-:W2:Y:S11]  /*56600*/  LDL.LU.64 R26, [R1+0x2a98] ;  /* 0x002a9800011a7983 */ /* 0x000eb60000300a00 */
[----:B------:R-:W-:Y:S05]  /*56610*/  @!UPT UIADD3 URZ, URZ, URZ, URZ ;  /* 0x0000003f3f3ff290 */ /* 0x000fea000fffe03f */
[----:B------:R-:W-:Y:S04]  /*56620*/  STL.64 [R1+0x1d0], R8 ;  /* 0x0001d00801007387 */ /* 0x000fe80000100a00 */
[----:B------:R1:W-:Y:S02]  /*56630*/  STL.64 [R1+0x1d8], R10 ;  /* 0x0001d80a01007387 */ /* 0x0003e40000100a00 */
[C---:B-1----:R-:W-:Y:S02]  /*56640*/  HMMA.1688.F32.TF32 R8, R12.reuse, R216, R16 ;  /* 0x000000d80c08723c */ /* 0x042fe40000081010 */
[----:B------:R-:W2:Y:S04]  /*56650*/  LDL.LU.64 R16, [R1+0x2aa0] ;  /* 0x002aa00001107983 */ /* 0x000ea80000300a00 */
[----:B------:R-:W2:Y:S11]  /*56660*/  LDL.LU.64 R18, [R1+0x2aa8] ;  /* 0x002aa80001127983 */ /* 0x000eb60000300a00 */
[----:B------:R-:W-:Y:S06]  /*56670*/  @!UPT UIADD3 URZ, URZ, URZ, URZ ;  /* 0x0000003f3f3ff290 */ /* 0x000fec000fffe03f */
[----:B------:R-:W-:Y:S04]  /*56680*/  STL.64 [R1+0x1c0], R8 ;  /* 0x0001c00801007387 */ /* 0x000fe80000100a00 */
[----:B------:R-:W-:Y:S04]  /*56690*/  STL.64 [R1+0x1c8], R10 ;  /* 0x0001c80a01007387 */ /* 0x000fe80000100a00 */
[----:B------:R-:W2:Y:S04]  /*566a0*/  LDL.LU.64 R36, [R1+0x2ab0] ;  /* 0x002ab00001247983 */ /* 0x000ea80000300a00 */
[----:B------:R-:W2:Y:S04]  /*566b0*/  LDL.LU.64 R38, [R1+0x2ab8] ;  /* 0x002ab80001267983 */ /* 0x000ea80000300a00 */
[----:B------:R-:W-:Y:S04]  /*566c0*/  LDS R8, [R3+0x600] ;  /* 0x0006000003087984 */ /* 0x000fe80000000800 */
[----:B------:R-:W-:Y:S04]  /*566d0*/  LDS R10, [R3+0x2600] ;  /* 0x00260000030a7984 */ /* 0x000fe80000000800 */
[----:B------:R-:W-:Y:S04]  /*566e0*/  LDS R9, [R4+0x600] ;  /* 0x0006000004097984 */ /* 0x000fe80000000800 */
[----:B------:R-:W1:Y:S01]  /*566f0*/  LDS R11, [R4+0x2600] ;  /* 0x00260000040b7984 */ /* 0x000e620000000800 */
[C---:B------:R-:W-:Y:S03]  /*56700*/  HMMA.1688.F32.TF32 R44, R12.reuse, R212, R32 ;  /* 0x000000d40c2c723c */ /* 0x040fe60000081020 */
[----:B------:R-:W2:Y:S04]  /*56710*/  LDL.LU.64 R32, [R1+0x2ae0] ;  /* 0x002ae00001207983 */ /* 0x000ea80000300a00 */
[----:B------:R-:W2:Y:S11]  /*56720*/  LDL.LU.64 R34, [R1+0x2ae8] ;  /* 0x002ae80001227983 */ /* 0x000eb60000300a00 */
[----:B------:R-:W-:Y:S05]  /*56730*/  @!UPT UIADD3 URZ, URZ, URZ, URZ ;  /* 0x0000003f3f3ff290 */ /* 0x000fea000fffe03f */
        /* <DEDUP_REMOVED lines=35> */
[----:B-1----:R-:W2:Y:S04]  /*56970*/  LDL.LU.64 R40, [R1+0x2b80] ;  /* 0x002b800001287983 */ /* 0x002ea80000300a00 */
[----:B------:R-:W2:Y:S01]  /*56980*/  LDL.LU.64 R42, [R1+0x2b88] ;  /* 0x002b8800012a7983 */ /* 0x000ea20000300a00 */
[C---:B------:R-:W-:Y:S11]  /*56990*/  HMMA.1688.F32.TF32 R32, R12.reuse, R192, R32 ;  /* 0x000000c00c20723c */ /* 0x040ff60000081020 */
[----:B------:R-:W-:Y:S11]  /*569a0*/  @!UPT UIADD3 URZ, URZ, URZ, URZ ;  /* 0x0000003f3f3ff290 */ /* 0x000ff6000fffe03f */
[----:B------:R-:W-:Y:S01]  /*569b0*/  @!UPT UIADD3 URZ, URZ, URZ, URZ ;  /* 0x0000003f3f3ff290 */ /* 0x000fe2000fffe03f */
        /* <DEDUP_REMOVED lines=41> */
[----:B------:R-:W-:Y:S04]  /*56c50*/  STL.64 [R1+0xfd0], R40 ;  /* 0x000fd02801007387 */ /* 0x000fe80000100a00 */
[----:B------:R4:W-:Y:S02]  /*56c60*/  STL.64 [R1+0xfd8], R42 ;  /* 0x000fd82a01007387 */ /* 0x0009e40000100a00 */
[C---:B----4-:R-:W-:Y:S02]  /*56c70*/  HMMA.1688.F32.TF32 R40, R12.reuse, R96, R28 ;  /* 0x000000600c28723c */ /* 0x050fe4000008101c */
        /* <DEDUP_REMOVED lines=69> */
[----:B------:R1:W-:Y:S04]  /*570d0*/  STL.64 [R1+0xf18], R42 ;  /* 0x000f182a01007387 */ /* 0x0003e80000100a00 */
[----:B-1----:R-:W2:Y:S04]  /*570e0*/  LDL.LU.64 R40, [R1+0x3d10] ;  /* 0x003d100001287983 */ /* 0x002ea80000300a00 */
[----:B------:R-:W2:Y:S01]  /*570f0*/  LDL.LU.64 R42, [R1+0x3d18] ;  /* 0x003d1800012a7983 */ /* 0x000ea20000300a00 */
[C---:B------:R-:W-:Y:S11]  /*57100*/  HMMA.1688.F32.TF32 R32, R12.reuse, R144, R32 ;  /* 0x000000900c20723c */ /* 0x040ff60000081020 */
[----:B------:R-:W-:Y:S11]  /*57110*/  @!UPT UIADD3 URZ, URZ, URZ, URZ ;  /* 0x0000003f3f3ff290 */ /* 0x000ff6000fffe03f */
[----:B------:R-:W-:Y:S01]  /*57120*/  @!UPT UIADD3 URZ, URZ, URZ, URZ ;  /* 0x0000003f3f3ff290 */ /* 0x000fe2000fffe03f */
        /* <DEDUP_REMOVED lines=784> */
[C---:B----4-:R-:W-:Y:S11]  /*5a230*/  HMMA.1688.F32.TF32 R28, R12.reuse, R148, R28 ;  /* 0x000000940c1c723c */ /* 0x050ff6000008101c */
[----:B------:R-:W-:Y:S11]  /*5a240*/  @!UPT UIADD3 URZ, URZ, URZ, URZ ;  /* 0x0000003f3f3ff290 */ /* 0x000ff6000fffe03f */
[----:B------:R-:W-:Y:S01]  /*5a250*/  @!UPT UIADD3 URZ, URZ, URZ, URZ ;  /* 0x0000003f3f3ff290 */ /* 0x000fe2000fffe03f */
[----:B------:R-:W-:Y:S04]  /*5a260*/  STL.64 [R1+0x770], R28 ;  /* 0x0007701c01007387 */ /* 0x000fe80000100a00 */
[----:B------:R3:W-:Y:S02]  /*5a270*/  STL.64 [R1+0x778], R30 ;  /* 0x0007781e01007387 */ /* 0x0007e40000100a00 */
[C---:B---3--:R-:W-:Y:S02]  /*5a280*/  HMMA.1688.F32.TF32 R28, R12.reuse, R152, R20 ;  /* 0x000000980c1c723c */ /* 0x048fe40000081014 */
[----:B------:R-:W3:Y:S04]  /*5a290*/  LDL.LU.64 R20, [R1+0x45d0] ;  /* 0x0045d00001147983 */ /* 0x000ee80000300a00 */
[----:B------:R-:W3:Y:S11]  /*5a2a0*/  LDL.LU.64 R22, [R1+0x45d8] ;  /* 0x0045d80001167983 */ /* 0x000ef60000300a00 */
[----:B------:R-:W-:Y:S06]  /*5a2b0*/  @!UPT UIADD3 URZ, URZ, URZ, URZ ;  /* 0x0000003f3f3ff290 */ /* 0x000fec000fffe03f */
[----:B------:R1:W-:Y:S04]  /*5a2c0*/  STL.64 [R1+0x760], R28 ;  /* 0x0007601c01007387 */ /* 0x0003e80000100a00 */
[----:B------:R4:W-:Y:S04]  /*5a2d0*/  STL.64 [R1+0x768], R30 ;  /* 0x0007681e01007387 */ /* 0x0009e80000100a00 */
[----:B-1----:R-:W3:Y:S01]  /*5a2e0*/  LDL.LU.64 R28, [R1+0x45c0] ;  /* 0x0045c000011c7983 */ /* 0x002ee20000300a00 */
[----:B--2---:R-:W-:Y:S03]  /*5a2f0*/  HMMA.1688.F32.TF32 R12, R12, R156, R24 ;  /* 0x0000009c0c0c723c */ /* 0x004fe60000081018 */
[----:B----4-:R-:W2:Y:S11]  /*5a300*/  LDL.LU.64 R30, [R1+0x45c8] ;  /* 0x0045c800011e7983 */ /* 0x010eb60000300a00 */
[----:B------:R-:W-:Y:S09]  /*5a310*/  @!UPT UIADD3 URZ, URZ, URZ, URZ ;  /* 0x0000003f3f3ff290 */ /* 0x000ff2000fffe03f */
[----:B------:R1:W-:Y:S04]  /*5a320*/  STL.64 [R1+0x130], R12 ;  /* 0x0001300c01007387 */ /* 0x0003e80000100a00 */
[----:B------:R4:W-:Y:S04]  /*5a330*/  STL.64 [R1+0x138], R14 ;  /* 0x0001380e01007387 */ /* 0x0009e80000100a00 */
[----:B-1----:R-:W2:Y:S01]  /*5a340*/  LDL.LU.64 R12, [R1+0x45b0] ;  /* 0x0045b000010c7983 */ /* 0x002ea20000300a00 */
[C---:B------:R-:W-:Y:S03]  /*5a350*/  HMMA.1688.F32.TF32 R16, R8.reuse, R216, R16 ;  /* 0x000000d80810723c */ /* 0x040fe60000081010 */
[----:B----4-:R-:W4:Y:S11]  /*5a360*/  LDL.LU.64 R14, [R1+0x45b8] ;  /* 0x0045b800010e7983 */ /* 0x010f360000300a00 */
[----:B------:R-:W-:Y:S09]  /*5a370*/  @!UPT UIADD3 URZ, URZ, URZ, URZ ;  /* 0x0000003f3f3ff290 */ /* 0x000ff2000fffe03f */
[----:B------:R-:W-:Y:S04]  /*5a380*/  STL.64 [R1+0x120], R16 ;  /* 0x0001201001007387 */ /* 0x000fe80000100a00 */
[----:B------:R-:W-:Y:S04]  /*5a390*/  STL.64 [R1+0x128], R18 ;  /* 0x0001281201007387 */ /* 0x000fe80000100a00 */
[----:B------:R-:W4:Y:S04]  /*5a3a0*/  LDL.LU.64 R24, [R1+0x45a0] ;  /* 0x0045a00001187983 */ /* 0x000f280000300a00 */
[----:B------:R-:W4:Y:S04]  /*5a3b0*/  LDL.LU.64 R26, [R1+0x45a8] ;  /* 0x0045a800011a7983 */ /* 0x000f280000300a00 */
[----:B------:R-:W-:Y:S04]  /*5a3c0*/  LDS R16, [R5+0x700] ;  /* 0x0007000005107984 */ /* 0x000fe80000000800 */
[----:B------:R-:W-:Y:S04]  /*5a3d0*/  LDS R18, [R5+0x2700] ;  /* 0x0027000005127984 */ /* 0x000fe80000000800 */
[----:B------:R-:W-:Y:S04]  /*5a3e0*/  LDS R17, [R6+0x700] ;  /* 0x0007000006117984 */ /* 0x000fe80000000800 */
[----:B------:R-:W1:Y:S01]  /*5a3f0*/  LDS R19, [R6+0x2700] ;  /* 0x0027000006137984 */ /* 0x000e620000000800 */
[C---:B------:R-:W-:Y:S03]  /*5a400*/  HMMA.1688.F32.TF32 R44, R8.reuse, R212, R36 ;  /* 0x000000d4082c723c */ /* 0x040fe60000081024 */
[----:B------:R-:W4:Y:S04]  /*5a410*/  LDL.LU.64 R36, [R1+0x4590] ;  /* 0x0045900001247983 */ /* 0x000f280000300a00 */
[----:B------:R-:W4:Y:S11]  /*5a420*/  LDL.LU.64 R38, [R1+0x4598] ;  /* 0x0045980001267983 */ /* 0x000f360000300a00 */
[----:B------:R-:W-:Y:S05]  /*5a430*/  @!UPT UIADD3 URZ, URZ, URZ, URZ ;  /* 0x0000003f3f3ff290 */ /* 0x000fea000fffe03f */
[----:B------:R-:W-:Y:S04]  /*5a440*/  STL.64 [R1+0x750], R44 ;  /* 0x0007502c01007387 */ /* 0x000fe80000100a00 */
[----:B------:R1:W-:Y:S02]  /*5a450*/  STL.64 [R1+0x758], R46 ;  /* 0x0007582e01007387 */ /* 0x0003e40000100a00 */
[C---:B-1----:R-:W-:Y:S08]  /*5a460*/  HMMA.1688.F32.TF32 R44, R8.reuse, R208, R40 ;  /* 0x000000d0082c723c */ /* 0x042ff00000081028 */
        /* <DEDUP_REMOVED lines=30> */
[----:B------:R1:W-:Y:S04]  /*5a650*/  STL.64 [R1+0x6f0], R40 ;  /* 0x0006f02801007387 */ /* 0x0003e80000100a00 */
[----:B------:R1:W-:Y:S04]  /*5a660*/  STL.64 [R1+0x6f8], R42 ;  /* 0x0006f82a01007387 */ /* 0x0003e80000100a00 */
[----:B-1----:R-:W4:Y:S04]  /*5a670*/  LDL.LU.64 R40, [R1+0x4530] ;  /* 0x0045300001287983 */ /* 0x002f280000300a00 */
[----:B------:R-:W4:Y:S01]  /*5a680*/  LDL.LU.64 R42, [R1+0x4538] ;  /* 0x00453800012a7983 */ /* 0x000f220000300a00 */
[C---:B------:R-:W-:Y:S11]  /*5a690*/  HMMA.1688.F32.TF32 R36, R8.reuse, R192, R36 ;  /* 0x000000c00824723c */ /* 0x040ff60000081024 */
[----:B------:R-:W-:Y:S11]  /*5a6a0*/  @!UPT UIADD3 URZ, URZ, URZ, URZ ;  /* 0x0000003f3f3ff290 */ /* 0x000ff6000fffe03f */
[----:B------:R-:W-:Y:S01]  /*5a6b0*/  @!UPT UIADD3 URZ, URZ, URZ, URZ ;  /* 0x0000003f3f3ff290 */ /* 0x000fe2000fffe03f */
        /* <DEDUP_REMOVED lines=65> */
[----:B------:R1:W-:Y:S04]  /*5aad0*/  STL.64 [R1+0x630], R40 ;  /* 0x0006302801007387 */ /* 0x0003e80000100a00 */
[----:B------:R1:W-:Y:S04]  /*5aae0*/  STL.64 [R1+0x638], R42 ;  /* 0x0006382a01007387 */ /* 0x0003e80000100a00 */
[----:B-1----:R-:W4:Y:S01]  /*5aaf0*/  LDL.LU.64 R40, [R1+0x4470] ;  /* 0x0044700001287983 */ /* 0x002f220000300a00 */
[C---:B------:R-:W-:Y:S03]  /*5ab00*/  HMMA.1688.F32.TF32 R24, R8.reuse, R112, R24 ;  /* 0x000000700818723c */ /* 0x040fe60000081018 */
[----:B------:R-:W4:Y:S11]  /*5ab10*/  LDL.LU.64 R42, [R1+0x4478] ;  /* 0x00447800012a7983 */ /* 0x000f360000300a00 */
[----:B------:R-:W-:Y:S09]  /*5ab20*/  @!UPT UIADD3 URZ, URZ, URZ, URZ ;  /* 0x0000003f3f3ff290 */ /* 0x000ff2000fffe03f */
        /* <DEDUP_REMOVED lines=41> */
[----:B------:R1:W-:Y:S04]  /*5adc0*/  STL.64 [R1+0x5b0], R40 ;  /* 0x0005b02801007387 */ /* 0x0003e80000100a00 */
[----:B------:R1:W-:Y:S04]  /*5add0*/  STL.64 [R1+0x5b8], R42 ;  /* 0x0005b82a01007387 */ /* 0x0003e80000100a00 */
[----:B-1----:R-:W4:Y:S04]  /*5ade0*/  LDL.LU.64 R40, [R1+0x3ee0] ;  /* 0x003ee00001287983 */ /* 0x002f280000300a00 */
[----:B------:R-:W4:Y:S01]  /*5adf0*/  LDL.LU.64 R42, [R1+0x3ee8] ;  /* 0x003ee800012a7983 */ /* 0x000f220000300a00 */
[C---:B------:R-:W-:Y:S11]  /*5ae00*/  HMMA.1688.F32.TF32 R36, R8.reuse, R144, R36 ;  /* 0x000000900824723c */ /* 0x040ff60000081024 */
[----:B------:R-:W-:Y:S11]  /*5ae10*/  @!UPT UIADD3 URZ, URZ, URZ, URZ ;  /* 0x0000003f3f3ff290 */ /* 0x000ff6000fffe03f */
[----:B------:R-:W-:Y:S01]  /*5ae20*/  @!UPT UIADD3 URZ, URZ, URZ, URZ ;  /* 0x0000003f3f3ff290 */ /* 0x000fe2000fffe03f */
        /* <DEDUP_REMOVED lines=10> */
[----:B------:R-:W3:Y:S02]  /*5aed0*/  LDL.LU.64 R22, [R1+0x3f08] ;  /* 0x003f080001167983 */ /* 0x000ee40000300a00 */
[----:B--2---:R-:W-:Y:S11]  /*5aee0*/  HMMA.1688.F32.TF32 R8, R8, R156, R28 ;  /* 0x0000009c0808723c */ /* 0x004ff6000008101c */
[----:B------:R-:W-:Y:S04]  /*5aef0*/  @!UPT UIADD3 URZ, URZ, URZ, URZ ;  /* 0x0000003f3f3ff290 */ /* 0x000fe8000fffe03f */
[----:B------:R-:W-:Y:S04]  /*5af00*/  STL.64 [R1+0x580], R36 ;  /* 0x0005802401007387 */ /* 0x000fe80000100a00 */
[----:B------:R-:W-:Y:S04]  /*5af10*/  STL.64 [R1+0x588], R38 ;  /* 0x0005882601007387 */ /* 0x000fe80000100a00 */
[----:B------:R-:W2:Y:S04]  /*5af20*/  LDL.LU.64 R28, [R1+0x3f20] ;  /* 0x003f2000011c7983 */ /* 0x000ea80000300a00 */
[----:B------:R-:W2:Y:S04]  /*5af30*/  LDL.LU.64 R30, [R1+0x3f28] ;  /* 0x003f2800011e7983 */ /* 0x000ea80000300a00 */
[----:B------:R-:W-:Y:S04]  /*5af40*/  LDS R36, [R3+0x780] ;  /* 0x0007800003247984 */ /* 0x000fe80000000800 */
[----:B------:R-:W-:Y:S04]  /*5af50*/  LDS R38, [R3+0x2780] ;  /* 0x0027800003267984 */ /* 0x000fe80000000800 */
[----:B------:R-:W-:Y:S04]  /*5af60*/  STL.64 [R1+0x110], R8 ;  /* 0x0001100801007387 */ /* 0x000fe80000100a00 */
[----:B------:R1:W-:Y:S04]  /*5af70*/  STL.64 [R1+0x118], R10 ;  /* 0x0001180a01007387 */ /* 0x0003e80000100a00 */
[----:B------:R-:W-:Y:S04]  /*5af80*/  LDS R37, [R4+0x780] ;  /* 0x0007800004257984 */ /* 0x000fe80000000800 */
[----:B------:R-:W1:Y:S01]  /*5af90*/  LDS R39, [R4+0x2780] ;  /* 0x0027800004277984 */ /* 0x000e620000000800 */
[C---:B----4-:R-:W-:Y:S11]  /*5afa0*/  HMMA.1688.F32.TF32 R12, R16.reuse, R216, R12 ;  /* 0x000000d8100c723c */ /* 0x050ff6000008100c */
[----:B------:R-:W-:Y:S11]  /*5afb0*/  @!UPT UIADD3 URZ, URZ, URZ, URZ ;  /* 0x0000003f3f3ff290 */ /* 0x000ff6000fffe03f */
[----:B------:R-:W-:Y:S01]  /*5afc0*/  @!UPT UIADD3 URZ, URZ, URZ, URZ ;  /* 0x0000003f3f3ff290 */ /* 0x000fe2000fffe03f */
[----:B------:R-:W-:Y:S04]  /*5afd0*/  STL.64 [R1+0x70c0], R14 ;  /* 0x0070c00e01007387 */ /* 0x000fe80000100a00 */
[----:B------:R-:W-:Y:S01]  /*5afe0*/  STL.64 [R1+0x70b8], R12 ;  /* 0x0070b80c01007387 */ /* 0x000fe20000100a00 */
[C---:B-1----:R-:W-:Y:S03]  /*5aff0*/  HMMA.1688.F32.TF32 R8, R16.reuse, R212, R24 ;  /* 0x000000d41008723c */ /* 0x042fe60000081018 */
[----:B------:R-:W4:Y:S04]  /*5b000*/  LDL.LU.64 R24, [R1+0x3f50] ;  /* 0x003f500001187983 */ /* 0x000f280000300a00 */
[----:B------:R-:W4:Y:S11]  /*5b010*/  LDL.LU.64 R26, [R1+0x3f58] ;  /* 0x003f5800011a7983 */ /* 0x000f360000300a00 */
[----:B------:R-:W-:Y:S05]  /*5b020*/  @!UPT UIADD3 URZ, URZ, URZ, URZ ;  /* 0x0000003f3f3ff290 */ /* 0x000fea000fffe03f */
[----:B------:R-:W-:Y:S04]  /*5b030*/  STL.64 [R1+0x570], R8 ;  /* 0x0005700801007387 */ /* 0x000fe80000100a00 */
[----:B------:R1:W-:Y:S04]  /*5b040*/  STL.64 [R1+0x578], R10 ;  /* 0x0005780a01007387 */ /* 0x0003e80000100a00 */
[----:B------:R-:W4:Y:S04]  /*5b050*/  LDL.LU.64 R48, [R1+0x4120] ;  /* 0x0041200001307983 */ /* 0x000f280000300a00 */
[----:B------:R-:W4:Y:S01]  /*5b060*/  LDL.LU.64 R50, [R1+0x4128] ;  /* 0x0041280001327983 */ /* 0x000f220000300a00 */
[C---:B-1----:R-:W-:Y:S11]  /*5b070*/  HMMA.1688.F32.TF32 R8, R16.reuse, R208, R40 ;  /* 0x000000d01008723c */ /* 0x042ff60000081028 */
[----:B------:R-:W-:Y:S11]  /*5b080*/  @!UPT UIADD3 URZ, URZ, URZ, URZ ;  /* 0x0000003f3f3ff290 */ /* 0x000ff6000fffe03f */
[----:B------:R-:W-:Y:S01]  /*5b090*/  @!UPT UIADD3 URZ, URZ, URZ, URZ ;  /* 0x0000003f3f3ff290 */ /* 0x000fe2000fffe03f */
[----:B------:R-:W-:Y:S04]  /*5b0a0*/  STL.64 [R1+0x560], R8 ;  /* 0x0005600801007387 */ /* 0x000fe80000100a00 */
[----:B------:R1:W-:Y:S04]  /*5b0b0*/  STL.64 [R1+0x568], R10 ;  /* 0x0005680a01007387 */ /* 0x0003e80000100a00 */
[----:B------:R-:W4:Y:S04]  /*5b0c0*/  LDL.LU.64 R44, [R1+0x4140] ;  /* 0x00414000012c7983 */ /* 0x000f280000300a00 */
[----:B------:R-:W4:Y:S01]  /*5b0d0*/  LDL.LU.64 R46, [R1+0x4148] ;  /* 0x00414800012e7983 */ /* 0x000f220000300a00 */
[C---:B-1----:R-:W-:Y:S11]  /*5b0e0*/  HMMA.1688.F32.TF32 R8, R16.reuse, R204, R32 ;  /* 0x000000cc1008723c */ /* 0x042ff60000081020 */
[----:B------:R-:W-:Y:S11]  /*5b0f0*/  @!UPT UIADD3 URZ, URZ, URZ, URZ ;  /* 0x0000003f3f3ff290 */ /* 0x000ff6000fffe03f */
[----:B------:R-:W-:Y:S01]  /*5b100*/  @!UPT UIADD3 URZ, URZ, URZ, URZ ;  /* 0x0000003f3f3ff290 */ /* 0x000fe2000fffe03f */
[----:B------:R1:W-:Y:S04]  /*5b110*/  STL.64 [R1+0x550], R8 ;  /* 0x0005500801007387 */ /* 0x0003e80000100a00 */
[----:B------:R1:W-:Y:S04]  /*5b120*/  STL.64 [R1+0x558], R10 ;  /* 0x0005580a01007387 */ /* 0x0003e80000100a00 */
[----:B------:R-:W4:Y:S04]  /*5b130*/  LDL.LU.64 R12, [R1+0x4180] ;  /* 0x00418000010c7983 */ /* 0x000f280000300a00 */
[----:B------:R-:W4:Y:S04]  /*5b140*/  LDL.LU.64 R14, [R1+0x4188] ;  /* 0x00418800010e7983 */ /* 0x000f280000300a00 */
[----:B-1----:R-:W4:Y:S04]  /*5b150*/  LDL.LU.64 R8, [R1+0x41a0] ;  /* 0x0041a00001087983 */ /* 0x002f280000300a00 */
[----:B------:R-:W4:Y:S01]  /*5b160*/  LDL.LU.64 R10, [R1+0x41a8] ;  /* 0x0041a800010a7983 */ /* 0x000f220000300a00 */
[C---:B---3--:R-:W-:Y:S11]  /*5b170*/  HMMA.1688.F32.TF32 R20, R16.reuse, R200, R20 ;  /* 0x000000c81014723c */ /* 0x048ff60000081014 */
[----:B------:R-:W-:Y:S11]  /*5b180*/  @!UPT UIADD3 URZ, URZ, URZ, URZ ;  /* 0x0000003f3f3ff290 */ /* 0x000ff6000fffe03f */
[----:B------:R-:W-:Y:S01]  /*5b190*/  @!UPT UIADD3 URZ, URZ, URZ, URZ ;  /* 0x0000003f3f3ff290 */ /* 0x000fe2000fffe03f */
[----:B------:R1:W-:Y:S04]  /*5b1a0*/  STL.64 [R1+0x540], R20 ;  /* 0x0005401401007387 */ /* 0x0003e80000100a00 */
[----:B------:R3:W-:Y:S04]  /*5b1b0*/  STL.64 [R1+0x548], R22 ;  /* 0x0005481601007387 */ /* 0x0007e80000100a00 */
[----:B------:R-:W4:Y:S04]  /*5b1c0*/  LDL.LU.64 R40, [R1+0x41b0] ;  /* 0x0041b00001287983 */ /* 0x000f280000300a00 */
[----:B------:R-:W4:Y:S04]  /*5b1d0*/  LDL.LU.64 R42, [R1+0x41b8] ;  /* 0x0041b800012a7983 */ /* 0x000f280000300a00 */
[----:B------:R-:W4:Y:S04]  /*5b1e0*/  LDL.LU.64 R32, [R1+0x41d0] ;  /* 0x0041d00001207983 */ /* 0x000f280000300a00 */
[----:B------:R-:W4:Y:S01]  /*5b1f0*/  LDL.LU.64 R34, [R1+0x41d8] ;  /* 0x0041d80001227983 */ /* 0x000f220000300a00 */
[C---:B--2---:R-:W-:Y:S03]  /*5b200*/  HMMA.1688.F32.TF32 R52, R16.reuse, R196, R28 ;  /* 0x000000c41034723c */ /* 0x044fe6000008101c */
[----:B-1----:R-:W2:Y:S04]  /*5b210*/  LDL.LU.64 R20, [R1+0x41e0] ;  /* 0x0041e00001147983 */ /* 0x002ea80000300a00 */
[----:B---3--:R-:W2:Y:S04]  /*5b220*/  LDL.LU.64 R22, [R1+0x41e8] ;  /* 0x0041e80001167983 */ /* 0x008ea80000300a00 */
[----:B------:R-:W3:Y:S04]  /*5b230*/  LDL.LU.64 R28, [R1+0x4210] ;  /* 0x00421000011c7983 */ /* 0x000ee80000300a00 */
[----:B------:R-:W3:Y:S08]  /*5b240*/  LDL.LU.64 R30, [R1+0x4218] ;  /* 0x00421800011e7983 */ /* 0x000ef00000300a00 */
[----:B------:R-:W-:Y:S04]  /*5b250*/  STL.64 [R1+0x530], R52 ;  /* 0x0005303401007387 */ /* 0x000fe80000100a00 */
[----:B------:R4:W-:Y:S02]  /*5b260*/  STL.64 [R1+0x538], R54 ;  /* 0x0005383601007387 */ /* 0x0009e40000100a00 */
[C---:B----4-:R-:W-:Y:S02]  /*5b270*/  HMMA.1688.F32.TF32 R52, R16.reuse, R160, R24 ;  /* 0x000000a01034723c */ /* 0x050fe40000081018 */
[----:B------:R-:W3:Y:S04]  /*5b280*/  LDL.LU.64 R24, [R1+0x4220] ;  /* 0x0042200001187983 */ /* 0x000ee80000300a00 */
[----:B------:R-:W3:Y:S11]  /*5b290*/  LDL.LU.64 R26, [R1+0x4228] ;  /* 0x00422800011a7983 */ /* 0x000ef60000300a00 */
[----:B------:R-:W-:Y:S06]  /*5b2a0*/  @!UPT UIADD3 URZ, URZ, URZ, URZ ;  /* 0x0000003f3f3ff290 */ /* 0x000fec000fffe03f */
[----:B------:R-:W-:Y:S04]  /*5b2b0*/  STL.64 [R1+0x520], R52 ;  /* 0x0005203401007387 */ /* 0x000fe80000100a00 */
[----:B------:R1:W-:Y:S02]  /*5b2c0*/  STL.64 [R1+0x528], R54 ;  /* 0x0005283601007387 */ /* 0x0003e40000100a00 */
[C---:B-1----:R-:W-:Y:S08]  /*5b2d0*/  HMMA.1688.F32.TF32 R52, R16.reuse, R164, R48 ;  /* 0x000000a41034723c */ /* 0x042ff00000081030 */
[C---:B------:R-:W-:Y:S11]  /*5b2e0*/  HMMA.1688.F32.TF32 R48, R16.reuse, R192, R44 ;  /* 0x000000c01030723c */ /* 0x040ff6000008102c */
[----:B------:R-:W-:Y:S04]  /*5b2f0*/  @!UPT UIADD3 URZ, URZ, URZ, URZ ;  /* 0x0000003f3f3ff290 */ /* 0x000fe8000fffe03f */
[----:B------:R-:W-:Y:S04]  /*5b300*/  STL.64 [R1+0x510], R52 ;  /* 0x0005103401007387 */ /* 0x000fe80000100a00 */
[----:B------:R-:W-:Y:S01]  /*5b310*/  STL.64 [R1+0x518], R54 ;  /* 0x0005183601007387 */ /* 0x000fe20000100a00 */
[C---:B------:R-:W-:Y:S03]  /*5b320*/  HMMA.1688.F32.TF32 R44, R16.reuse, R188, R12 ;  /* 0x000000bc102c723c */ /* 0x040fe6000008100c */
[----:B------:R-:W4:Y:S04]  /*5b330*/  LDL.LU.64 R12, [R1+0x4250] ;  /* 0x00425000010c7983 */ /* 0x000f280000300a00 */
[----:B------:R-:W-:Y:S04]  /*5b340*/  STL.64 [R1+0x500], R48 ;  /* 0x0005003001007387 */ /* 0x000fe80000100a00 */
[----:B------:R-:W-:Y:S04]  /*5b350*/  STL.64 [R1+0x508], R50 ;  /* 0x0005083201007387 */ /* 0x000fe80000100a00 */
[----:B------:R-:W4:Y:S08]  /*5b360*/  LDL.LU.64 R14, [R1+0x4258] ;  /* 0x00425800010e7983 */ /* 0x000f300000300a00 */
        /* <DEDUP_REMOVED lines=9> */
[C---:B------:R-:W-:Y:S08]  /*5b400*/  HMMA.1688.F32.TF32 R40, R16.reuse, R176, R32 ;  /* 0x000000b01028723c */ /* 0x040ff00000081020 */
[C---:B--2---:R-:W-:Y:S07]  /*5b410*/  HMMA.1688.F32.TF32 R32, R16.reuse, R172, R20 ;  /* 0x000000ac1020723c */ /* 0x044fee0000081014 */
[----:B------:R1:W-:Y:S04]  /*5b420*/  STL.64 [R1+0x4d0], R44 ;  /* 0x0004d02c01007387 */ /* 0x0003e80000100a00 */
[----:B------:R2:W-:Y:S04]  /*5b430*/  STL.64 [R1+0x4d8], R46 ;  /* 0x0004d82e01007387 */ /* 0x0005e80000100a00 */
[----:B------:R-:W4:Y:S01]  /*5b440*/  LDL.LU.64 R20, [R1+0x4280] ;  /* 0x0042800001147983 */ /* 0x000f220000300a00 */
[C---:B---3--:R-:W-:Y:S03]  /*5b450*/  HMMA.1688.F32.TF32 R28, R16.reuse, R168, R28 ;  /* 0x000000a8101c723c */ /* 0x048fe6000008101c */
[----:B------:R-:W-:Y:S04]  /*5b460*/  STL.64 [R1+0x4c0], R40 ;  /* 0x0004c02801007387 */ /* 0x000fe80000100a00 */
[----:B------:R-:W-:Y:S04]  /*5b470*/  STL.64 [R1+0x4c8], R42 ;  /* 0x0004c82a01007387 */ /* 0x000fe80000100a00 */
[----:B------:R-:W3:Y:S04]  /*5b480*/  LDL.LU.64 R22, [R1+0x4288] ;  /* 0x0042880001167983 */ /* 0x000ee80000300a00 */
[----:B------:R-:W-:Y:S04]  /*5b490*/  STL.64 [R1+0x4b0], R32 ;  /* 0x0004b02001007387 */ /* 0x000fe80000100a00 */
[----:B------:R-:W-:Y:S04]  /*5b4a0*/  STL.64 [R1+0x4b8], R34 ;  /* 0x0004b82201007387 */ /* 0x000fe80000100a00 */
[----:B------:R-:W3:Y:S04]  /*5b4b0*/  LDL.LU.64 R48, [R1+0x42b0] ;  /* 0x0042b00001307983 */ /* 0x000ee80000300a00 */
[----:B------:R-:W3:Y:S04]  /*5b4c0*/  LDL.LU.64 R50, [R1+0x42b8] ;  /* 0x0042b80001327983 */ /* 0x000ee80000300a00 */
[----:B------:R2:W-:Y:S04]  /*5b4d0*/  STL.64 [R1+0x4a0], R28 ;  /* 0x0004a01c01007387 */ /* 0x0005e80000100a00 */
[----:B------:R2:W-:Y:S04]  /*5b4e0*/  STL.64 [R1+0x4a8], R30 ;  /* 0x0004a81e01007387 */ /* 0x0005e80000100a00 */
[----:B-1----:R-:W3:Y:S04]  /*5b4f0*/  LDL.LU.64 R44, [R1+0x42d0] ;  /* 0x0042d000012c7983 */ /* 0x002ee80000300a00 */
[----:B--2---:R-:W2:Y:S01]  /*5b500*/  LDL.LU.64 R46, [R1+0x42d8] ;  /* 0x0042d800012e7983 */ /* 0x004ea20000300a00 */
[C---:B------:R-:W-:Y:S11]  /*5b510*/  HMMA.1688.F32.TF32 R24, R16.reuse, R92, R24 ;  /* 0x0000005c1018723c */ /* 0x040ff60000081018 */
[----:B------:R-:W-:Y:S11]  /*5b520*/  @!UPT UIADD3 URZ, URZ, URZ, URZ ;  /* 0x0000003f3f3ff290 */ /* 0x000ff6000fffe03f */
[----:B------:R-:W-:Y:S01]  /*5b530*/  @!UPT UIADD3 URZ, URZ, URZ, URZ ;  /* 0x0000003f3f3ff290 */ /* 0x000fe2000fffe03f */
[----:B------:R-:W-:Y:S04]  /*5b540*/  STL.64 [R1+0x490], R24 ;  /* 0x0004901801007387 */ /* 0x000fe80000100a00 */
[----:B------:R4:W-:Y:S04]  /*5b550*/  STL.64 [R1+0x498], R26 ;  /* 0x0004981a01007387 */ /* 0x0009e80000100a00 */
[----:B------:R-:W2:Y:S04]  /*5b560*/  LDL.LU.64 R28, [R1+0x42e0] ;  /* 0x0042e000011c7983 */ /* 0x000ea80000300a00 */
        /* <DEDUP_REMOVED lines=13> */
[----:B------:R-:W4:Y:S04]  /*5b640*/  LDL.LU.64 R40, [R1+0x4350] ;  /* 0x0043500001287983 */ /* 0x000f280000300a00 */
[----:B------:R-:W4:Y:S04]  /*5b650*/  LDL.LU.64 R42, [R1+0x4358] ;  /* 0x00435800012a7983 */ /* 0x000f280000300a00 */
[----:B------:R-:W4:Y:S04]  /*5b660*/  LDL.LU.64 R32, [R1+0x4360] ;  /* 0x0043600001207983 */ /* 0x000f280000300a00 */
[----:B------:R-:W4:Y:S04]  /*5b670*/  LDL.LU.64 R34, [R1+0x4368] ;  /* 0x0043680001227983 */ /* 0x000f280000300a00 */
[----:B-1----:R-:W4:Y:S04]  /*5b680*/  LDL.LU.64 R24, [R1+0x4390] ;  /* 0x0043900001187983 */ /* 0x002f280000300a00 */
[----:B------:R-:W4:Y:S01]  /*5b690*/  LDL.LU.64 R26, [R1+0x4398] ;  /* 0x00439800011a7983 */ /* 0x000f220000300a00 */
[C---:B---3--:R-:W-:Y:S03]  /*5b6a0*/  HMMA.1688.F32.TF32 R52, R16.reuse, R104, R20 ;  /* 0x000000681034723c */ /* 0x048fe60000081014 */
[----:B------:R-:W3:Y:S04]  /*5b6b0*/  LDL.LU.64 R20, [R1+0x43a0] ;  /* 0x0043a00001147983 */ /* 0x000ee80000300a00 */
[----:B------:R-:W3:Y:S11]  /*5b6c0*/  LDL.LU.64 R22, [R1+0x43a8] ;  /* 0x0043a80001167983 */ /* 0x000ef60000300a00 */
[----:B------:R-:W-:Y:S05]  /*5b6d0*/  @!UPT UIADD3 URZ, URZ, URZ, URZ ;  /* 0x0000003f3f3ff290 */ /* 0x000fea000fffe03f */
[----:B------:R-:W-:Y:S04]  /*5b6e0*/  STL.64 [R1+0x460], R52 ;  /* 0x0004603401007387 */ /* 0x000fe80000100a00 */
[----:B------:R1:W-:Y:S02]  /*5b6f0*/  STL.64 [R1+0x468], R54 ;  /* 0x0004683601007387 */ /* 0x0003e40000100a00 */
[C---:B-1----:R-:W-:Y:S08]  /*5b700*/  HMMA.1688.F32.TF32 R52, R16.reuse, R108, R48 ;  /* 0x0000006c1034723c */ /* 0x042ff00000081030 */
[C---:B--2---:R-:W-:Y:S11]  /*5b710*/  HMMA.1688.F32.TF32 R48, R16.reuse, R112, R44 ;  /* 0x000000701030723c */ /* 0x044ff6000008102c */
[----:B------:R-:W-:Y:S04]  /*5b720*/  @!UPT UIADD3 URZ, URZ, URZ, URZ ;  /* 0x0000003f3f3ff290 */ /* 0x000fe8000fffe03f */
[----:B------:R-:W-:Y:S04]  /*5b730*/  STL.64 [R1+0x450], R52 ;  /* 0x0004503401007387 */ /* 0x000fe80000100a00 */
[----:B------:R-:W-:Y:S01]  /*5b740*/  STL.64 [R1+0x458], R54 ;  /* 0x0004583601007387 */ /* 0x000fe20000100a00 */
[C---:B------:R-:W-:Y:S03]  /*5b750*/  HMMA.1688.F32.TF32 R44, R16.reuse, R116, R28 ;  /* 0x00000074102c723c */ /* 0x040fe6000008101c */
[----:B------:R-:W2:Y:S04]  /*5b760*/  LDL.LU.64 R28, [R1+0x4b20] ;  /* 0x004b2000011c7983 */ /* 0x000ea80000300a00 */
[----:B------:R-:W-:Y:S04]  /*5b770*/  STL.64 [R1+0x440], R48 ;  /* 0x0004403001007387 */ /* 0x000fe80000100a00 */
[----:B------:R-:W-:Y:S04]  /*5b780*/  STL.64 [R1+0x448], R50 ;  /* 0x0004483201007387 */ /* 0x000fe80000100a00 */
[----:B------:R-:W2:Y:S08]  /*5b790*/  LDL.LU.64 R30, [R1+0x4b28] ;  /* 0x004b2800011e7983 */ /* 0x000eb00000300a00 */
        /* <DEDUP_REMOVED lines=10> */
[----:B------:R-:W4:Y:S02]  /*5b840*/  LDL.LU.64 R10, [R1+0x4c68] ;  /* 0x004c6800010a7983 */ /* 0x000f240000300a00 */
[C---:B------:R-:W-:Y:S08]  /*5b850*/  HMMA.1688.F32.TF32 R40, R16.reuse, R128, R40 ;  /* 0x000000801028723c */ /* 0x040ff00000081028 */
[C---:B------:R-:W-:Y:S08]  /*5b860*/  HMMA.1688.F32.TF32 R32, R16.reuse, R132, R32 ;  /* 0x000000841020723c */ /* 0x040ff00000081020 */
[C---:B------:R-:W-:Y:S01]  /*5b870*/  HMMA.1688.F32.TF32 R24, R16.reuse, R136, R24 ;  /* 0x000000881018723c */ /* 0x040fe20000081018 */
        /* <DEDUP_REMOVED lines=16> */
[----:B-1----:R-:W3:Y:S04]  /*5b980*/  LDL.LU.64 R24, [R1+0x4af0] ;  /* 0x004af00001187983 */ /* 0x002ee80000300a00 */
[----:B------:R-:W3:Y:S04]  /*5b990*/  LDL.LU.64 R26, [R1+0x4af8] ;  /* 0x004af800011a7983 */ /* 0x000ee80000300a00 */
[----:B------:R-:W3:Y:S04]  /*5b9a0*/  LDL.LU.64 R52, [R1+0x4ae0] ;  /* 0x004ae00001347983 */ /* 0x000ee80000300a00 */
[----:B------:R-:W3:Y:S01]  /*5b9b0*/  LDL.LU.64 R54, [R1+0x4ae8] ;  /* 0x004ae80001367983 */ /* 0x000ee20000300a00 */
[C---:B--2---:R-:W-:Y:S11]  /*5b9c0*/  HMMA.1688.F32.TF32 R28, R16.reuse, R144, R28 ;  /* 0x00000090101c723c */ /* 0x044ff6000008101c */
[----:B------:R-:W-:Y:S11]  /*5b9d0*/  @!UPT UIADD3 URZ, URZ, URZ, URZ ;  /* 0x0000003f3f3ff290 */ /* 0x000ff6000fffe03f */
[----:B------:R-:W-:Y:S01]  /*5b9e0*/  @!UPT UIADD3 URZ, URZ, URZ, URZ ;  /* 0x0000003f3f3ff290 */ /* 0x000fe2000fffe03f */
[----:B------:R-:W-:Y:S04]  /*5b9f0*/  STL.64 [R1+0x3c0], R28 ;  /* 0x0003c01c01007387 */ /* 0x000fe80000100a00 */
[----:B------:R-:W-:Y:S04]  /*5ba00*/  STL.64 [R1+0x3c8], R30 ;  /* 0x0003c81e01007387 */ /* 0x000fe80000100a00 */
[----:B------:R-:W2:Y:S04]  /*5ba10*/  LDL.LU.64 R48, [R1+0x4ad0] ;  /* 0x004ad00001307983 */ /* 0x000ea80000300a00 */
[----:B------:R-:W2:Y:S01]  /*5ba20*/  LDL.LU.64 R50, [R1+0x4ad8] ;  /* 0x004ad80001327983 */ /* 0x000ea20000300a00 */
[C---:B----4-:R-:W-:Y:S11]  /*5ba30*/  HMMA.1688.F32.TF32 R12, R16.reuse, R148, R12 ;  /* 0x00000094100c723c */ /* 0x050ff6000008100c */
[----:B------:R-:W-:Y:S11]  /*5ba40*/  @!UPT UIADD3 URZ, URZ, URZ, URZ ;  /* 0x0000003f3f3ff290 */ /* 0x000ff6000fffe03f */
[----:B------:R-:W-:Y:S01]  /*5ba50*/  @!UPT UIADD3 URZ, URZ, URZ, URZ ;  /* 0x0000003f3f3ff290 */ /* 0x000fe2000fffe03f */
[----:B------:R1:W-:Y:S04]  /*5ba60*/  STL.64 [R1+0x3b0], R12 ;  /* 0x0003b00c01007387 */ /* 0x0003e80000100a00 */
[----:B------:R4:W-:Y:S04]  /*5ba70*/  STL.64 [R1+0x3b8], R14 ;  /* 0x0003b80e01007387 */ /* 0x0009e80000100a00 */
[----:B------:R-:W2:Y:S04]  /*5ba80*/  LDL.LU.64 R44, [R1+0x4ac0] ;  /* 0x004ac000012c7983 */ /* 0x000ea80000300a00 */
[----:B------:R-:W2:Y:S01]  /*5ba90*/  LDL.LU.64 R46, [R1+0x4ac8] ;  /* 0x004ac800012e7983 */ /* 0x000ea20000300a00 */
[C---:B------:R-:W-:Y:S11]  /*5baa0*/  HMMA.1688.F32.TF32 R8, R16.reuse, R152, R8 ;  /* 0x000000981008723c */ /* 0x040ff60000081008 */
[----:B------:R-:W-:Y:S11]  /*5bab0*/  @!UPT UIADD3 URZ, URZ, URZ, URZ ;  /* 0x0000003f3f3ff290 */ /* 0x000ff6000fffe03f */
[----:B------:R-:W-:Y:S01]  /*5bac0*/  @!UPT UIADD3 URZ, URZ, URZ, URZ ;  /* 0x0000003f3f3ff290 */ /* 0x000fe2000fffe03f */
[----:B------:R4:W-:Y:S04]  /*5bad0*/  STL.64 [R1+0x3a0], R8 ;  /* 0x0003a00801007387 */ /* 0x0009e80000100a00 */
[----:B------:R4:W-:Y:S04]  /*5bae0*/  STL.64 [R1+0x3a8], R10 ;  /* 0x0003a80a01007387 */ /* 0x0009e80000100a00 */
[----:B-1----:R-:W2:Y:S04]  /*5baf0*/  LDL.LU.64 R12, [R1+0x4ab0] ;  /* 0x004ab000010c7983 */ /* 0x002ea80000300a00 */
[----:B----4-:R-:W4:Y:S04]  /*5bb00*/  LDL.LU.64 R14, [R1+0x4ab8] ;  /* 0x004ab800010e7983 */ /* 0x010f280000300a00 */
        /* <DEDUP_REMOVED lines=8> */
[----:B------:R-:W-:Y:S11]  /*5bb90*/  HMMA.1688.F32.TF32 R16, R16, R156, R56 ;  /* 0x0000009c1010723c */ /* 0x000ff60000081038 */
[----:B------:R-:W-:Y:S11]  /*5bba0*/  @!UPT UIADD3 URZ, URZ, URZ, URZ ;  /* 0x0000003f3f3ff290 */ /* 0x000ff6000fffe03f */
[----:B------:R-:W-:Y:S01]  /*5bbb0*/  @!UPT UIADD3 URZ, URZ, URZ, URZ ;  /* 0x0000003f3f3ff290 */ /* 0x000fe2000fffe03f */
[----:B------:R-:W-:Y:S01]  /*5bbc0*/  STL.64 [R1+0x7070], R18 ;  /* 0x0070701201007387 */ /* 0x000fe20000100a00 */
[C---:B---3--:R-:W-:Y:S03]  /*5bbd0*/  HMMA.1688.F32.TF32 R20, R36.reuse, R216, R20 ;  /* 0x000000d82414723c */ /* 0x048fe60000081014 */
[----:B------:R1:W-:Y:S05]  /*5bbe0*/  STL.64 [R1+0x7068], R16 ;  /* 0x0070681001007387 */ /* 0x0003ea0000100a00 */
[C---:B-1----:R-:W-:Y:S11]  /*5bbf0*/  HMMA.1688.F32.TF32 R16, R36.reuse, R212, R24 ;  /* 0x000000d42410723c */ /* 0x042ff60000081018 */
[----:B------:R-:W-:Y:S04]  /*5bc00*/  @!UPT UIADD3 URZ, URZ, URZ, URZ ;  /* 0x0000003f3f3ff290 */ /* 0x000fe8000fffe03f */
[----:B------:R-:W-:Y:S04]  /*5bc10*/  STL.64 [R1+0x7080], R22 ;  /* 0x0070801601007387 */ /* 0x000fe80000100a00 */
[----:B------:R1:W-:Y:S04]  /*5bc20*/  STL.64 [R1+0x7078], R20 ;  /* 0x0070781401007387 */ /* 0x0003e80000100a00 */
[----:B------:R-:W3:Y:S04]  /*5bc30*/  LDL.LU.64 R24, [R1+0x4a60] ;  /* 0x004a600001187983 */ /* 0x000ee80000300a00 */
[----:B------:R-:W3:Y:S04]  /*5bc40*/  LDL.LU.64 R26, [R1+0x4a68] ;  /* 0x004a6800011a7983 */ /* 0x000ee80000300a00 */
[----:B------:R-:W-:Y:S04]  /*5bc50*/  STL.64 [R1+0x390], R16 ;  /* 0x0003901001007387 */ /* 0x000fe80000100a00 */
[----:B------:R1:W-:Y:S04]  /*5bc60*/  STL.64 [R1+0x398], R18 ;  /* 0x0003981201007387 */ /* 0x0003e80000100a00 */
[----:B-1----:R-:W3:Y:S04]  /*5bc70*/  LDL.LU.64 R20, [R1+0x4a50] ;  /* 0x004a500001147983 */ /* 0x002ee80000300a00 */
[----:B------:R-:W3:Y:S01]  /*5bc80*/  LDL.LU.64 R22, [R1+0x4a58] ;  /* 0x004a580001167983 */ /* 0x000ee20000300a00 */
[C---:B------:R-:W-:Y:S11]  /*5bc90*/  HMMA.1688.F32.TF32 R16, R36.reuse, R208, R52 ;  /* 0x000000d02410723c */ /* 0x040ff60000081034 */
[----:B------:R-:W-:Y:S11]  /*5bca0*/  @!UPT UIADD3 URZ, URZ, URZ, URZ ;  /* 0x0000003f3f3ff290 */ /* 0x000ff6000fffe03f */
[----:B------:R-:W-:Y:S01]  /*5bcb0*/  @!UPT UIADD3 URZ, URZ, URZ, URZ ;  /* 0x0000003f3f3ff290 */ /* 0x000fe2000fffe03f */
[----:B------:R-:W-:Y:S01]  /*5bcc0*/  STL.64 [R1+0x380], R16 ;  /* 0x0003801001007387 */ /* 0x000fe20000100a00 */
[C---:B--2---:R-:W-:Y:S03]  /*5bcd0*/  HMMA.1688.F32.TF32 R48, R36.reuse, R204, R48 ;  /* 0x000000cc2430723c */ /* 0x044fe60000081030 */
[----:B------:R4:W-:Y:S11]  /*5bce0*/  STL.64 [R1+0x388], R18 ;  /* 0x0003881201007387 */ /* 0x0009f60000100a00 */
[----:B------:R-:W-:Y:S09]  /*5bcf0*/  @!UPT UIADD3 URZ, URZ, URZ, URZ ;  /* 0x0000003f3f3ff290 */ /* 0x000ff2000fffe03f */
[----:B------:R-:W-:Y:S04]  /*5bd00*/  STL.64 [R1+0x370], R48 ;  /* 0x0003703001007387 */ /* 0x000fe80000100a00 */
[----:B------:R-:W-:Y:S01]  /*5bd10*/  STL.64 [R1+0x378], R50 ;  /* 0x0003783201007387 */ /* 0x000fe20000100a00 */
[C---:B------:R-:W-:Y:S08]  /*5bd20*/  HMMA.1688.F32.TF32 R44, R36.reuse, R200, R44 ;  /* 0x000000c8242c723c */ /* 0x040ff0000008102c */
[C---:B----4-:R-:W-:Y:S01]  /*5bd30*/  HMMA.1688.F32.TF32 R16, R36.reuse, R196, R12 ;  /* 0x000000c42410723c */ /* 0x050fe2000008100c */
[----:B------:R-:W2:Y:S11]  /*5bd40*/  LDL.LU.64 R12, [R1+0x4a40] ;  /* 0x004a4000010c7983 */ /* 0x000eb60000300a00 */
[----:B------:R-:W-:Y:S03]  /*5bd50*/  @!UPT UIADD3 URZ, URZ, URZ, URZ ;  /* 0x0000003f3f3ff290 */ /* 0x000fe6000fffe03f */
[----:B------:R-:W-:Y:S04]  /*5bd60*/  STL.64 [R1+0x360], R44 ;  /* 0x0003602c01007387 */ /* 0x000fe80000100a00 */
[----:B------:R-:W-:Y:S04]  /*5bd70*/  STL.64 [R1+0x368], R46 ;  /* 0x0003682e01007387 */ /* 0x000fe80000100a00 */
[----:B------:R-:W2:Y:S01]  /*5bd80*/  LDL.LU.64 R14, [R1+0x4a48] ;  /* 0x004a4800010e7983 */ /* 0x000ea20000300a00 */
[C---:B------:R-:W-:Y:S08]  /*5bd90*/  HMMA.1688.F32.TF32 R40, R36.reuse, R160, R40 ;  /* 0x000000a02428723c */ /* 0x040ff00000081028 */
[C---:B------:R-:W-:Y:S01]  /*5bda0*/  HMMA.1688.F32.TF32 R32, R36.reuse, R164, R32 ;  /* 0x000000a42420723c */ /* 0x040fe20000081020 */
[----:B------:R-:W-:Y:S04]  /*5bdb0*/  STL.64 [R1+0x350], R16 ;  /* 0x0003501001007387 */ /* 0x000fe80000100a00 */
[----:B------:R1:W-:Y:S10]  /*5bdc0*/  STL.64 [R1+0x358], R18 ;  /* 0x0003581201007387 */ /* 0x0003f40000100a00 */
[----:B------:R-:W-:Y:S01]  /*5bdd0*/  STL.64 [R1+0x340], R40 ;  /* 0x0003402801007387 */ /* 0x000fe20000100a00 */
[C---:B-1----:R-:W-:Y:S03]  /*5bde0*/  HMMA.1688.F32.TF32 R16, R36.reuse, R192, R8 ;  /* 0x000000c02410723c */ /* 0x042fe60000081008 */
[----:B------:R-:W-:Y:S04]  /*5bdf0*/  STL.64 [R1+0x348], R42 ;  /* 0x0003482a01007387 */ /* 0x000fe80000100a00 */
[----:B------:R-:W4:Y:S04]  /*5be00*/  LDL.LU.64 R8, [R1+0x4a30] ;  /* 0x004a300001087983 */ /* 0x000f280000300a00 */
[----:B------:R-:W-:Y:S04]  /*5be10*/  STL.64 [R1+0x330], R32 ;  /* 0x0003302001007387 */ /* 0x000fe80000100a00 */
[----:B------:R-:W-:Y:S04]  /*5be20*/  STL.64 [R1+0x338], R34 ;  /* 0x0003382201007387 */ /* 0x000fe80000100a00 */
[----:B------:R-:W4:Y:S04]  /*5be30*/  LDL.LU.64 R10, [R1+0x4a38] ;  /* 0x004a3800010a7983 */ /* 0x000f280000300a00 */
[----:B------:R1:W-:Y:S04]  /*5be40*/  STL.64 [R1+0x320], R16 ;  /* 0x0003201001007387 */ /* 0x0003e80000100a00 */
[----:B------:R1:W-:Y:S04]  /*5be50*/  STL.64 [R1+0x328], R18 ;  /* 0x0003281201007387 */ /* 0x0003e80000100a00 */
[----:B-1----:R-:W4:Y:S04]  /*5be60*/  LDL.LU.64 R16, [R1+0x4a20] ;  /* 0x004a200001107983 */ /* 0x002f280000300a00 */
[----:B------:R-:W4:Y:S01]  /*5be70*/  LDL.LU.64 R18, [R1+0x4a28] ;  /* 0x004a280001127983 */ /* 0x000f220000300a00 */
[C---:B------:R-:W-:Y:S08]  /*5be80*/  HMMA.1688.F32.TF32 R28, R36.reuse, R188, R28 ;  /* 0x000000bc241c723c */ /* 0x040ff0000008101c */
[C---:B---3--:R-:W-:Y:S11]  /*5be90*/  HMMA.1688.F32.TF32 R24, R36.reuse, R184, R24 ;  /* 0x000000b82418723c */ /* 0x048ff60000081018 */
[----:B------:R-:W-:Y:S04]  /*5bea0*/  @!UPT UIADD3 URZ, URZ, URZ, URZ ;  /* 0x0000003f3f3ff290 */ /* 0x000fe8000fffe03f */
[----:B------:R1:W-:Y:S04]  /*5beb0*/  STL.64 [R1+0x310], R28 ;  /* 0x0003101c01007387 */ /* 0x0003e80000100a00 */
[----:B------:R3:W-:Y:S04]  /*5bec0*/  STL.64 [R1+0x318], R30 ;  /* 0x0003181e01007387 */ /* 0x0007e80000100a00 */
[----:B------:R-:W4:Y:S04]  /*5bed0*/  LDL.LU.64 R44, [R1+0x4a10] ;  /* 0x004a1000012c7983 */ /* 0x000f280000300a00 */
[----:B------:R-:W4:Y:S01]  /*5bee0*/  LDL.LU.64 R46, [R1+0x4a18] ;  /* 0x004a1800012e7983 */ /* 0x000f220000300a00 */
[C---:B------:R-:W-:Y:S03]  /*5bef0*/  HMMA.1688.F32.TF32 R20, R36.reuse, R180, R20 ;  /* 0x000000b42414723c */ /* 0x040fe60000081014 */
[----:B------:R-:W-:Y:S04]  /*5bf00*/  STL.64 [R1+0x300], R24 ;  /* 0x0003001801007387 */ /* 0x000fe80000100a00 */
[----:B------:R-:W-:Y:S04]  /*5bf10*/  STL.64 [R1+0x308], R26 ;  /* 0x0003081a01007387 */ /* 0x000fe80000100a00 */
[----:B------:R-:W4:Y:S04]  /*5bf20*/  LDL.LU.64 R40, [R1+0x4a00] ;  /* 0x004a000001287983 */ /* 0x000f280000300a00 */
[----:B------:R-:W4:Y:S08]  /*5bf30*/  LDL.LU.64 R42, [R1+0x4a08] ;  /* 0x004a0800012a7983 */ /* 0x000f300000300a00 */
[----:B------:R-:W-:Y:S04]  /*5bf40*/  STL.64 [R1+0x2f0], R20 ;  /* 0x0002f01401007387 */ /* 0x000fe80000100a00 */
[----:B------:R2:W-:Y:S04]  /*5bf50*/  STL.64 [R1+0x2f8], R22 ;  /* 0x0002f81601007387 */ /* 0x0005e80000100a00 */
[----:B-1----:R-:W4:Y:S04]  /*5bf60*/  LDL.LU.64 R28, [R1+0x49f0] ;  /* 0x0049f000011c7983 */ /* 0x002f280000300a00 */
[----:B---3--:R-:W3:Y:S01]  /*5bf70*/  LDL.LU.64 R30, [R1+0x49f8] ;  /* 0x0049f800011e7983 */ /* 0x008ee20000300a00 */
[C---:B--2---:R-:W-:Y:S03]  /*5bf80*/  HMMA.1688.F32.TF32 R20, R36.reuse, R176, R12 ;  /* 0x000000b02414723c */ /* 0x044fe6000008100c */
[----:B------:R-:W2:Y:S04]  /*5bf90*/  LDL.LU.64 R12, [R1+0x49e0] ;  /* 0x0049e000010c7983 */ /* 0x000ea80000300a00 */
[----:B------:R-:W2:Y:S11]  /*5bfa0*/  LDL.LU.64 R14, [R1+0x49e8] ;  /* 0x0049e800010e7983 */ /* 0x000eb60000300a00 */
[----:B------:R-:W-:Y:S05]  /*5bfb0*/  @!UPT UIADD3 URZ, URZ, URZ, URZ ;  /* 0x0000003f3f3ff290 */ /* 0x000fea000fffe03f */
[----:B------:R1:W-:Y:S04]  /*5bfc0*/  STL.64 [R1+0x2e0], R20 ;  /* 0x0002e01401007387 */ /* 0x0003e80000100a00 */
[----:B------:R1:W-:Y:S04]  /*5bfd0*/  STL.64 [R1+0x2e8], R22 ;  /* 0x0002e81601007387 */ /* 0x0003e80000100a00 */
[----:B------:R-:W2:Y:S04]  /*5bfe0*/  LDL.LU.64 R32, [R1+0x49d0] ;  /* 0x0049d00001207983 */ /* 0x000ea80000300a00 */
[----:B------:R-:W2:Y:S04]  /*5bff0*/  LDL.LU.64 R34, [R1+0x49d8] ;  /* 0x0049d80001227983 */ /* 0x000ea80000300a00 */
[----:B------:R-:W2:Y:S04]  /*5c000*/  LDL.LU.64 R24, [R1+0x49c0] ;  /* 0x0049c00001187983 */ /* 0x000ea80000300a00 */
[----:B------:R-:W2:Y:S04]  /*5c010*/  LDL.LU.64 R26, [R1+0x49c8] ;  /* 0x0049c800011a7983 */ /* 0x000ea80000300a00 */
        /* <DEDUP_REMOVED lines=16> */
[C---:B---3--:R-:W-:Y:S07]  /*5c120*/  HMMA.1688.F32.TF32 R40, R36.reuse, R100, R28 ;  /* 0x000000642428723c */ /* 0x048fee000008101c */
[----:B------:R-:W-:Y:S04]  /*5c130*/  STL.64 [R1+0x2b0], R48 ;  /* 0x0002b03001007387 */ /* 0x000fe80000100a00 */
[----:B------:R-:W-:Y:S04]  /*5c140*/  STL.64 [R1+0x2b8], R50 ;  /* 0x0002b83201007387 */ /* 0x000fe80000100a00 */
[----:B------:R-:W3:Y:S04]  /*5c150*/  LDL.LU.64 R28, [R1+0x4980] ;  /* 0x00498000011c7983 */ /* 0x000ee80000300a00 */
[----:B------:R-:W-:Y:S04]  /*5c160*/  STL.64 [R1+0x2a0], R44 ;  /* 0x0002a02c01007387 */ /* 0x000fe80000100a00 */
[----:B------:R-:W-:Y:S04]  /*5c170*/  STL.64 [R1+0x2a8], R46 ;  /* 0x0002a82e01007387 */ /* 0x000fe80000100a00 */
[----:B------:R-:W3:Y:S04]  /*5c180*/  LDL.LU.64 R30, [R1+0x4988] ;  /* 0x00498800011e7983 */ /* 0x000ee80000300a00 */
        /* <DEDUP_REMOVED lines=8> */
[C---:B-1----:R-:W-:Y:S08]  /*5c210*/  HMMA.1688.F32.TF32 R40, R36.reuse, R108, R32 ;  /* 0x0000006c2428723c */ /* 0x042ff00000081020 */
[C---:B------:R-:W-:Y:S08]  /*5c220*/  HMMA.1688.F32.TF32 R32, R36.reuse, R112, R24 ;  /* 0x000000702420723c */ /* 0x040ff00000081018 */
[C---:B------:R-:W-:Y:S07]  /*5c230*/  HMMA.1688.F32.TF32 R20, R36.reuse, R116, R20 ;  /* 0x000000742414723c */ /* 0x040fee0000081014 */
[----:B------:R-:W-:Y:S04]  /*5c240*/  STL.64 [R1+0x270], R40 ;  /* 0x0002702801007387 */ /* 0x000fe80000100a00 */
[----:B------:R-:W-:Y:S04]  /*5c250*/  STL.64 [R1+0x278], R42 ;  /* 0x0002782a01007387 */ /* 0x000fe80000100a00 */
[----:B------:R-:W2:Y:S04]  /*5c260*/  LDL.LU.64 R24, [R1+0x4960] ;  /* 0x0049600001187983 */ /* 0x000ea80000300a00 */
        /* <DEDUP_REMOVED lines=14> */
[C---:B---3--:R-:W-:Y:S11]  /*5c350*/  HMMA.1688.F32.TF32 R28, R36.reuse, R128, R28 ;  /* 0x00000080241c723c */ /* 0x048ff6000008101c */
[----:B------:R-:W-:Y:S04]  /*5c360*/  @!UPT UIADD3 URZ, URZ, URZ, URZ ;  /* 0x0000003f3f3ff290 */ /* 0x000fe8000fffe03f */
[----:B------:R1:W-:Y:S04]  /*5c370*/  STL.64 [R1+0x230], R20 ;  /* 0x0002301401007387 */ /* 0x0003e80000100a00 */
[----:B------:R3:W-:Y:S04]  /*5c380*/  STL.64 [R1+0x238], R22 ;  /* 0x0002381601007387 */ /* 0x0007e80000100a00 */
[----:B-1----:R-:W4:Y:S04]  /*5c390*/  LDL.LU.64 R20, [R1+0x5400] ;  /* 0x0054000001147983 */ /* 0x002f280000300a00 */
[----:B---3--:R-:W4:Y:S04]  /*5c3a0*/  LDL.LU.64 R22, [R1+0x5408] ;  /* 0x0054080001167983 */ /* 0x008f280000300a00 */
        /* <DEDUP_REMOVED lines=11> */
[----:B------:R-:W3:Y:S04]  /*5c460*/  LDL.LU.64 R40, [R1+0x48c0] ;  /* 0x0048c00001287983 */ /* 0x000ee80000300a00 */
[----:B------:R-:W3:Y:S04]  /*5c470*/  LDL.LU.64 R42, [R1+0x48c8] ;  /* 0x0048c800012a7983 */ /* 0x000ee80000300a00 */
[----:B------:R-:W3:Y:S04]  /*5c480*/  LDL.LU.64 R44, [R1+0x48b0] ;  /* 0x0048b000012c7983 */ /* 0x000ee80000300a00 */
[----:B------:R-:W3:Y:S04]  /*5c490*/  LDL.LU.64 R46, [R1+0x48b8] ;  /* 0x0048b800012e7983 */ /* 0x000ee80000300a00 */
[----:B-1----:R-:W3:Y:S04]  /*5c4a0*/  LDL.LU.64 R12, [R1+0x4890] ;  /* 0x00489000010c7983 */ /* 0x002ee80000300a00 */
[----:B--2---:R-:W2:Y:S01]  /*5c4b0*/  LDL.LU.64 R14, [R1+0x4898] ;  /* 0x00489800010e7983 */ /* 0x004ea20000300a00 */
[----:B------:R-:W-:Y:S11]  /*5c4c0*/  HMMA.1688.F32.TF32 R24, R36, R136, R24 ;  /* 0x000000882418723c */ /* 0x000ff60000081018 */
[----:B------:R-:W-:Y:S11]  /*5c4d0*/  @!UPT UIADD3 URZ, URZ, URZ, URZ ;  /* 0x0000003f3f3ff290 */ /* 0x000ff6000fffe03f */
[----:B------:R-:W-:Y:S01]  /*5c4e0*/  @!UPT UIADD3 URZ, URZ, URZ, URZ ;  /* 0x0000003f3f3ff290 */ /* 0x000fe2000fffe03f */
[----:B------:R-:W-:Y:S01]  /*5c4f0*/  STL.64 [R1+0x200], R24 ;  /* 0x0002001801007387 */ /* 0x000fe20000100a00 */
[----:B------:R-:W-:-:S03]  /*5c500*/  IMAD.MOV.U32 R7, RZ, RZ, R27 ;  /* 0x000000ffff077224 */ /* 0x000fc600078e001b */
[----:B------:R4:W-:Y:S02]  /*5c510*/  STL [R1+0x208], R26 ;  /* 0x0002081a01007387 */ /* 0x0009e40000100800 */
        /* <DEDUP_REMOVED lines=10> */
[C---:B------:R-:W-:Y:S07]  /*5c5c0*/  HMMA.1688.F32.TF32 R32, R36.reuse, R152, R32 ;  /* 0x000000982420723c */ /* 0x040fee0000081020 */
[----:B------:R-:W-:Y:S01]  /*5c5d0*/  STL.64 [R1+0x6f40], R26 ;  /* 0x006f401a01007387 */ /* 0x000fe20000100a00 */
[----:B------:R-:W-:Y:S03]  /*5c5e0*/  HMMA.1688.F32.TF32 R36, R36, R156, R48 ;  /* 0x0000009c2424723c */ /* 0x000fe60000081030 */
[----:B------:R-:W-:Y:S04]  /*5c5f0*/  STL.64 [R1+0x6f38], R24 ;  /* 0x006f381801007387 */ /* 0x000fe80000100a00 */
[----:B------:R-:W4:Y:S04]  /*5c600*/  LDL.LU.64 R20, [R1+0x4840] ;  /* 0x0048400001147983 */ /* 0x000f280000300a00 */
[----:B------:R-:W4:Y:S04]  /*5c610*/  LDL.LU.64 R22, [R1+0x4848] ;  /* 0x0048480001167983 */ /* 0x000f280000300a00 */
[----:B------:R-:W-:Y:S04]  /*5c620*/  STL.64 [R1+0x6f50], R30 ;  /* 0x006f501e01007387 */ /* 0x000fe80000100a00 */
[----:B------:R-:W-:Y:S04]  /*5c630*/  STL.64 [R1+0x6f48], R28 ;  /* 0x006f481c01007387 */ /* 0x000fe80000100a00 */
[----:B------:R-:W-:Y:S04]  /*5c640*/  STL.64 [R1+0x6f60], R34 ;  /* 0x006f602201007387 */ /* 0x000fe80000100a00 */
[----:B------:R-:W-:Y:S04]  /*5c650*/  STL.64 [R1+0x6f58], R32 ;  /* 0x006f582001007387 */ /* 0x000fe80000100a00 */
[----:B------:R-:W-:Y:S04]  /*5c660*/  STL.64 [R1+0x6f70], R38 ;  /* 0x006f702601007387 */ /* 0x000fe80000100a00 */
[----:B------:R-:W-:Y:S01]  /*5c670*/  STL.64 [R1+0x6f68], R36 ;  /* 0x006f682401007387 */ /* 0x000fe20000100a00 */
[C---:B---3--:R-:W-:Y:S08]  /*5c680*/  HMMA.1688.F32.TF32 R40, R228.reuse, R216, R40 ;  /* 0x000000d8e428723c */ /* 0x048ff00000081028 */
[C---:B------:R-:W-:Y:S08]  /*5c690*/  HMMA.1688.F32.TF32 R44, R228.reuse, R212, R44 ;  /* 0x000000d4e42c723c */ /* 0x040ff0000008102c */
[C---:B--2---:R-:W-:Y:S07]  /*5c6a0*/  HMMA.1688.F32.TF32 R48, R228.reuse, R208, R12 ;  /* 0x000000d0e430723c */ /* 0x044fee000008100c */
[----:B------:R-:W-:Y:S04]  /*5c6b0*/  STL.64 [R1+0x6f80], R42 ;  /* 0x006f802a01007387 */ /* 0x000fe80000100a00 */
[----:B------:R1:W-:Y:S04]  /*5c6c0*/  STL.64 [R1+0x6f78], R40 ;  /* 0x006f782801007387 */ /* 0x0003e80000100a00 */
[----:B------:R-:W-:Y:S04]  /*5c6d0*/  STL.64 [R1+0x6f90], R46 ;  /* 0x006f902e01007387 */ /* 0x000fe80000100a00 */
[----:B------:R-:W-:Y:S04]  /*5c6e0*/  STL.64 [R1+0x6f88], R44 ;  /* 0x006f882c01007387 */ /* 0x000fe80000100a00 */
[----:B------:R-:W2:Y:S04]  /*5c6f0*/  LDL.LU.64 R12, [R1+0x4820] ;  /* 0x00482000010c7983 */ /* 0x000ea80000300a00 */
[----:B------:R-:W2:Y:S04]  /*5c700*/  LDL.LU.64 R14, [R1+0x4828] ;  /* 0x00482800010e7983 */ /* 0x000ea80000300a00 */
[----:B------:R-:W-:Y:S04]  /*5c710*/  STL.64 [R1+0x6fa0], R50 ;  /* 0x006fa03201007387 */ /* 0x000fe80000100a00 */
[----:B------:R-:W-:Y:S01]  /*5c720*/  STL.64 [R1+0x6f98], R48 ;  /* 0x006f983001007387 */ /* 0x000fe20000100a00 */
[C---:B----4-:R-:W-:Y:S03]  /*5c730*/  HMMA.1688.F32.TF32 R52, R228.reuse, R204, R8 ;  /* 0x000000cce434723c */ /* 0x050fe60000081008 */
[----:B------:R-:W3:Y:S04]  /*5c740*/  LDL.LU.64 R8, [R1+0x4810] ;  /* 0x0048100001087983 */ /* 0x000ee80000300a00 */
[----:B------:R-:W3:Y:S04]  /*5c750*/  LDL.LU.64 R10, [R1+0x4818] ;  /* 0x00481800010a7983 */ /* 0x000ee80000300a00 */
[----:B-1----:R-:W4:Y:S04]  /*5c760*/  LDL.LU.64 R40, [R1+0x47e0] ;  /* 0x0047e00001287983 */ /* 0x002f280000300a00 */
[----:B------:R-:W4:Y:S01]  /*5c770*/  LDL.LU.64 R42, [R1+0x47e8] ;  /* 0x0047e800012a7983 */ /* 0x000f220000300a00 */
[C---:B------:R-:W-:Y:S07]  /*5c780*/  HMMA.1688.F32.TF32 R56, R228.reuse, R200, R16 ;  /* 0x000000c8e438723c */ /* 0x040fee0000081010 */
[----:B------:R-:W-:Y:S04]  /*5c790*/  STL.64 [R1+0x6fb0], R54 ;  /* 0x006fb03601007387 */ /* 0x000fe80000100a00 */
[----:B------:R-:W-:Y:S04]  /*5c7a0*/  STL.64 [R1+0x6fa8], R52 ;  /* 0x006fa83401007387 */ /* 0x000fe80000100a00 */
[----:B------:R-:W4:Y:S04]  /*5c7b0*/  LDL.LU.64 R16, [R1+0x47d0] ;  /* 0x0047d00001107983 */ /* 0x000f280000300a00 */
[----:B------:R-:W4:Y:S04]  /*5c7c0*/  LDL.LU.64 R18, [R1+0x47d8] ;  /* 0x0047d80001127983 */ /* 0x000f280000300a00 */
[----:B------:R-:W-:Y:S04]  /*5c7d0*/  STL.64 [R1+0x6fc0], R58 ;  /* 0x006fc03a01007387 */ /* 0x000fe80000100a00 */
[----:B------:R-:W-:Y:S04]  /*5c7e0*/  STL.64 [R1+0x6fb8], R56 ;  /* 0x006fb83801007387 */ /* 0x000fe80000100a00 */
[----:B------:R-:W4:Y:S04]  /*5c7f0*/  LDL.LU.64 R36, [R1+0x47c0] ;  /* 0x0047c00001247983 */ /* 0x000f280000300a00 */
[----:B------:R-:W4:Y:S04]  /*5c800*/  LDL.LU.64 R38, [R1+0x47c8] ;  /* 0x0047c80001267983 */ /* 0x000f280000300a00 */
[----:B------:R-:W4:Y:S04]  /*5c810*/  LDL.LU.64 R32, [R1+0x47a0] ;  /* 0x0047a00001207983 */ /* 0x000f280000300a00 */
[----:B------:R-:W4:Y:S04]  /*5c820*/  LDL.LU.64 R34, [R1+0x47a8] ;  /* 0x0047a80001227983 */ /* 0x000f280000300a00 */
[----:B------:R-:W4:Y:S04]  /*5c830*/  LDL.LU.64 R28, [R1+0x4780] ;  /* 0x00478000011c7983 */ /* 0x000f280000300a00 */
[----:B------:R-:W4:Y:S01]  /*5c840*/  LDL.LU.64 R30, [R1+0x4788] ;  /* 0x00478800011e7983 */ /* 0x000f220000300a00 */
[C---:B------:R-:W-:Y:S03]  /*5c850*/  HMMA.1688.F32.TF32 R60, R228.reuse, R196, R20 ;  /* 0x000000c4e43c723c */ /* 0x040fe60000081014 */
[----:B------:R-:W4:Y:S04]  /*5c860*/  LDL.LU.64 R24, [R1+0x4770] ;  /* 0x0047700001187983 */ /* 0x000f280000300a00 */
[----:B------:R-:W4:Y:S04]  /*5c870*/  LDL.LU.64 R26, [R1+0x4778] ;  /* 0x00477800011a7983 */ /* 0x000f280000300a00 */
[----:B------:R-:W4:Y:S04]  /*5c880*/  LDL.LU.64 R20, [R1+0x4740] ;  /* 0x0047400001147983 */ /* 0x000f280000300a00 */
[----:B------:R-:W4:Y:S08]  /*5c890*/  LDL.LU.64 R22, [R1+0x4748] ;  /* 0x0047480001167983 */ /* 0x000f300000300a00 */
[----:B------:R-:W-:Y:S04]  /*5c8a0*/  STL.64 [R1+0x6fd0], R62 ;  /* 0x006fd03e01007387 */ /* 0x000fe80000100a00 */
[----:B------:R-:W-:Y:S01]  /*5c8b0*/  STL.64 [R1+0x6fc8], R60 ;  /* 0x006fc83c01007387 */ /* 0x000fe20000100a00 */
[C---:B--2---:R-:W-:Y:S03]  /*5c8c0*/  HMMA.1688.F32.TF32 R64, R228.reuse, R160, R12 ;  /* 0x000000a0e440723c */ /* 0x044fe6000008100c */
[----:B------:R-:W2:Y:S04]  /*5c8d0*/  LDL.LU.64 R12, [R1+0x4730] ;  /* 0x00473000010c7983 */ /* 0x000ea80000300a00 */
[----:B------:R-:W2:Y:S11]  /*5c8e0*/  LDL.LU.64 R14, [R1+0x4738] ;  /* 0x00473800010e7983 */ /* 0x000eb60000300a00 */
[----:B------:R-:W-:Y:S05]  /*5c8f0*/  @!UPT UIADD3 URZ, URZ, URZ, URZ ;  /* 0x0000003f3f3ff290 */ /* 0x000fea000fffe03f */
[----:B------:R-:W-:Y:S01]  /*5c900*/  STL.64 [R1+0x6fe0], R66 ;  /* 0x006fe04201007387 */ /* 0x000fe20000100a00 */
[C---:B---3--:R-:W-:Y:S08]  /*5c910*/  HMMA.1688.F32.TF32 R8, R228.reuse, R164, R8 ;  /* 0x000000a4e408723c */ /* 0x048ff00000081008 */
[C---:B----4-:R-:W-:Y:S01]  /*5c920*/  HMMA.1688.F32.TF32 R68, R228.reuse, R192, R40 ;  /* 0x000000c0e444723c */ /* 0x050fe20000081028 */
[----:B------:R-:W-:Y:S11]  /*5c930*/  STL.64 [R1+0x6fd8], R64 ;  /* 0x006fd84001007387 */ /* 0x000ff60000100a00 */
[----:B------:R-:W-:Y:S03]  /*5c940*/  @!UPT UIADD3 URZ, URZ, URZ, URZ ;  /* 0x0000003f3f3ff290 */ /* 0x000fe6000fffe03f */
[----:B------:R-:W-:Y:S04]  /*5c950*/  STL.64 [R1+0x6ff0], R10 ;  /* 0x006ff00a01007387 */ /* 0x000fe80000100a00 */
[----:B------:R1:W-:Y:S01]  /*5c960*/  STL.64 [R1+0x6fe8], R8 ;  /* 0x006fe80801007387 */ /* 0x0003e20000100a00 */
[C---:B------:R-:W-:Y:S03]  /*5c970*/  HMMA.1688.F32.TF32 R72, R228.reuse, R188, R16 ;  /* 0x000000bce448723c */ /* 0x040fe60000081010 */
[----:B------:R-:W-:Y:S05]  /*5c980*/  STL.64 [R1+0x7000], R70 ;  /* 0x0070004601007387 */ /* 0x000fea0000100a00 */
[C---:B------:R-:W-:Y:S08]  /*5c990*/  HMMA.1688.F32.TF32 R76, R228.reuse, R184, R36 ;  /* 0x000000b8e44c723c */ /* 0x040ff00000081024 */
[C---:B------:R-:W-:Y:S01]  /*5c9a0*/  HMMA.1688.F32.TF32 R80, R228.reuse, R180, R32 ;  /* 0x000000b4e450723c */ /* 0x040fe20000081020 */
[----:B------:R-:W-:Y:S04]  /*5c9b0*/  STL.64 [R1+0x6ff8], R68 ;  /* 0x006ff84401007387 */ /* 0x000fe80000100a00 */
[----:B------:R-:W3:Y:S04]  /*5c9c0*/  LDL.LU.64 R16, [R1+0x4700] ;  /* 0x0047000001107983 */ /* 0x000ee80000300a00 */
[----:B------:R-:W3:Y:S04]  /*5c9d0*/  LDL.LU.64 R18, [R1+0x4708] ;  /* 0x0047080001127983 */ /* 0x000ee80000300a00 */
[----:B------:R-:W-:Y:S04]  /*5c9e0*/  STL.64 [R1+0x7010], R74 ;  /* 0x0070104a01007387 */ /* 0x000fe80000100a00 */
[----:B------:R-:W-:Y:S04]  /*5c9f0*/  STL.64 [R1+0x7008], R72 ;  /* 0x0070084801007387 */ /* 0x000fe80000100a00 */
[----:B------:R-:W-:Y:S04]  /*5ca00*/  STL.64 [R1+0x7020], R78 ;  /* 0x0070204e01007387 */ /* 0x000fe80000100a00 */
[----:B------:R-:W-:Y:S04]  /*5ca10*/  STL.64 [R1+0x7018], R76 ;  /* 0x0070184c01007387 */ /* 0x000fe80000100a00 */
[----:B------:R-:W-:Y:S04]  /*5ca20*/  STL.64 [R1+0x7030], R82 ;  /* 0x0070305201007387 */ /* 0x000fe80000100a00 */
[----:B------:R-:W-:Y:S04]  /*5ca30*/  STL.64 [R1+0x7028], R80 ;  /* 0x0070285001007387 */ /* 0x000fe80000100a00 */
[----:B-1----:R-:W4:Y:S04]  /*5ca40*/  LDL.LU.64 R8, [R1+0x46d0] ;  /* 0x0046d00001087983 */ /* 0x002f280000300a00 */
[----:B------:R-:W4:Y:S01]  /*5ca50*/  LDL.LU.64 R10, [R1+0x46d8] ;  /* 0x0046d800010a7983 */ /* 0x000f220000300a00 */
[C---:B------:R-:W-:Y:S08]  /*5ca60*/  HMMA.1688.F32.TF32 R84, R228.reuse, R176, R28 ;  /* 0x000000b0e454723c */ /* 0x040ff0000008101c */
[C---:B------:R-:W-:Y:S08]  /*5ca70*/  HMMA.1688.F32.TF32 R88, R228.reuse, R172, R24 ;  /* 0x000000ace458723c */ /* 0x040ff00000081018 */
[C---:B------:R-:W-:Y:S07]  /*5ca80*/  HMMA.1688.F32.TF32 R220, R228.reuse, R168, R20 ;  /* 0x000000a8e4dc723c */ /* 0x040fee0000081014 */
[----:B------:R-:W-:Y:S04]  /*5ca90*/  STL.64 [R1+0x7040], R86 ;  /* 0x0070405601007387 */ /* 0x000fe80000100a00 */
[----:B------:R-:W-:Y:S04]  /*5caa0*/  STL.64 [R1+0x7038], R84 ;  /* 0x0070385401007387 */ /* 0x000fe80000100a00 */
[----:B------:R-:W-:Y:S04]  /*5cab0*/  STL.64 [R1+0x7050], R90 ;  /* 0x0070505a01007387 */ /* 0x000fe80000100a00 */
[----:B------:R-:W-:Y:S04]  /*5cac0*/  STL.64 [R1+0x7048], R88 ;  /* 0x0070485801007387 */ /* 0x000fe80000100a00 */
[----:B------:R-:W-:Y:S04]  /*5cad0*/  STL.64 [R1+0x7060], R222 ;  /* 0x007060de01007387 */ /* 0x000fe80000100a00 */
[----:B------:R-:W-:Y:S01]  /*5cae0*/  STL.64 [R1+0x7058], R220 ;  /* 0x007058dc01007387 */ /* 0x000fe20000100a00 */
[----:B--2---:R-:W-:Y:S11]  /*5caf0*/  HMMA.1688.F32.TF32 R12, R228, R92, R12 ;  /* 0x0000005ce40c723c */ /* 0x004ff6000008100c */
[----:B------:R-:W-:Y:S11]  /*5cb00*/  @!UPT UIADD3 URZ, URZ, URZ, URZ ;  /* 0x0000003f3f3ff290 */ /* 0x000ff6000fffe03f */
[----:B------:R-:W-:Y:S02]  /*5cb10*/  @!UPT UIADD3 URZ, URZ, URZ, URZ ;  /* 0x0000003f3f3ff290 */ /* 0x000fe4000fffe03f */
[----:B------:R-:W-:Y:S02]  /*5cb20*/  IMAD.MOV.U32 R185, RZ, RZ, R12 ;  /* 0x000000ffffb97224 */ /* 0x000fe400078e000c */
[----:B------:R-:W-:Y:S02]  /*5cb30*/  IMAD.MOV.U32 R184, RZ, RZ, R13 ;  /* 0x000000ffffb87224 */ /* 0x000fe400078e000d */
[----:B------:R-:W-:Y:S01]  /*5cb40*/  IMAD.MOV.U32 R180, RZ, RZ, R15 ;  /* 0x000000ffffb47224 */ /* 0x000fe200078e000f */
[----:B------:R-:W2:Y:S01]  /*5cb50*/  LDL.LU.64 R12, [R1+0x46c0] ;  /* 0x0046c000010c7983 */ /* 0x000ea20000300a00 */
[----:B------:R-:W-:-:S03]  /*5cb60*/  IMAD.MOV.U32 R181, RZ, RZ, R14 ;  /* 0x000000ffffb57224 */ /* 0x000fc600078e000e */
[----:B------:R-:W2:Y:S04]  /*5cb70*/  LDL.LU.64 R14, [R1+0x46c8] ;  /* 0x0046c800010e7983 */ /* 0x000ea80000300a00 */
[----:B------:R-:W-:Y:S04]  /*5cb80*/  STL [R1+0x6ebc], R180 ;  /* 0x006ebcb401007387 */ /* 0x000fe80000100800 */
[----:B------:R-:W-:Y:S04]  /*5cb90*/  STL [R1+0x6eb8], R181 ;  /* 0x006eb8b501007387 */ /* 0x000fe80000100800 */
[----:B------:R-:W-:Y:S04]  /*5cba0*/  STL [R1+0x6eb4], R184 ;  /* 0x006eb4b801007387 */ /* 0x000fe80000100800 */
[----:B------:R1:W-:Y:S01]  /*5cbb0*/  STL [R1+0x6eb0], R185 ;  /* 0x006eb0b901007387 */ /* 0x0003e20000100800 */
[C---:B---3--:R-:W-:Y:S08]  /*5cbc0*/  HMMA.1688.F32.TF32 R16, R228.reuse, R96, R16 ;  /* 0x00000060e410723c */ /* 0x048ff00000081010 */
[----:B----4-:R-:W-:Y:S11]  /*5cbd0*/  HMMA.1688.F32.TF32 R8, R228, R100, R8 ;  /* 0x00000064e408723c */ /* 0x010ff60000081008 */
[----:B------:R-:W-:Y:S05]  /*5cbe0*/  @!UPT UIADD3 URZ, URZ, URZ, URZ ;  /* 0x0000003f3f3ff290 */ /* 0x000fea000fffe03f */
[----:B------:R-:W-:Y:S02]  /*5cbf0*/  IMAD.MOV.U32 R177, RZ, RZ, R16 ;  /* 0x000000ffffb17224 */ /* 0x000fe400078e0010 */
[----:B------:R-:W-:Y:S02]  /*5cc00*/  IMAD.MOV.U32 R176, RZ, RZ, R17 ;  /* 0x000000ffffb07224 */ /* 0x000fe400078e0011 */
[----:B------:R-:W-:Y:S01]  /*5cc10*/  IMAD.MOV.U32 R172, RZ, RZ, R19 ;  /* 0x000000ffffac7224 */ /* 0x000fe200078e0013 */
[----:B------:R-:W3:Y:S01]  /*5cc20*/  LDL.LU.64 R16, [R1+0x46a0] ;  /* 0x0046a00001107983 */ /* 0x000ee20000300a00 */
[----:B------:R-:W-:-:S03]  /*5cc30*/  IMAD.MOV.U32 R173, RZ, RZ, R18 ;  /* 0x000000ffffad7224 */ /* 0x000fc600078e0012 */
[----:B------:R-:W3:Y:S04]  /*5cc40*/  LDL.LU.64 R18, [R1+0x46a8] ;  /* 0x0046a80001127983 */ /* 0x000ee80000300a00 */
[----:B------:R4:W-:Y:S04]  /*5cc50*/  STL [R1+0x6ecc], R172 ;  /* 0x006eccac01007387 */ /* 0x0009e80000100800 */
[----:B------:R1:W-:Y:S04]  /*5cc60*/  STL [R1+0x6ec8], R173 ;  /* 0x006ec8ad01007387 */ /* 0x0003e80000100800 */
[----:B------:R1:W-:Y:S01]  /*5cc70*/  STL [R1+0x6ec4], R176 ;  /* 0x006ec4b001007387 */ /* 0x0003e20000100800 */
[----:B------:R-:W-:-:S03]  /*5cc80*/  IMAD.MOV.U32 R193, RZ, RZ, R8 ;  /* 0x000000ffffc17224 */ /* 0x000fc600078e0008 */
[----:B------:R1:W-:Y:S01]  /*5cc90*/  STL [R1+0x6ec0], R177 ;  /* 0x006ec0b101007387 */ /* 0x0003e20000100800 */
[----:B------:R-:W-:Y:S02]  /*5cca0*/  IMAD.MOV.U32 R192, RZ, RZ, R9 ;  /* 0x000000ffffc07224 */ /* 0x000fe400078e0009 */
[----:B------:R-:W-:Y:S01]  /*5ccb0*/  IMAD.MOV.U32 R189, RZ, RZ, R10 ;  /* 0x000000ffffbd7224 */ /* 0x000fe200078e000a */
[----:B------:R-:W4:Y:S01]  /*5ccc0*/  LDL.LU.64 R8, [R1+0x4680] ;  /* 0x0046800001087983 */ /* 0x000f220000300a00 */
[----:B------:R-:W-:-:S03]  /*5ccd0*/  IMAD.MOV.U32 R188, RZ, RZ, R11 ;  /* 0x000000ffffbc7224 */ /* 0x000fc600078e000b */
[----:B------:R-:W4:Y:S04]  /*5cce0*/  LDL.LU.64 R10, [R1+0x4688] ;  /* 0x00468800010a7983 */ /* 0x000f280000300a00 */
[----:B------:R-:W-:Y:S04]  /*5ccf0*/  STL [R1+0x6edc], R188 ;  /* 0x006edcbc01007387 */ /* 0x000fe80000100800 */
[----:B------:R-:W-:Y:S04]  /*5cd00*/  STL [R1+0x6ed8], R189 ;  /* 0x006ed8bd01007387 */ /* 0x000fe80000100800 */
[----:B------:R1:W-:Y:S04]  /*5cd10*/  STL [R1+0x6ed4], R192 ;  /* 0x006ed4c001007387 */ /* 0x0003e80000100800 */
[----:B------:R1:W-:Y:S01]  /*5cd20*/  STL [R1+0x6ed0], R193 ;  /* 0x006ed0c101007387 */ /* 0x0003e20000100800 */
        /* <DEDUP_REMOVED lines=12> */
[----:B------:R-:W-:Y:S04]  /*5cdf0*/  STL [R1+0x6ee0], R201 ;  /* 0x006ee0c901007387 */ /* 0x000fe80000100800 */
[----:B------:R-:W2:Y:S04]  /*5ce00*/  LDL.LU.64 R20, [R1+0x4640] ;  /* 0x0046400001147983 */ /* 0x000ea80000300a00 */
[----:B------:R-:W2:Y:S01]  /*5ce10*/  LDL.LU.64 R22, [R1+0x4648] ;  /* 0x0046480001167983 */ /* 0x000ea20000300a00 */
[C---:B---3--:R-:W-:Y:S08]  /*5ce20*/  HMMA.1688.F32.TF32 R16, R228.reuse, R108, R16 ;  /* 0x0000006ce410723c */ /* 0x048ff00000081010 */
[----:B----4-:R-:W-:Y:S11]  /*5ce30*/  HMMA.1688.F32.TF32 R8, R228, R112, R8 ;  /* 0x00000070e408723c */ /* 0x010ff60000081008 */
[----:B------:R-:W-:Y:S05]  /*5ce40*/  @!UPT UIADD3 URZ, URZ, URZ, URZ ;  /* 0x0000003f3f3ff290 */ /* 0x000fea000fffe03f */
[----:B------:R-:W-:Y:S02]  /*5ce50*/  IMAD.MOV.U32 R208, RZ, RZ, R19 ;  /* 0x000000ffffd07224 */ /* 0x000fe400078e0013 */
[----:B------:R-:W-:Y:S02]  /*5ce60*/  IMAD.MOV.U32 R209, RZ, RZ, R18 ;  /* 0x000000ffffd17224 */ /* 0x000fe400078e0012 */
[----:B------:R-:W-:Y:S02]  /*5ce70*/  IMAD.MOV.U32 R205, RZ, RZ, R17 ;  /* 0x000000ffffcd7224 */ /* 0x000fe400078e0011 */
[----:B------:R-:W-:Y:S01]  /*5ce80*/  IMAD.MOV.U32 R204, RZ, RZ, R16 ;  /* 0x000000ffffcc7224 */ /* 0x000fe200078e0010 */
[----:B------:R-:W-:Y:S04]  /*5ce90*/  STL [R1+0x6efc], R208 ;  /* 0x006efcd001007387 */ /* 0x000fe80000100800 */
[----:B------:R-:W-:Y:S04]  /*5cea0*/  STL [R1+0x6ef8], R209 ;  /* 0x006ef8d101007387 */ /* 0x000fe80000100800 */
[----:B------:R3:W-:Y:S04]  /*5ceb0*/  STL [R1+0x6ef4], R205 ;  /* 0x006ef4cd01007387 */ /* 0x0007e80000100800 */
[----:B------:R4:W-:Y:S01]  /*5cec0*/  STL [R1+0x6ef0], R204 ;  /* 0x006ef0cc01007387 */ /* 0x0009e20000100800 */
[----:B------:R-:W-:-:S02]  /*5ced0*/  IMAD.MOV.U32 R169, RZ, RZ, R8 ;  /* 0x000000ffffa97224 */ /* 0x000fc400078e0008 */
[----:B------:R-:W-:Y:S02]  /*5cee0*/  IMAD.MOV.U32 R168, RZ, RZ, R9 ;  /* 0x000000ffffa87224 */ /* 0x000fe400078e0009 */
[----:B------:R-:W-:Y:S01]  /*5cef0*/  IMAD.MOV.U32 R165, RZ, RZ, R10 ;  /* 0x000000ffffa57224 */ /* 0x000fe200078e000a */
[----:B------:R-:W3:Y:S01]  /*5cf00*/  LDL.LU.64 R8, [R1+0x4630] ;  /* 0x0046300001087983 */ /* 0x000ee20000300a00 */
[----:B------:R-:W-:-:S03]  /*5cf10*/  IMAD.MOV.U32 R164, RZ, RZ, R11 ;  /* 0x000000ffffa47224 */ /* 0x000fc600078e000b */
[----:B------:R-:W3:Y:S04]  /*5cf20*/  LDL.LU.64 R10, [R1+0x4638] ;  /* 0x00463800010a7983 */ /* 0x000ee80000300a00 */
[----:B------:R-:W-:Y:S04]  /*5cf30*/  STL [R1+0x6f0c], R164 ;  /* 0x006f0ca401007387 */ /* 0x000fe80000100800 */
[----:B------:R-:W-:Y:S04]  /*5cf40*/  STL [R1+0x6f08], R165 ;  /* 0x006f08a501007387 */ /* 0x000fe80000100800 */
[----:B------:R1:W-:Y:S04]  /*5cf50*/  STL [R1+0x6f04], R168 ;  /* 0x006f04a801007387 */ /* 0x0003e80000100800 */
[----:B------:R1:W-:Y:S04]  /*5cf60*/  STL [R1+0x6f00], R169 ;  /* 0x006f00a901007387 */ /* 0x0003e80000100800 */
[----:B------:R-:W4:Y:S04]  /*5cf70*/  LDL.LU.64 R16, [R1+0x4450] ;  /* 0x0044500001107983 */ /* 0x000f280000300a00 */
[----:B------:R-:W4:Y:S01]  /*5cf80*/  LDL.LU.64 R18, [R1+0x4458] ;  /* 0x0044580001127983 */ /* 0x000f220000300a00 */
[C---:B--2---:R-:W-:Y:S08]  /*5cf90*/  HMMA.1688.F32.TF32 R12, R228.reuse, R116, R12 ;  /* 0x00000074e40c723c */ /* 0x044ff0000008100c */
[----:B------:R-:W-:Y:S11]  /*5cfa0*/  HMMA.1688.F32.TF32 R20, R228, R120, R20 ;  /* 0x00000078e414723c */ /* 0x000ff60000081014 */
[----:B------:R-:W-:Y:S05]  /*5cfb0*/  @!UPT UIADD3 URZ, URZ, URZ, URZ ;  /* 0x0000003f3f3ff290 */ /* 0x000fea000fffe03f */
[----:B------:R-:W-:Y:S02]  /*5cfc0*/  IMAD.MOV.U32 R212, RZ, RZ, R15 ;  /* 0x000000ffffd47224 */ /* 0x000fe400078e000f */
[----:B------:R-:W-:Y:S02]  /*5cfd0*/  IMAD.MOV.U32 R213, RZ, RZ, R14 ;  /* 0x000000ffffd57224 */ /* 0x000fe400078e000e */
[----:B------:R-:W-:Y:S02]  /*5cfe0*/  IMAD.MOV.U32 R217, RZ, RZ, R12 ;  /* 0x000000ffffd97224 */ /* 0x000fe400078e000c */
[----:B------:R-:W-:Y:S02]  /*5cff0*/  IMAD.MOV.U32 R216, RZ, RZ, R13 ;  /* 0x000000ffffd87224 */ /* 0x000fe400078e000d */
[----:B------:R-:W2:Y:S04]  /*5d000*/  LDL.LU.64 R12, [R1+0x4430] ;  /* 0x00443000010c7983 */ /* 0x000ea80000300a00 */
[----:B------:R-:W2:Y:S04]  /*5d010*/  LDL.LU.64 R14, [R1+0x4438] ;  /* 0x00443800010e7983 */ /* 0x000ea80000300a00 */
[----:B------:R-:W-:Y:S04]  /*5d020*/  STL [R1+0x6f1c], R212 ;  /* 0x006f1cd401007387 */ /* 0x000fe80000100800 */
[----:B------:R-:W-:Y:S01]  /*5d030*/  STL [R1+0x6f18], R213 ;  /* 0x006f18d501007387 */ /* 0x000fe20000100800 */
[----:B-1----:R-:W-:-:S03]  /*5d040*/  IMAD.MOV.U32 R185, RZ, RZ, R23 ;  /* 0x000000ffffb97224 */ /* 0x002fc600078e0017 */
[----:B------:R1:W-:Y:S01]  /*5d050*/  STL [R1+0x6f14], R216 ;  /* 0x006f14d801007387 */ /* 0x0003e20000100800 */
[----:B------:R-:W-:-:S03]  /*5d060*/  IMAD.MOV.U32 R184, RZ, RZ, R22 ;  /* 0x000000ffffb87224 */ /* 0x000fc600078e0016 */
[----:B------:R1:W-:Y:S01]  /*5d070*/  STL [R1+0x6f10], R217 ;  /* 0x006f10d901007387 */ /* 0x0003e20000100800 */
[----:B------:R-:W-:Y:S02]  /*5d080*/  IMAD.MOV.U32 R180, RZ, RZ, R20 ;  /* 0x000000ffffb47224 */ /* 0x000fe400078e0014 */
[----:B------:R-:W-:Y:S01]  /*5d090*/  IMAD.MOV.U32 R181, RZ, RZ, R21 ;  /* 0x000000ffffb57224 */ /* 0x000fe200078e0015 */
[----:B------:R-:W2:Y:S04]  /*5d0a0*/  LDL.LU.64 R24, [R1+0x4420] ;  /* 0x0044200001187983 */ /* 0x000ea80000300a00 */
[----:B------:R-:W2:Y:S04]  /*5d0b0*/  LDL.LU.64 R26, [R1+0x4428] ;  /* 0x00442800011a7983 */ /* 0x000ea80000300a00 */
[----:B------:R-:W2:Y:S04]  /*5d0c0*/  LDL.LU.64 R20, [R1+0x4410] ;  /* 0x0044100001147983 */ /* 0x000ea80000300a00 */
[----:B------:R-:W2:Y:S04]  /*5d0d0*/  LDL.LU.64 R22, [R1+0x4418] ;  /* 0x0044180001167983 */ /* 0x000ea80000300a00 */
[----:B------:R-:W-:Y:S04]  /*5d0e0*/  STL [R1+0x6f2c], R185 ;  /* 0x006f2cb901007387 */ /* 0x000fe80000100800 */
[----:B------:R-:W-:Y:S04]  /*5d0f0*/  STL [R1+0x6f28], R184 ;  /* 0x006f28b801007387 */ /* 0x000fe80000100800 */
[----:B------:R1:W-:Y:S04]  /*5d100*/  STL [R1+0x6f24], R181 ;  /* 0x006f24b501007387 */ /* 0x0003e80000100800 */
[----:B------:R1:W-:Y:S01]  /*5d110*/  STL [R1+0x6f20], R180 ;  /* 0x006f20b401007387 */ /* 0x0003e20000100800 */
[----:B---3--:R-:W-:Y:S11]  /*5d120*/  HMMA.1688.F32.TF32 R8, R228, R124, R8 ;  /* 0x0000007ce408723c */ /* 0x008ff60000081008 */
[----:B------:R-:W-:Y:S11]  /*5d130*/  @!UPT UIADD3 URZ, URZ, URZ, URZ ;  /* 0x0000003f3f3ff290 */ /* 0x000ff6000fffe03f */
[----:B------:R-:W-:Y:S02]  /*5d140*/  @!UPT UIADD3 URZ, URZ, URZ, URZ ;  /* 0x0000003f3f3ff290 */ /* 0x000fe4000fffe03f */
[----:B------:R-:W-:Y:S02]  /*5d150*/  IMAD.MOV.U32 R172, RZ, RZ, R8 ;  /* 0x000000ffffac7224 */ /* 0x000fe400078e0008 */
[----:B------:R-:W-:Y:S02]  /*5d160*/  IMAD.MOV.U32 R173, RZ, RZ, R9 ;  /* 0x000000ffffad7224 */ /* 0x000fe400078e0009 */
[----:B------:R-:W-:Y:S01]  /*5d170*/  IMAD.MOV.U32 R176, RZ, RZ, R10 ;  /* 0x000000ffffb07224 */ /* 0x000fe200078e000a */
[----:B------:R-:W3:Y:S01]  /*5d180*/  LDL.LU.64 R8, [R1+0x4bd0] ;  /* 0x004bd00001087983 */ /* 0x000ee20000300a00 */
[----:B------:R-:W-:-:S03]  /*5d190*/  IMAD.MOV.U32 R177, RZ, RZ, R11 ;  /* 0x000000ffffb17224 */ /* 0x000fc600078e000b */
[----:B------:R-:W3:Y:S01]  /*5d1a0*/  LDL.LU.64 R10, [R1+0x4bd8] ;  /* 0x004bd800010a7983 */ /* 0x000ee20000300a00 */
[----:B----4-:R-:W-:Y:S03]  /*5d1b0*/  HMMA.1688.F32.TF32 R16, R228, R128, R16 ;  /* 0x00000080e410723c */ /* 0x010fe60000081010 */
[----:B------:R4:W-:Y:S04]  /*5d1c0*/  STL [R1+0x6f34], R173 ;  /* 0x006f34ad01007387 */ /* 0x0009e80000100800 */
[----:B------:R1:W-:Y:S11]  /*5d1d0*/  STL [R1+0x6f30], R172 ;  /* 0x006f30ac01007387 */ /* 0x0003f60000100800 */
[----:B------:R-:W-:Y:S06]  /*5d1e0*/  @!UPT UIADD3 URZ, URZ, URZ, URZ ;  /* 0x0000003f3f3ff290 */ /* 0x000fec000fffe03f */
[----:B------:R-:W-:Y:S02]  /*5d1f0*/  IMAD.MOV.U32 R161, RZ, RZ, R16 ;  /* 0x000000ffffa17224 */ /* 0x000fe400078e0010 */
[----:B------:R-:W-:Y:S02]  /*5d200*/  IMAD.MOV.U32 R160, RZ, RZ, R17 ;  /* 0x000000ffffa07224 */ /* 0x000fe400078e0011 */
[----:B------:R-:W-:Y:S01]  /*5d210*/  IMAD.MOV.U32 R129, RZ, RZ, R18 ;  /* 0x000000ffff817224 */ /* 0x000fe200078e0012 */
[----:B------:R-:W4:Y:S01]  /*5d220*/  LDL.LU.64 R16, [R1+0x4bc0] ;  /* 0x004bc00001107983 */ /* 0x000f220000300a00 */
[----:B------:R-:W-:-:S03]  /*5d230*/  IMAD.MOV.U32 R128, RZ, RZ, R19 ;  /* 0x000000ffff807224 */ /* 0x000fc600078e0013 */
[----:B------:R-:W4:Y:S01]  /*5d240*/  LDL.LU.64 R18, [R1+0x4bc8] ;  /* 0x004bc80001127983 */ /* 0x000f220000300a00 */
[----:B------:R-:W-:Y:S02]  /*5d250*/  IMAD.MOV.U32 R246, RZ, RZ, R218 ;  /* 0x000000fffff67224 */ /* 0x000fe400078e00da */
[----:B------:R-:W-:Y:S01]  /*5d260*/  IMAD.MOV.U32 R247, RZ, RZ, R219 ;  /* 0x000000fffff77224 */ /* 0x000fe200078e00db */
        /* <DEDUP_REMOVED lines=8> */
[----:B------:R-:W2:Y:S01]  /*5d2f0*/  LDL.LU.64 R14, [R1+0x4fa8] ;  /* 0x004fa800010e7983 */ /* 0x000ea20000300a00 */
        /* <DEDUP_REMOVED lines=8> */
[----:B------:R-:W3:Y:S04]  /*5d380*/  LDL.LU.64 R10, [R1+0x4c48] ;  /* 0x004c4800010a7983 */ /* 0x000ee80000300a00 */
[----:B------:R-:W2:Y:S04]  /*5d390*/  LDL.LU R236, [R1+0x5380] ;  /* 0x0053800001ec7983 */ /* 0x000ea80000300800 */
        /* <DEDUP_REMOVED lines=14> */
[----:B------:R-:W2:Y:S01]  /*5d480*/  LDL.LU R219, [R1+0x7468] ;  /* 0x0074680001db7983 */ /* 0x000ea20000300800 */
[----:B------:R-:W-:-:S03]  /*5d490*/  IMAD.MOV.U32 R234, RZ, RZ, R206 ;  /* 0x000000ffffea7224 */ /* 0x000fc600078e00ce */
[----:B------:R-:W4:Y:S01]  /*5d4a0*/  LDL.LU R232, [R1+0x5370] ;  /* 0x0053700001e87983 */ /* 0x000f220000300800 */
[----:B------:R-:W-:-:S03]  /*5d4b0*/  IMAD.MOV.U32 R235, RZ, RZ, R214 ;  /* 0x000000ffffeb7224 */ /* 0x000fc600078e00d6 */
[----:B------:R-:W4:Y:S04]  /*5d4c0*/  LDL.LU R233, [R1+0x5374] ;  /* 0x0053740001e97983 */ /* 0x000f280000300800 */
[----:B------:R-:W4:Y:S04]  /*5d4d0*/  LDL.LU R206, [R1+0x7464] ;  /* 0x0074640001ce7983 */ /* 0x000f280000300800 */
[----:B------:R-:W4:Y:S01]  /*5d4e0*/  LDL.LU R214, [R1+0x7460] ;  /* 0x0074600001d67983 */ /* 0x000f220000300800 */
[----:B---3--:R-:W-:Y:S11]  /*5d4f0*/  HMMA.1688.F32.TF32 R8, R228, R156, R8 ;  /* 0x0000009ce408723c */ /* 0x008ff60000081008 */
[----:B------:R-:W-:Y:S11]  /*5d500*/  @!UPT UIADD3 URZ, URZ, URZ, URZ ;  /* 0x0000003f3f3ff290 */ /* 0x000ff6000fffe03f */
[----:B------:R-:W-:Y:S02]  /*5d510*/  @!UPT UIADD3 URZ, URZ, URZ, URZ ;  /* 0x0000003f3f3ff290 */ /* 0x000fe4000fffe03f */
[----:B------:R-:W-:Y:S02]  /*5d520*/  IMAD.MOV.U32 R205, RZ, RZ, R8 ;  /* 0x000000ffffcd7224 */ /* 0x000fe400078e0008 */
[----:B------:R-:W-:Y:S02]  /*5d530*/  IMAD.MOV.U32 R204, RZ, RZ, R9 ;  /* 0x000000ffffcc7224 */ /* 0x000fe400078e0009 */
[----:B------:R-:W-:Y:S02]  /*5d540*/  IMAD.MOV.U32 R157, RZ, RZ, R10 ;  /* 0x000000ffff9d7224 */ /* 0x000fe400078e000a */
[----:B------:R-:W-:Y:S02]  /*5d550*/  IMAD.MOV.U32 R156, RZ, RZ, R11 ;  /* 0x000000ffff9c7224 */ /* 0x000fe400078e000b */
[----:B--2---:R-:W-:Y:S07]  /*5d560*/  HMMA.1688.F32.TF32 R8, R224, R218, R236 ;  /* 0x000000dae008723c */ /* 0x004fee00000810ec */
[----:B------:R-:W-:-:S02]  /*5d570*/  IMAD.MOV.U32 R236, RZ, RZ, R215 ;  /* 0x000000ffffec7224 */ /* 0x000fc400078e00d7 */
[----:B------:R-:W4:Y:S01]  /*5d580*/  LDL.LU R215, [R1+0x745c] ;  /* 0x00745c0001d77983 */ /* 0x000f220000300800 */
[----:B------:R-:W-:Y:S02]  /*5d590*/  IMAD.MOV.U32 R237, RZ, RZ, R210 ;  /* 0x000000ffffed7224 */ /* 0x000fe400078e00d2 */
[----:B------:R-:W-:Y:S01]  /*5d5a0*/  IMAD.MOV.U32 R238, RZ, RZ, R211 ;  /* 0x000000ffffee7224 */ /* 0x000fe200078e00d3 */
[----:B------:R-:W2:Y:S04]  /*5d5b0*/  LDL.LU R210, [R1+0x7458] ;  /* 0x0074580001d27983 */ /* 0x000ea80000300800 */
[----:B------:R-:W2:Y:S01]  /*5d5c0*/  LDL.LU R211, [R1+0x7454] ;  /* 0x0074540001d37983 */ /* 0x000ea20000300800 */
[----:B------:R-:W-:-:S03]  /*5d5d0*/  IMAD.MOV.U32 R239, RZ, RZ, R207 ;  /* 0x000000ffffef7224 */ /* 0x000fc600078e00cf */
[----:B------:R-:W3:Y:S03]  /*5d5e0*/  LDL.LU R207, [R1+0x7450] ;  /* 0x0074500001cf7983 */ /* 0x000ee60000300800 */
[----:B------:R-:W-:Y:S02]  /*5d5f0*/  IMAD.MOV.U32 R168, RZ, RZ, R8 ;  /* 0x000000ffffa87224 */ /* 0x000fe400078e0008 */
[----:B------:R-:W-:Y:S02]  /*5d600*/  IMAD.MOV.U32 R169, RZ, RZ, R9 ;  /* 0x000000ffffa97224 */ /* 0x000fe400078e0009 */
[----:B------:R-:W-:Y:S02]  /*5d610*/  IMAD.MOV.U32 R208, RZ, RZ, R10 ;  /* 0x000000ffffd07224 */ /* 0x000fe400078e000a */
[----:B------:R-:W-:Y:S01]  /*5d620*/  IMAD.MOV.U32 R209, RZ, RZ, R11 ;  /* 0x000000ffffd17224 */ /* 0x000fe200078e000b */
[C---:B------:R-:W-:Y:S08]  /*5d630*/  HMMA.1688.F32.TF32 R20, R228.reuse, R140, R20 ;  /* 0x0000008ce414723c */ /* 0x040ff00000081014 */
[----:B------:R-:W-:Y:S11]  /*5d640*/  HMMA.1688.F32.TF32 R12, R228, R152, R12 ;  /* 0x00000098e40c723c */ /* 0x000ff6000008100c */
[----:B------:R-:W-:Y:S05]  /*5d650*/  @!UPT UIADD3 URZ, URZ, URZ, URZ ;  /* 0x0000003f3f3ff290 */ /* 0x000fea000fffe03f */
[----:B------:R-:W-:Y:S02]  /*5d660*/  IMAD.MOV.U32 R200, RZ, RZ, R20 ;  /* 0x000000ffffc87224 */ /* 0x000fe400078e0014 */
[----:B------:R-:W-:-:S06]  /*5d670*/  IMAD.MOV.U32 R201, RZ, RZ, R21 ;  /* 0x000000ffffc97224 */ /* 0x000fcc00078e0015 */
[----:B------:R-:W-:Y:S02]  /*5d680*/  IMAD.MOV.U32 R196, RZ, RZ, R12 ;  /* 0x000000ffffc47224 */ /* 0x000fe400078e000c */
[----:B------:R-:W-:Y:S02]  /*5d690*/  IMAD.MOV.U32 R197, RZ, RZ, R13 ;  /* 0x000000ffffc57224 */ /* 0x000fe400078e000d */
[----:B------:R-:W-:Y:S02]  /*5d6a0*/  IMAD.MOV.U32 R12, RZ, RZ, R118 ;  /* 0x000000ffff0c7224 */ /* 0x000fe400078e0076 */
[----:B------:R-:W-:Y:S02]  /*5d6b0*/  IMAD.MOV.U32 R153, RZ, RZ, R14 ;  /* 0x000000ffff997224 */ /* 0x000fe400078e000e */
[----:B------:R-:W-:Y:S02]  /*5d6c0*/  IMAD.MOV.U32 R13, RZ, RZ, R119 ;  /* 0x000000ffff0d7224 */ /* 0x000fe400078e0077 */
[----:B------:R-:W-:-:S02]  /*5d6d0*/  IMAD.MOV.U32 R152, RZ, RZ, R15 ;  /* 0x000000ffff987224 */ /* 0x000fc400078e000f */
[----:B------:R-:W-:Y:S02]  /*5d6e0*/  IMAD.MOV.U32 R14, RZ, RZ, R114 ;  /* 0x000000ffff0e7224 */ /* 0x000fe400078e0072 */
[----:B------:R-:W-:Y:S01]  /*5d6f0*/  IMAD.MOV.U32 R15, RZ, RZ, R115 ;  /* 0x000000ffff0f7224 */ /* 0x000fe200078e0073 */
[C---:B----4-:R-:W-:Y:S11]  /*5d700*/  HMMA.1688.F32.TF32 R8, R224.reuse, R214, R248 ;  /* 0x000000d6e008723c */ /* 0x050ff600000810f8 */
[----:B------:R-:W-:Y:S11]  /*5d710*/  @!UPT UIADD3 URZ, URZ, URZ, URZ ;  /* 0x0000003f3f3ff290 */ /* 0x000ff6000fffe03f */
[----:B------:R-:W-:Y:S02]  /*5d720*/  @!UPT UIADD3 URZ, URZ, URZ, URZ ;  /* 0x0000003f3f3ff290 */ /* 0x000fe4000fffe03f */
[----:B-1----:R-:W-:Y:S02]  /*5d730*/  IMAD.MOV.U32 R216, RZ, RZ, R8 ;  /* 0x000000ffffd87224 */ /* 0x002fe400078e0008 */
[----:B------:R-:W-:Y:S02]  /*5d740*/  IMAD.MOV.U32 R217, RZ, RZ, R9 ;  /* 0x000000ffffd97224 */ /* 0x000fe400078e0009 */
[----:B------:R-:W-:Y:S02]  /*5d750*/  IMAD.MOV.U32 R164, RZ, RZ, R10 ;  /* 0x000000ffffa47224 */ /* 0x000fe400078e000a */
[----:B------:R-:W-:Y:S02]  /*5d760*/  IMAD.MOV.U32 R165, RZ, RZ, R11 ;  /* 0x000000ffffa57224 */ /* 0x000fe400078e000b */
[C---:B--2---:R-:W-:Y:S11]  /*5d770*/  HMMA.1688.F32.TF32 R8, R224.reuse, R210, R240 ;  /* 0x000000d2e008723c */ /* 0x044ff600000810f0 */
[----:B------:R-:W-:Y:S11]  /*5d780*/  @!UPT UIADD3 URZ, URZ, URZ, URZ ;  /* 0x0000003f3f3ff290 */ /* 0x000ff6000fffe03f */
[----:B------:R-:W-:Y:S02]  /*5d790*/  @!UPT UIADD3 URZ, URZ, URZ, URZ ;  /* 0x0000003f3f3ff290 */ /* 0x000fe4000fffe03f */
[----:B------:R-:W-:Y:S02]  /*5d7a0*/  IMAD.MOV.U32 R181, RZ, RZ, R8 ;  /* 0x000000ffffb57224 */ /* 0x000fe400078e0008 */
[----:B------:R-:W-:Y:S02]  /*5d7b0*/  IMAD.MOV.U32 R180, RZ, RZ, R9 ;  /* 0x000000ffffb47224 */ /* 0x000fe400078e0009 */
[----:B------:R-:W-:Y:S02]  /*5d7c0*/  IMAD.MOV.U32 R212, RZ, RZ, R10 ;  /* 0x000000ffffd47224 */ /* 0x000fe400078e000a */
[----:B------:R-:W-:Y:S02]  /*5d7d0*/  IMAD.MOV.U32 R213, RZ, RZ, R11 ;  /* 0x000000ffffd57224 */ /* 0x000fe400078e000b */
[C---:B---3--:R-:W-:Y:S01]  /*5d7e0*/  HMMA.1688.F32.TF32 R8, R224.reuse, R206, R244 ;  /* 0x000000cee008723c */ /* 0x048fe200000810f4 */
[----:B------:R-:W-:Y:S11]  /*5d7f0*/  STL.64 [R1+0x7298], R210 ;  /* 0x007298d201007387 */ /* 0x000ff60000100a00 */
[----:B------:R-:W-:Y:S11]  /*5d800*/  @!UPT UIADD3 URZ, URZ, URZ, URZ ;  /* 0x0000003f3f3ff290 */ /* 0x000ff6000fffe03f */
[----:B------:R-:W-:Y:S01]  /*5d810*/  @!UPT UIADD3 URZ, URZ, URZ, URZ ;  /* 0x0000003f3f3ff290 */ /* 0x000fe2000fffe03f */
[----:B------:R-:W-:Y:S02]  /*5d820*/  IMAD.MOV.U32 R173, RZ, RZ, R8 ;  /* 0x000000ffffad7224 */ /* 0x000fe400078e0008 */
[----:B------:R-:W-:Y:S02]  /*5d830*/  IMAD.MOV.U32 R172, RZ, RZ, R9 ;  /* 0x000000ffffac7224 */ /* 0x000fe400078e0009 */
[----:B------:R-:W-:Y:S02]  /*5d840*/  IMAD.MOV.U32 R185, RZ, RZ, R10 ;  /* 0x000000ffffb97224 */ /* 0x000fe400078e000a */
[----:B------:R-:W-:Y:S02]  /*5d850*/  IMAD.MOV.U32 R184, RZ, RZ, R11 ;  /* 0x000000ffffb87224 */ /* 0x000fe400078e000b */
[----:B------:R-:W-:Y:S01]  /*5d860*/  HMMA.1688.F32.TF32 R8, R224, R202, R232 ;  /* 0x000000cae008723c */ /* 0x000fe200000810e8 */
[----:B------:R-:W-:Y:S04]  /*5d870*/  STL.64 [R1+0x7290], R208 ;  /* 0x007290d001007387 */ /* 0x000fe80000100a00 */
[----:B------:R-:W-:Y:S04]  /*5d880*/  STL.64 [R1+0x7288], R206 ;  /* 0x007288ce01007387 */ /* 0x000fe80000100a00 */
[----:B------:R-:W-:Y:S04]  /*5d890*/  STL.64 [R1+0x7280], R204 ;  /* 0x007280cc01007387 */ /* 0x000fe80000100a00 */
[----:B------:R-:W-:Y:S04]  /*5d8a0*/  STL.64 [R1+0x7278], R202 ;  /* 0x007278ca01007387 */ /* 0x000fe80000100a00 */
[----:B------:R-:W-:Y:S01]  /*5d8b0*/  STL.64 [R1+0x7270], R200 ;  /* 0x007270c801007387 */ /* 0x000fe20000100a00 */
[----:B------:R-:W-:-:S06]  /*5d8c0*/  IMAD.MOV.U32 R232, RZ, RZ, R179 ;  /* 0x000000ffffe87224 */ /* 0x000fcc00078e00b3 */
[----:B------:R-:W-:Y:S02]  /*5d8d0*/  IMAD.MOV.U32 R101, RZ, RZ, R8 ;  /* 0x000000ffff657224 */ /* 0x000fe400078e0008 */
[----:B------:R-:W-:Y:S02]  /*5d8e0*/  IMAD.MOV.U32 R100, RZ, RZ, R9 ;  /* 0x000000ffff647224 */ /* 0x000fe400078e0009 */
[----:B------:R-:W-:Y:S02]  /*5d8f0*/  IMAD.MOV.U32 R97, RZ, RZ, R10 ;  /* 0x000000ffff617224 */ /* 0x000fe400078e000a */
[----:B------:R-:W-:Y:S02]  /*5d900*/  IMAD.MOV.U32 R96, RZ, RZ, R11 ;  /* 0x000000ffff607224 */ /* 0x000fe400078e000b */
[----:B------:R-:W-:Y:S01]  /*5d910*/  HMMA.1688.F32.TF32 R8, R224, R198, R236 ;  /* 0x000000c6e008723c */ /* 0x000fe200000810ec */
[----:B------:R-:W-:-:S06]  /*5d920*/  IMAD.MOV.U32 R233, RZ, RZ, R178 ;  /* 0x000000ffffe97224 */ /* 0x000fcc00078e00b2 */
[----:B------:R-:W-:Y:S02]  /*5d930*/  IMAD.MOV.U32 R236, RZ, RZ, R134 ;  /* 0x000000ffffec7224 */ /* 0x000fe400078e0086 */
[----:B------:R-:W2:Y:S01]  /*5d940*/  LDL.LU R134, [R1+0x744c] ;  /* 0x00744c0001867983 */ /* 0x000ea20000300800 */
[----:B------:R-:W-:Y:S02]  /*5d950*/  IMAD.MOV.U32 R237, RZ, RZ, R135 ;  /* 0x000000ffffed7224 */ /* 0x000fe400078e0087 */
[----:B------:R-:W-:Y:S01]  /*5d960*/  IMAD.MOV.U32 R238, RZ, RZ, R130 ;  /* 0x000000ffffee7224 */ /* 0x000fe200078e0082 */
[----:B------:R-:W3:Y:S01]  /*5d970*/  LDL.LU R135, [R1+0x7448] ;  /* 0x0074480001877983 */ /* 0x000ee20000300800 */
[----:B------:R-:W-:-:S03]  /*5d980*/  IMAD.MOV.U32 R239, RZ, RZ, R131 ;  /* 0x000000ffffef7224 */ /* 0x000fc600078e0083 */
[----:B------:R-:W4:Y:S01]  /*5d990*/  LDL.LU R130, [R1+0x7444] ;  /* 0x0074440001827983 */ /* 0x000f220000300800 */
        /* <DEDUP_REMOVED lines=27> */
[----:B------:R-:W-:Y:S01]  /*5db50*/  HMMA.1688.F32.TF32 R24, R228, R136, R24 ;  /* 0x00000088e418723c */ /* 0x000fe20000081018 */
[----:B------:R-:W-:-:S02]  /*5db60*/  IMAD.MOV.U32 R20, RZ, RZ, R171 ;  /* 0x000000ffff147224 */ /* 0x000fc400078e00ab */
[----:B------:R-:W-:Y:S01]  /*5db70*/  IMAD.MOV.U32 R141, RZ, RZ, R22 ;  /* 0x000000ffff8d7224 */ /* 0x000fe200078e0016 */
[----:B------:R-:W4:Y:S01]  /*5db80*/  LDL.LU R171, [R1+0x73fc] ;  /* 0x0073fc0001ab7983 */ /* 0x000f220000300800 */
[----:B------:R-:W-:Y:S02]  /*5db90*/  IMAD.MOV.U32 R21, RZ, RZ, R170 ;  /* 0x000000ffff157224 */ /* 0x000fe400078e00aa */
[----:B------:R-:W-:Y:S01]  /*5dba0*/  IMAD.MOV.U32 R140, RZ, RZ, R23 ;  /* 0x000000ffff8c7224 */ /* 0x000fe200078e0017 */
[----:B------:R-:W4:Y:S01]  /*5dbb0*/  LDL.LU R170, [R1+0x73f8] ;  /* 0x0073f80001aa7983 */ /* 0x000f220000300800 */
[----:B------:R-:W-:Y:S02]  /*5dbc0*/  IMAD.MOV.U32 R22, RZ, RZ, R95 ;  /* 0x000000ffff167224 */ /* 0x000fe400078e005f */
[----:B------:R-:W-:Y:S01]  /*5dbd0*/  IMAD.MOV.U32 R23, RZ, RZ, R94 ;  /* 0x000000ffff177224 */ /* 0x000fe200078e005e */
[----:B------:R-:W4:Y:S04]  /*5dbe0*/  LDL.LU R95, [R1+0x73f4] ;  /* 0x0073f400015f7983 */ /* 0x000f280000300800 */
[----:B------:R-:W4:Y:S01]  /*5dbf0*/  LDL.LU R94, [R1+0x73f0] ;  /* 0x0073f000015e7983 */ /* 0x000f220000300800 */
[----:B------:R-:W-:-:S07]  /*5dc00*/  IMAD.MOV.U32 R28, RZ, RZ, R147 ;  /* 0x000000ffff1c7224 */ /* 0x000fce00078e0093 */
[----:B------:R-:W-:Y:S02]  /*5dc10*/  IMAD.MOV.U32 R188, RZ, RZ, R24 ;  /* 0x000000ffffbc7224 */ /* 0x000fe400078e0018 */
[----:B------:R-:W-:Y:S02]  /*5dc20*/  IMAD.MOV.U32 R189, RZ, RZ, R25 ;  /* 0x000000ffffbd7224 */ /* 0x000fe400078e0019 */
[----:B------:R-:W-:Y:S02]  /*5dc30*/  IMAD.MOV.U32 R24, RZ, RZ, R155 ;  /* 0x000000ffff187224 */ /* 0x000fe400078e009b */
[----:B------:R-:W-:Y:S01]  /*5dc40*/  IMAD.MOV.U32 R137, RZ, RZ, R26 ;  /* 0x000000ffff897224 */ /* 0x000fe200078e001a */
[----:B------:R-:W4:Y:S01]  /*5dc50*/  LDL.LU R155, [R1+0x73ec] ;  /* 0x0073ec00019b7983 */ /* 0x000f220000300800 */
[----:B------:R-:W-:Y:S02]  /*5dc60*/  IMAD.MOV.U32 R25, RZ, RZ, R154 ;  /* 0x000000ffff197224 */ /* 0x000fe400078e009a */
[----:B------:R-:W-:Y:S01]  /*5dc70*/  IMAD.MOV.U32 R136, RZ, RZ, R27 ;  /* 0x000000ffff887224 */ /* 0x000fe200078e001b */
[----:B------:R-:W4:Y:S01]  /*5dc80*/  LDL.LU R154, [R1+0x73e8] ;  /* 0x0073e800019a7983 */ /* 0x000f220000300800 */
[----:B------:R-:W-:-:S02]  /*5dc90*/  IMAD.MOV.U32 R26, RZ, RZ, R159 ;  /* 0x000000ffff1a7224 */ /* 0x000fc400078e009f */
[----:B------:R-:W-:Y:S01]  /*5dca0*/  IMAD.MOV.U32 R27, RZ, RZ, R158 ;  /* 0x000000ffff1b7224 */ /* 0x000fe200078e009e */
        /* <DEDUP_REMOVED lines=24> */
[----:B------:R-:W4:Y:S01]  /*5de30*/  LDL.LU R102, [R1+0x73b0] ;  /* 0x0073b00001667983 */ /* 0x000f220000300800 */
[----:B--2---:R-:W-:Y:S02]  /*5de40*/  IMAD.MOV.U32 R47, RZ, RZ, R134 ;  /* 0x000000ffff2f7224 */ /* 0x004fe400078e0086 */
[----:B---3--:R-:W-:-:S02]  /*5de50*/  IMAD.MOV.U32 R46, RZ, RZ, R135 ;  /* 0x000000ffff2e7224 */ /* 0x008fc400078e0087 */
[----:B----4-:R-:W-:Y:S02]  /*5de60*/  IMAD.MOV.U32 R45, RZ, RZ, R130 ;  /* 0x000000ffff2d7224 */ /* 0x010fe400078e0082 */
[----:B------:R-:W-:Y:S02]  /*5de70*/  IMAD.MOV.U32 R44, RZ, RZ, R131 ;  /* 0x000000ffff2c7224 */ /* 0x000fe400078e0083 */
[----:B------:R-:W2:Y:S04]  /*5de80*/  LDL.LU R131, [R1+0x73ac] ;  /* 0x0073ac0001837983 */ /* 0x000ea80000300800 */
[----:B------:R-:W3:Y:S04]  /*5de90*/  LDL.LU R130, [R1+0x73a8] ;  /* 0x0073a80001827983 */ /* 0x000ee80000300800 */
[----:B------:R-:W4:Y:S04]  /*5dea0*/  LDL.LU R135, [R1+0x73a4] ;  /* 0x0073a40001877983 */ /* 0x000f280000300800 */
[----:B------:R-:W4:Y:S01]  /*5deb0*/  LDL.LU R134, [R1+0x73a0] ;  /* 0x0073a00001867983 */ /* 0x000f220000300800 */
[----:B------:R-:W-:-:S02]  /*5dec0*/  IMAD.MOV.U32 R55, RZ, RZ, R126 ;  /* 0x000000ffff377224 */ /* 0x000fc400078e007e */
[----:B------:R-:W-:Y:S02]  /*5ded0*/  IMAD.MOV.U32 R54, RZ, RZ, R127 ;  /* 0x000000ffff367224 */ /* 0x000fe400078e007f */
[----:B------:R-:W-:Y:S02]  /*5dee0*/  IMAD.MOV.U32 R53, RZ, RZ, R122 ;  /* 0x000000ffff357224 */ /* 0x000fe400078e007a */
[----:B------:R-:W-:Y:S02]  /*5def0*/  IMAD.MOV.U32 R52, RZ, RZ, R123 ;  /* 0x000000ffff347224 */ /* 0x000fe400078e007b */
[----:B------:R-:W4:Y:S04]  /*5df00*/  LDL.LU R123, [R1+0x739c] ;  /* 0x00739c00017b7983 */ /* 0x000f280000300800 */
[----:B------:R-:W4:Y:S04]  /*5df10*/  LDL.LU R122, [R1+0x7398] ;  /* 0x00739800017a7983 */ /* 0x000f280000300800 */
[----:B------:R-:W4:Y:S01]  /*5df20*/  LDL.LU R127, [R1+0x7394] ;  /* 0x00739400017f7983 */ /* 0x000f220000300800 */
[----:B------:R-:W-:-:S02]  /*5df30*/  IMAD.MOV.U32 R58, RZ, RZ, R111 ;  /* 0x000000ffff3a7224 */ /* 0x000fc400078e006f */
[----:B------:R-:W-:Y:S01]  /*5df40*/  IMAD.MOV.U32 R57, RZ, RZ, R106 ;  /* 0x000000ffff397224 */ /* 0x000fe200078e006a */
[----:B------:R-:W4:Y:S01]  /*5df50*/  LDL.LU R126, [R1+0x7390] ;  /* 0x00739000017e7983 */ /* 0x000f220000300800 */
[----:B------:R-:W-:-:S03]  /*5df60*/  IMAD.MOV.U32 R56, RZ, RZ, R107 ;  /* 0x000000ffff387224 */ /* 0x000fc600078e006b */
[----:B------:R-:W4:Y:S01]  /*5df70*/  LDL.LU R107, [R1+0x738c] ;  /* 0x00738c00016b7983 */ /* 0x000f220000300800 */
[----:B------:R-:W-:-:S03]  /*5df80*/  IMAD.MOV.U32 R59, RZ, RZ, R110 ;  /* 0x000000ffff3b7224 */ /* 0x000fc600078e006e */
[----:B------:R-:W4:Y:S04]  /*5df90*/  LDL.LU R106, [R1+0x7388] ;  /* 0x00738800016a7983 */ /* 0x000f280000300800 */
[----:B------:R-:W4:Y:S01]  /*5dfa0*/  LDL.LU R111, [R1+0x7384] ;  /* 0x00738400016f7983 */ /* 0x000f220000300800 */
[----:B------:R-:W-:Y:S02]  /*5dfb0*/  IMAD.MOV.U32 R62, RZ, RZ, R119 ;  /* 0x000000ffff3e7224 */ /* 0x000fe400078e0077 */
[----:B------:R-:W-:Y:S01]  /*5dfc0*/  IMAD.MOV.U32 R61, RZ, RZ, R114 ;  /* 0x000000ffff3d7224 */ /* 0x000fe200078e0072 */
[----:B------:R-:W4:Y:S01]  /*5dfd0*/  LDL.LU R110, [R1+0x7380] ;  /* 0x00738000016e7983 */ /* 0x000f220000300800 */
[----:B------:R-:W-:-:S03]  /*5dfe0*/  IMAD.MOV.U32 R60, RZ, RZ, R115 ;  /* 0x000000ffff3c7224 */ /* 0x000fc600078e0073 */
[----:B------:R-:W4:Y:S01]  /*5dff0*/  LDL.LU R115, [R1+0x737c] ;  /* 0x00737c0001737983 */ /* 0x000f220000300800 */
[----:B------:R-:W-:-:S03]  /*5e000*/  IMAD.MOV.U32 R63, RZ, RZ, R118 ;  /* 0x000000ffff3f7224 */ /* 0x000fc600078e0076 */
[----:B------:R-:W4:Y:S04]  /*5e010*/  LDL.LU R114, [R1+0x7378] ;  /* 0x0073780001727983 */ /* 0x000f280000300800 */
[----:B------:R-:W4:Y:S04]  /*5e020*/  LDL.LU R119, [R1+0x7374] ;  /* 0x0073740001777983 */ /* 0x000f280000300800 */
[----:B------:R-:W4:Y:S01]  /*5e030*/  LDL.LU R118, [R1+0x7370] ;  /* 0x0073700001767983 */ /* 0x000f220000300800 */
[----:B------:R-:W-:Y:S02]  /*5e040*/  IMAD.MOV.U32 R109, RZ, RZ, R8 ;  /* 0x000000ffff6d7224 */ /* 0x000fe400078e0008 */
[----:B------:R-:W-:-:S02]  /*5e050*/  IMAD.MOV.U32 R108, RZ, RZ, R9 ;  /* 0x000000ffff6c7224 */ /* 0x000fc400078e0009 */
[----:B------:R-:W-:Y:S02]  /*5e060*/  IMAD.MOV.U32 R105, RZ, RZ, R10 ;  /* 0x000000ffff697224 */ /* 0x000fe400078e000a */
[----:B------:R-:W-:Y:S02]  /*5e070*/  IMAD.MOV.U32 R104, RZ, RZ, R11 ;  /* 0x000000ffff687224 */ /* 0x000fe400078e000b */
[----:B------:R-:W-:Y:S02]  /*5e080*/  IMAD.MOV.U32 R11, RZ, RZ, R155 ;  /* 0x000000ffff0b7224 */ /* 0x000fe400078e009b */
[----:B------:R-:W-:Y:S02]  /*5e090*/  IMAD.MOV.U32 R10, RZ, RZ, R154 ;  /* 0x000000ffff0a7224 */ /* 0x000fe400078e009a */
[----:B------:R-:W-:Y:S02]  /*5e0a0*/  IMAD.MOV.U32 R9, RZ, RZ, R159 ;  /* 0x000000ffff097224 */ /* 0x000fe400078e009f */
[----:B------:R-:W-:-:S02]  /*5e0b0*/  IMAD.MOV.U32 R8, RZ, RZ, R158 ;  /* 0x000000ffff087224 */ /* 0x000fc400078e009e */
[----:B------:R-:W4:Y:S04]  /*5e0c0*/  LDL.LU R158, [R1+0x736c] ;  /* 0x00736c00019e7983 */ /* 0x000f280000300800 */
        /* <DEDUP_REMOVED lines=19> */
[----:B------:R-:W-:Y:S01]  /*5e200*/  HMMA.1688.F32.TF32 R16, R228, R148, R16 ;  /* 0x00000094e410723c */ /* 0x000fe20000081010 */
[----:B------:R-:W-:-:S02]  /*5e210*/  IMAD.MOV.U32 R76, RZ, RZ, R102 ;  /* 0x000000ffff4c7224 */ /* 0x000fc400078e0066 */
[----:B------:R-:W-:Y:S01]  /*5e220*/  IMAD.MOV.U32 R77, RZ, RZ, R103 ;  /* 0x000000ffff4d7224 */ /* 0x000fe200078e0067 */
[----:B------:R-:W-:Y:S01]  /*5e230*/  LDS R228, [R5+0x4000] ;  /* 0x0040000005e47984 */ /* 0x000fe20000000800 */
[----:B------:R-:W-:Y:S02]  /*5e240*/  IMAD.MOV.U32 R78, RZ, RZ, R98 ;  /* 0x000000ffff4e7224 */ /* 0x000fe400078e0062 */
[----:B------:R-:W-:Y:S01]  /*5e250*/  IMAD.MOV.U32 R79, RZ, RZ, R99 ;  /* 0x000000ffff4f7224 */ /* 0x000fe200078e0063 */
[----:B------:R-:W-:Y:S01]  /*5e260*/  LDS R230, [R5+0x6000] ;  /* 0x0060000005e67984 */ /* 0x000fe20000000800 */
[----:B------:R-:W-:Y:S02]  /*5e270*/  IMAD.MOV.U32 R64, RZ, RZ, R94 ;  /* 0x000000ffff407224 */ /* 0x000fe400078e005e */
[----:B------:R-:W-:Y:S01]  /*5e280*/  IMAD.MOV.U32 R65, RZ, RZ, R95 ;  /* 0x000000ffff417224 */ /* 0x000fe200078e005f */
[----:B------:R-:W-:Y:S01]  /*5e290*/  LDS R229, [R6+0x4000] ;  /* 0x0040000006e57984 */ /* 0x000fe20000000800 */
[----:B------:R-:W-:-:S02]  /*5e2a0*/  IMAD.MOV.U32 R66, RZ, RZ, R170 ;  /* 0x000000ffff427224 */ /* 0x000fc400078e00aa */
[----:B------:R-:W-:Y:S01]  /*5e2b0*/  IMAD.MOV.U32 R67, RZ, RZ, R171 ;  /* 0x000000ffff437224 */ /* 0x000fe200078e00ab */
[----:B------:R-:W1:Y:S01]  /*5e2c0*/  LDS R231, [R6+0x6000] ;  /* 0x0060000006e77984 */ /* 0x000e620000000800 */
[----:B------:R-:W-:Y:S02]  /*5e2d0*/  IMAD.MOV.U32 R48, RZ, RZ, R174 ;  /* 0x000000ffff307224 */ /* 0x000fe400078e00ae */
[----:B------:R-:W-:Y:S02]  /*5e2e0*/  IMAD.MOV.U32 R49, RZ, RZ, R175 ;  /* 0x000000ffff317224 */ /* 0x000fe400078e00af */
[----:B------:R-:W-:Y:S02]  /*5e2f0*/  IMAD.MOV.U32 R50, RZ, RZ, R178 ;  /* 0x000000ffff327224 */ /* 0x000fe400078e00b2 */
        /* <DEDUP_REMOVED lines=17> */
[----:B--2---:R-:W-:Y:S02]  /*5e410*/  IMAD.MOV.U32 R83, RZ, RZ, R131 ;  /* 0x000000ffff537224 */ /* 0x004fe400078e0083 */
[----:B---3--:R-:W-:Y:S02]  /*5e420*/  IMAD.MOV.U32 R82, RZ, RZ, R130 ;  /* 0x000000ffff527224 */ /* 0x008fe400078e0082 */
[----:B----4-:R-:W-:-:S02]  /*5e430*/  IMAD.MOV.U32 R81, RZ, RZ, R135 ;  /* 0x000000ffff517224 */ /* 0x010fc400078e0087 */
[----:B------:R-:W-:Y:S02]  /*5e440*/  IMAD.MOV.U32 R80, RZ, RZ, R134 ;  /* 0x000000ffff507224 */ /* 0x000fe400078e0086 */
[----:B------:R-:W2:Y:S04]  /*5e450*/  LDL.LU R134, [R1+0x733c] ;  /* 0x00733c0001867983 */ /* 0x000ea80000300800 */
[----:B------:R-:W2:Y:S04]  /*5e460*/  LDL.LU R135, [R1+0x7338] ;  /* 0x0073380001877983 */ /* 0x000ea80000300800 */
[----:B------:R-:W3:Y:S04]  /*5e470*/  LDL.LU R130, [R1+0x7334] ;  /* 0x0073340001827983 */ /* 0x000ee80000300800 */
[----:B------:R-:W3:Y:S01]  /*5e480*/  LDL.LU R131, [R1+0x7330] ;  /* 0x0073300001837983 */ /* 0x000ee20000300800 */
[----:B------:R-:W-:-:S02]  /*5e490*/  IMAD.MOV.U32 R87, RZ, RZ, R123 ;  /* 0x000000ffff577224 */ /* 0x000fc400078e007b */
[----:B------:R-:W-:Y:S02]  /*5e4a0*/  IMAD.MOV.U32 R86, RZ, RZ, R122 ;  /* 0x000000ffff567224 */ /* 0x000fe400078e007a */
[----:B------:R-:W-:Y:S02]  /*5e4b0*/  IMAD.MOV.U32 R85, RZ, RZ, R127 ;  /* 0x000000ffff557224 */ /* 0x000fe400078e007f */
[----:B------:R-:W-:Y:S02]  /*5e4c0*/  IMAD.MOV.U32 R84, RZ, RZ, R126 ;  /* 0x000000ffff547224 */ /* 0x000fe400078e007e */
[----:B------:R-:W4:Y:S04]  /*5e4d0*/  LDL.LU R126, [R1+0x732c] ;  /* 0x00732c00017e7983 */ /* 0x000f280000300800 */
[----:B------:R-:W4:Y:S04]  /*5e4e0*/  LDL.LU R127, [R1+0x7328] ;  /* 0x00732800017f7983 */ /* 0x000f280000300800 */
[----:B------:R-:W4:Y:S04]  /*5e4f0*/  LDL.LU R122, [R1+0x7324] ;  /* 0x00732400017a7983 */ /* 0x000f280000300800 */
[----:B------:R-:W4:Y:S01]  /*5e500*/  LDL.LU R123, [R1+0x7320] ;  /* 0x00732000017b7983 */ /* 0x000f220000300800 */
[----:B------:R-:W-:-:S02]  /*5e510*/  IMAD.MOV.U32 R89, RZ, RZ, R111 ;  /* 0x000000ffff597224 */ /* 0x000fc400078e006f */
[----:B------:R-:W-:Y:S02]  /*5e520*/  IMAD.MOV.U32 R88, RZ, RZ, R110 ;  /* 0x000000ffff587224 */ /* 0x000fe400078e006e */
[----:B------:R-:W-:Y:S02]  /*5e530*/  IMAD.MOV.U32 R223, RZ, RZ, R115 ;  /* 0x000000ffffdf7224 */ /* 0x000fe400078e0073 */
[----:B------:R-:W-:Y:S02]  /*5e540*/  IMAD.MOV.U32 R222, RZ, RZ, R114 ;  /* 0x000000ffffde7224 */ /* 0x000fe400078e0072 */
[----:B------:R-:W-:Y:S02]  /*5e550*/  IMAD.MOV.U32 R221, RZ, RZ, R119 ;  /* 0x000000ffffdd7224 */ /* 0x000fe400078e0077 */
[----:B------:R-:W-:Y:S02]  /*5e560*/  IMAD.MOV.U32 R220, RZ, RZ, R118 ;  /* 0x000000ffffdc7224 */ /* 0x000fe400078e0076 */
[----:B------:R-:W4:Y:S04]  /*5e570*/  LDL.LU R118, [R1+0x731c] ;  /* 0x00731c0001767983 */ /* 0x000f280000300800 */
        /* <DEDUP_REMOVED lines=33> */
[----:B------:R-:W-:Y:S04]  /*5e790*/  STL.64 [R1+0x7268], R198 ;  /* 0x007268c601007387 */ /* 0x000fe80000100a00 */
[----:B------:R1:W-:Y:S01]  /*5e7a0*/  STL.64 [R1+0x7260], R196 ;  /* 0x007260c401007387 */ /* 0x0003e20000100a00 */
[C---:B--2---:R-:W-:Y:S08]  /*5e7b0*/  HMMA.1688.F32.TF32 R20, R224.reuse, R134, R20 ;  /* 0x00000086e014723c */ /* 0x044ff00000081014 */
[C---:B---3--:R-:W-:Y:S08]  /*5e7c0*/  HMMA.1688.F32.TF32 R24, R224.reuse, R130, R24 ;  /* 0x00000082e018723c */ /* 0x048ff00000081018 */
[C---:B----4-:R-:W-:Y:S08]  /*5e7d0*/  HMMA.1688.F32.TF32 R32, R224.reuse, R122, R32 ;  /* 0x0000007ae020723c */ /* 0x050ff00000081020 */
[C---:B------:R-:W-:Y:S08]  /*5e7e0*/  HMMA.1688.F32.TF32 R56, R224.reuse, R98, R56 ;  /* 0x00000062e038723c */ /* 0x040ff00000081038 */
[C---:B------:R-:W-:Y:S08]  /*5e7f0*/  HMMA.1688.F32.TF32 R60, R224.reuse, R94, R60 ;  /* 0x0000005ee03c723c */ /* 0x040ff0000008103c */
        /* <DEDUP_REMOVED lines=23> */
[----:B------:R1:W-:Y:S02]  /*5e970*/  STL.64 [R1+0x52d8], R10 ;  /* 0x0052d80a01007387 */ /* 0x0003e40000100a00 */
[C---:B-1----:R-:W-:Y:S02]  /*5e980*/  HMMA.1688.F32.TF32 R8, R224.reuse, R102, R52 ;  /* 0x00000066e008723c */ /* 0x042fe40000081034 */
[----:B------:R-:W-:Y:S04]  /*5e990*/  STL.64 [R1+0x52c0], R60 ;  /* 0x0052c03c01007387 */ /* 0x000fe80000100a00 */
[----:B------:R-:W-:Y:S02]  /*5e9a0*/  STL.64 [R1+0x52c8], R62 ;  /* 0x0052c83e01007387 */ /* 0x000fe40000100a00 */
[C---:B------:R-:W-:Y:S02]  /*5e9b0*/  HMMA.1688.F32.TF32 R48, R224.reuse, R106, R48 ;  /* 0x0000006ae030723c */ /* 0x040fe40000081030 */
[----:B------:R-:W-:Y:S04]  /*5e9c0*/  STL.64 [R1+0x52b0], R56 ;  /* 0x0052b03801007387 */ /* 0x000fe80000100a00 */
[----:B------:R-:W-:Y:S02]  /*5e9d0*/  STL.64 [R1+0x52b8], R58 ;  /* 0x0052b83a01007387 */ /* 0x000fe40000100a00 */
[C---:B------:R-:W-:Y:S07]  /*5e9e0*/  HMMA.1688.F32.TF32 R44, R224.reuse, R110, R44 ;  /* 0x0000006ee02c723c */ /* 0x040fee000008102c */
[----:B------:R-:W-:Y:S04]  /*5e9f0*/  STL.64 [R1+0x52a0], R8 ;  /* 0x0052a00801007387 */ /* 0x000fe80000100a00 */
[----:B------:R1:W-:Y:S02]  /*5ea00*/  STL.64 [R1+0x52a8], R10 ;  /* 0x0052a80a01007387 */ /* 0x0003e40000100a00 */
[C---:B-1----:R-:W-:Y:S02]  /*5ea10*/  HMMA.1688.F32.TF32 R8, R224.reuse, R114, R40 ;  /* 0x00000072e008723c */ /* 0x042fe40000081028 */
[----:B------:R-:W-:Y:S04]  /*5ea20*/  STL.64 [R1+0x5290], R48 ;  /* 0x0052903001007387 */ /* 0x000fe80000100a00 */
[----:B------:R-:W-:Y:S02]  /*5ea30*/  STL.64 [R1+0x5298], R50 ;  /* 0x0052983201007387 */ /* 0x000fe40000100a00 */
[C---:B------:R-:W-:Y:S02]  /*5ea40*/  HMMA.1688.F32.TF32 R36, R224.reuse, R118, R36 ;  /* 0x00000076e024723c */ /* 0x040fe40000081024 */
[----:B------:R-:W-:Y:S04]  /*5ea50*/  STL.64 [R1+0x5280], R44 ;  /* 0x0052802c01007387 */ /* 0x000fe80000100a00 */
[----:B------:R-:W-:Y:S09]  /*5ea60*/  STL.64 [R1+0x5288], R46 ;  /* 0x0052882e01007387 */ /* 0x000ff20000100a00 */
[----:B------:R-:W-:Y:S04]  /*5ea70*/  STL.64 [R1+0x5270], R8 ;  /* 0x0052700801007387 */ /* 0x000fe80000100a00 */
[----:B------:R1:W-:Y:S02]  /*5ea80*/  STL.64 [R1+0x5278], R10 ;  /* 0x0052780a01007387 */ /* 0x0003e40000100a00 */
[C---:B-1----:R-:W-:Y:S02]  /*5ea90*/  HMMA.1688.F32.TF32 R8, R224.reuse, R126, R28 ;  /* 0x0000007ee008723c */ /* 0x042fe4000008101c */
[----:B------:R-:W-:Y:S04]  /*5eaa0*/  STL.64 [R1+0x5260], R36 ;  /* 0x0052602401007387 */ /* 0x000fe80000100a00 */
[----:B------:R-:W-:Y:S04]  /*5eab0*/  STL.64 [R1+0x5268], R38 ;  /* 0x0052682601007387 */ /* 0x000fe80000100a00 */
[----:B------:R-:W-:Y:S04]  /*5eac0*/  STL.64 [R1+0x5250], R32 ;  /* 0x0052502001007387 */ /* 0x000fe80000100a00 */
[----:B------:R-:W-:Y:S09]  /*5ead0*/  STL.64 [R1+0x5258], R34 ;  /* 0x0052582201007387 */ /* 0x000ff20000100a00 */
        /* <DEDUP_REMOVED lines=13> */
[----:B------:R1:W-:Y:S04]  /*5ebb0*/  STL.64 [R1+0x5208], R18 ;  /* 0x0052081201007387 */ /* 0x0003e80000100a00 */
[----:B------:R-:W-:Y:S04]  /*5ebc0*/  STL.64 [R1+0x51f0], R12 ;  /* 0x0051f00c01007387 */ /* 0x000fe80000100a00 */
[----:B------:R2:W-:Y:S01]  /*5ebd0*/  STL.64 [R1+0x51f8], R14 ;  /* 0x0051f80e01007387 */ /* 0x0005e20000100a00 */
[C---:B-1----:R-:W-:Y:S08]  /*5ebe0*/  HMMA.1688.F32.TF32 R16, R224.reuse, R154, R244 ;  /* 0x0000009ae010723c */ /* 0x042ff000000810f4 */
[----:B------:R-:W-:Y:S01]  /*5ebf0*/  STL.64 [R1+0x51e0], R8 ;  /* 0x0051e00801007387 */ /* 0x000fe20000100a00 */
[----:B--2---:R-:W-:Y:S03]  /*5ec00*/  HMMA.1688.F32.TF32 R12, R224, R158, R232 ;  /* 0x0000009ee00c723c */ /* 0x004fe600000810e8 */
[----:B------:R1:W-:Y:S05]  /*5ec10*/  STL.64 [R1+0x51e8], R10 ;  /* 0x0051e80a01007387 */ /* 0x0003ea0000100a00 */
[----:B-1----:R-:W-:Y:S06]  /*5ec20*/  HMMA.1688.F32.TF32 R8, R228, R218, R236 ;  /* 0x000000dae408723c */ /* 0x002fec00000810ec */
[----:B------:R-:W-:Y:S04]  /*5ec30*/  STL.64 [R1+0x51d0], R16 ;  /* 0x0051d01001007387 */ /* 0x000fe80000100a00 */
[----:B------:R-:W-:Y:S04]  /*5ec40*/  STL.64 [R1+0x51d8], R18 ;  /* 0x0051d81201007387 */ /* 0x000fe80000100a00 */
[----:B------:R-:W2:Y:S04]  /*5ec50*/  LDL.LU R236, [R1+0x4fb0] ;  /* 0x004fb00001ec7983 */ /* 0x000ea80000300800 */
[----:B------:R1:W-:Y:S04]  /*5ec60*/  STL.64 [R1+0x33e0], R12 ;  /* 0x0033e00c01007387 */ /* 0x0003e80000100a00 */
[----:B------:R3:W-:Y:S04]  /*5ec70*/  STL.64 [R1+0x33e8], R14 ;  /* 0x0033e80e01007387 */ /* 0x0007e80000100a00 */
[----:B------:R4:W-:Y:S04]  /*5ec80*/  STL.64 [R1+0x33f0], R8 ;  /* 0x0033f00801007387 */ /* 0x0009e80000100a00 */
[----:B------:R1:W-:Y:S04]  /*5ec90*/  STL.64 [R1+0x33f8], R10 ;  /* 0x0033f80a01007387 */ /* 0x0003e80000100a00 */
        /* <DEDUP_REMOVED lines=15> */
[----:B-1----:R-:W2:Y:S04]  /*5ed90*/  LDL.LU R12, [R1+0x5010] ;  /* 0x00501000010c7983 */ /* 0x002ea80000300800 */
[----:B------:R-:W2:Y:S04]  /*5eda0*/  LDL.LU R13, [R1+0x5014] ;  /* 0x00501400010d7983 */ /* 0x000ea80000300800 */
[----:B---3--:R-:W2:Y:S04]  /*5edb0*/  LDL.LU R14, [R1+0x5018] ;  /* 0x00501800010e7983 */ /* 0x008ea80000300800 */
[----:B------:R-:W2:Y:S04]  /*5edc0*/  LDL.LU R15, [R1+0x501c] ;  /* 0x00501c00010f7983 */ /* 0x000ea80000300800 */
[----:B------:R-:W3:Y:S04]  /*5edd0*/  LDL.LU R16, [R1+0x5020] ;  /* 0x0050200001107983 */ /* 0x000ee80000300800 */
[----:B------:R-:W3:Y:S04]  /*5ede0*/  LDL.LU R17, [R1+0x5024] ;  /* 0x0050240001117983 */ /* 0x000ee80000300800 */
[----:B------:R-:W3:Y:S04]  /*5edf0*/  LDL.LU R18, [R1+0x5028] ;  /* 0x0050280001127983 */ /* 0x000ee80000300800 */
[----:B------:R-:W3:Y:S04]  /*5ee00*/  LDL.LU R19, [R1+0x502c] ;  /* 0x00502c0001137983 */ /* 0x000ee80000300800 */
        /* <DEDUP_REMOVED lines=25> */
[----:B------:R-:W3:Y:S04]  /*5efa0*/  LDL.LU R53, [R1+0x50b4] ;  /* 0x0050b40001357983 */ /* 0x000ee80000300800 */
        /* <DEDUP_REMOVED lines=10> */
[----:B----4-:R-:W4:Y:S04]  /*5f050*/  LDL.LU R8, [R1+0x50f0] ;  /* 0x0050f00001087983 */ /* 0x010f280000300800 */
[----:B------:R-:W4:Y:S04]  /*5f060*/  LDL.LU R9, [R1+0x50f4] ;  /* 0x0050f40001097983 */ /* 0x000f280000300800 */
[----:B------:R-:W4:Y:S04]  /*5f070*/  LDL.LU R10, [R1+0x50f8] ;  /* 0x0050f800010a7983 */ /* 0x000f280000300800 */
[----:B------:R-:W4:Y:S04]  /*5f080*/  LDL.LU R11, [R1+0x50fc] ;  /* 0x0050fc00010b7983 */ /* 0x000f280000300800 */
        /* <DEDUP_REMOVED lines=11> */
[----:B------:R-:W3:Y:S01]  /*5f140*/  LDL.LU R83, [R1+0x513c] ;  /* 0x00513c0001537983 */ /* 0x000ee20000300800 */
[----:B------:R-:W-:Y:S03]  /*5f150*/  HMMA.1688.F32.TF32 R200, R224, R162, R220 ;  /* 0x000000a2e0c8723c */ /* 0x000fe600000810dc */
        /* <DEDUP_REMOVED lines=20> */
[----:B------:R-:W-:-:S02]  /*5f2a0*/  IMAD.MOV.U32 R117, RZ, RZ, R200 ;  /* 0x000000ffff757224 */ /* 0x000fc400078e00c8 */
[----:B------:R-:W-:Y:S01]  /*5f2b0*/  IMAD.MOV.U32 R116, RZ, RZ, R201 ;  /* 0x000000ffff747224 */ /* 0x000fe200078e00c9 */
[----:B------:R-:W4:Y:S01]  /*5f2c0*/  LDL.LU R200, [R1+0x5180] ;  /* 0x0051800001c87983 */ /* 0x000f220000300800 */
[----:B------:R-:W-:Y:S02]  /*5f2d0*/  IMAD.MOV.U32 R113, RZ, RZ, R202 ;  /* 0x000000ffff717224 */ /* 0x000fe400078e00ca */
[----:B------:R-:W-:Y:S01]  /*5f2e0*/  IMAD.MOV.U32 R112, RZ, RZ, R203 ;  /* 0x000000ffff707224 */ /* 0x000fe200078e00cb */
        /* <DEDUP_REMOVED lines=27> */
[C---:B--2---:R-:W-:Y:S03]  /*5f4a0*/  HMMA.1688.F32.TF32 R48, R228.reuse, R102, R48 ;  /* 0x00000066e430723c */ /* 0x044fe60000081030 */
[----:B------:R-:W-:Y:S04]  /*5f4b0*/  LDS R224, [R3+0x4080] ;  /* 0x0040800003e07984 */ /* 0x000fe80000000800 */
[----:B------:R-:W-:Y:S01]  /*5f4c0*/  LDS R226, [R3+0x6080] ;  /* 0x0060800003e27984 */ /* 0x000fe20000000800 */
[C---:B------:R-:W-:Y:S03]  /*5f4d0*/  HMMA.1688.F32.TF32 R44, R228.reuse, R106, R44 ;  /* 0x0000006ae42c723c */ /* 0x040fe6000008102c */
[----:B------:R-:W-:Y:S04]  /*5f4e0*/  LDS R225, [R4+0x4080] ;  /* 0x0040800004e17984 */ /* 0x000fe80000000800 */
[----:B------:R-:W1:Y:S01]  /*5f4f0*/  LDS R227, [R4+0x6080] ;  /* 0x0060800004e37984 */ /* 0x000e620000000800 */
[C---:B---3--:R-:W-:Y:S11]  /*5f500*/  HMMA.1688.F32.TF32 R208, R228.reuse, R214, R208 ;  /* 0x000000d6e4d0723c */ /* 0x048ff600000810d0 */
[----:B------:R-:W-:Y:S11]  /*5f510*/  @!UPT UIADD3 URZ, URZ, URZ, URZ ;  /* 0x0000003f3f3ff290 */ /* 0x000ff6000fffe03f */
[----:B------:R-:W-:Y:S01]  /*5f520*/  @!UPT UIADD3 URZ, URZ, URZ, URZ ;  /* 0x0000003f3f3ff290 */ /* 0x000fe2000fffe03f */
[----:B------:R-:W-:Y:S04]  /*5f530*/  STL.64 [R1+0x51a0], R208 ;  /* 0x0051a0d001007387 */ /* 0x000fe80000100a00 */
[----:B------:R2:W-:Y:S04]  /*5f540*/  STL.64 [R1+0x51a8], R210 ;  /* 0x0051a8d201007387 */ /* 0x0005e80000100a00 */
[----:B--2---:R-:W2:Y:S04]  /*5f550*/  LDL.LU.64 R210, [R1+0x7298] ;  /* 0x0072980001d27983 */ /* 0x004ea80000300a00 */
[----:B------:R-:W3:Y:S01]  /*5f560*/  LDL.LU.64 R208, [R1+0x7290] ;  /* 0x0072900001d07983 */ /* 0x000ee20000300a00 */
[C---:B--2---:R-:W-:Y:S11]  /*5f570*/  HMMA.1688.F32.TF32 R204, R228.reuse, R210, R204 ;  /* 0x000000d2e4cc723c */ /* 0x044ff600000810cc */
[----:B------:R-:W-:Y:S11]  /*5f580*/  @!UPT UIADD3 URZ, URZ, URZ, URZ ;  /* 0x0000003f3f3ff290 */ /* 0x000ff6000fffe03f */
[----:B------:R-:W-:Y:S01]  /*5f590*/  @!UPT UIADD3 URZ, URZ, URZ, URZ ;  /* 0x0000003f3f3ff290 */ /* 0x000fe2000fffe03f */
[----:B------:R-:W-:Y:S04]  /*5f5a0*/  STL.64 [R1+0x5190], R204 ;  /* 0x005190cc01007387 */ /* 0x000fe80000100a00 */
[----:B------:R2:W-:Y:S04]  /*5f5b0*/  STL.64 [R1+0x5198], R206 ;  /* 0x005198ce01007387 */ /* 0x0005e80000100a00 */
[----:B--2---:R-:W4:Y:S04]  /*5f5c0*/  LDL.LU.64 R206, [R1+0x7288] ;  /* 0x0072880001ce7983 */ /* 0x004f280000300a00 */
[----:B------:R-:W2:Y:S01]  /*5f5d0*/  LDL.LU.64 R204, [R1+0x7280] ;  /* 0x0072800001cc7983 */ /* 0x000ea20000300a00 */
[C---:B----4-:R-:W-:Y:S11]  /*5f5e0*/  HMMA.1688.F32.TF32 R200, R228.reuse, R206, R200 ;  /* 0x000000cee4c8723c */ /* 0x050ff600000810c8 */
[----:B------:R-:W-:Y:S11]  /*5f5f0*/  @!UPT UIADD3 URZ, URZ, URZ, URZ ;  /* 0x0000003f3f3ff290 */ /* 0x000ff6000fffe03f */
[----:B------:R-:W-:Y:S01]  /*5f600*/  @!UPT UIADD3 URZ, URZ, URZ, URZ ;  /* 0x0000003f3f3ff290 */ /* 0x000fe2000fffe03f */
[----:B------:R-:W-:Y:S04]  /*5f610*/  STL.64 [R1+0x5180], R200 ;  /* 0x005180c801007387 */ /* 0x000fe80000100a00 */
[----:B------:R4:W-:Y:S04]  /*5f620*/  STL.64 [R1+0x5188], R202 ;  /* 0x005188ca01007387 */ /* 0x0009e80000100a00 */
[----:B----4-:R-:W4:Y:S04]  /*5f630*/  LDL.LU.64 R202, [R1+0x7278] ;  /* 0x0072780001ca7983 */ /* 0x010f280000300a00 */
        /* <DEDUP_REMOVED lines=8> */
[C---:B------:R-:W-:Y:S08]  /*5f6c0*/  HMMA.1688.F32.TF32 R60, R228.reuse, R170, R60 ;  /* 0x000000aae43c723c */ /* 0x040ff0000008103c */
[C---:B------:R-:W-:Y:S08]  /*5f6d0*/  HMMA.1688.F32.TF32 R56, R228.reuse, R94, R56 ;  /* 0x0000005ee438723c */ /* 0x040ff00000081038 */
[C---:B------:R-:W-:Y:S08]  /*5f6e0*/  HMMA.1688.F32.TF32 R36, R228.reuse, R114, R36 ;  /* 0x00000072e424723c */ /* 0x040ff00000081024 */
[C---:B------:R-:W-:Y:S08]  /*5f6f0*/  HMMA.1688.F32.TF32 R32, R228.reuse, R118, R32 ;  /* 0x00000076e420723c */ /* 0x040ff00000081020 */
[C---:B------:R-:W-:Y:S08]  /*5f700*/  HMMA.1688.F32.TF32 R24, R228.reuse, R126, R24 ;  /* 0x0000007ee418723c */ /* 0x040ff00000081018 */
[C---:B------:R-:W-:Y:S08]  /*5f710*/  HMMA.1688.F32.TF32 R20, R228.reuse, R130, R20 ;  /* 0x00000082e414723c */ /* 0x040ff00000081014 */
[C---:B----4-:R-:W-:Y:S11]  /*5f720*/  HMMA.1688.F32.TF32 R220, R228.reuse, R198, R220 ;  /* 0x000000c6e4dc723c */ /* 0x050ff600000810dc */
[----:B------:R-:W-:Y:S11]  /*5f730*/  @!UPT UIADD3 URZ, URZ, URZ, URZ ;  /* 0x0000003f3f3ff290 */ /* 0x000ff6000fffe03f */
        /* <DEDUP_REMOVED lines=27> */
[C---:B----4-:R-:W-:Y:S02]  /*5f8f0*/  HMMA.1688.F32.TF32 R8, R228.reuse, R98, R52 ;  /* 0x00000062e408723c */ /* 0x050fe40000081034 */
[----:B------:R-:W-:Y:S04]  /*5f900*/  STL.64 [R1+0x50d0], R60 ;  /* 0x0050d03c01007387 */ /* 0x000fe80000100a00 */
[----:B------:R-:W-:Y:S04]  /*5f910*/  STL.64 [R1+0x50d8], R62 ;  /* 0x0050d83e01007387 */ /* 0x000fe80000100a00 */
[----:B------:R-:W-:Y:S04]  /*5f920*/  STL.64 [R1+0x50c0], R56 ;  /* 0x0050c03801007387 */ /* 0x000fe80000100a00 */
[----:B------:R-:W-:Y:S09]  /*5f930*/  STL.64 [R1+0x50c8], R58 ;  /* 0x0050c83a01007387 */ /* 0x000ff20000100a00 */
        /* <DEDUP_REMOVED lines=25> */
[C---:B----4-:R-:W-:Y:S02]  /*5fad0*/  HMMA.1688.F32.TF32 R8, R228.reuse, R146, R240 ;  /* 0x00000092e408723c */ /* 0x050fe400000810f0 */
[----:B------:R-:W-:Y:S04]  /*5fae0*/  STL.64 [R1+0x5010], R16 ;  /* 0x0050101001007387 */ /* 0x000fe80000100a00 */
[----:B------:R4:W-:Y:S04]  /*5faf0*/  STL.64 [R1+0x5018], R18 ;  /* 0x0050181201007387 */ /* 0x0009e80000100a00 */
[----:B------:R-:W-:Y:S04]  /*5fb00*/  STL.64 [R1+0x5000], R12 ;  /* 0x0050000c01007387 */ /* 0x000fe80000100a00 */
[----:B------:R1:W-:Y:S01]  /*5fb10*/  STL.64 [R1+0x5008], R14 ;  /* 0x0050080e01007387 */ /* 0x0003e20000100a00 */
[C---:B----4-:R-:W-:Y:S08]  /*5fb20*/  HMMA.1688.F32.TF32 R16, R228.reuse, R150, R244 ;  /* 0x00000096e410723c */ /* 0x050ff000000810f4 */
[----:B------:R-:W-:Y:S01]  /*5fb30*/  STL.64 [R1+0x4ff0], R8 ;  /* 0x004ff00801007387 */ /* 0x000fe20000100a00 */
[C---:B-1----:R-:W-:Y:S03]  /*5fb40*/  HMMA.1688.F32.TF32 R12, R228.reuse, R154, R232 ;  /* 0x0000009ae40c723c */ /* 0x042fe600000810e8 */
[----:B------:R1:W-:Y:S05]  /*5fb50*/  STL.64 [R1+0x4ff8], R10 ;  /* 0x004ff80a01007387 */ /* 0x0003ea0000100a00 */
[----:B-1----:R-:W-:Y:S06]  /*5fb60*/  HMMA.1688.F32.TF32 R8, R228, R158, R236 ;  /* 0x0000009ee408723c */ /* 0x002fec00000810ec */
[----:B------:R-:W-:Y:S04]  /*5fb70*/  STL.64 [R1+0x4fe0], R16 ;  /* 0x004fe01001007387 */ /* 0x000fe80000100a00 */
[----:B------:R-:W-:Y:S04]  /*5fb80*/  STL.64 [R1+0x4fe8], R18 ;  /* 0x004fe81201007387 */ /* 0x000fe80000100a00 */
[----:B------:R-:W4:Y:S04]  /*5fb90*/  LDL.LU R232, [R1+0x4e10] ;  /* 0x004e100001e87983 */ /* 0x000f280000300800 */
[----:B------:R1:W-:Y:S04]  /*5fba0*/  STL.64 [R1+0x4fa0], R12 ;  /* 0x004fa00c01007387 */ /* 0x0003e80000100a00 */
[----:B------:R1:W-:Y:S04]  /*5fbb0*/  STL.64 [R1+0x4fa8], R14 ;  /* 0x004fa80e01007387 */ /* 0x0003e80000100a00 */
[----:B------:R-:W-:Y:S04]  /*5fbc0*/  LDS R228, [R5+0x4080] ;  /* 0x0040800005e47984 */ /* 0x000fe80000000800 */
[----:B------:R1:W-:Y:S04]  /*5fbd0*/  STL.64 [R1+0x38a0], R8 ;  /* 0x0038a00801007387 */ /* 0x0003e80000100a00 */
[----:B------:R1:W-:Y:S04]  /*5fbe0*/  STL.64 [R1+0x38a8], R10 ;  /* 0x0038a80a01007387 */ /* 0x0003e80000100a00 */
[----:B------:R-:W4:Y:S04]  /*5fbf0*/  LDL.LU R233, [R1+0x4e14] ;  /* 0x004e140001e97983 */ /* 0x000f280000300800 */
[----:B------:R-:W4:Y:S04]  /*5fc00*/  LDL.LU R234, [R1+0x4e18] ;  /* 0x004e180001ea7983 */ /* 0x000f280000300800 */
[----:B------:R-:W4:Y:S04]  /*5fc10*/  LDL.LU R235, [R1+0x4e1c] ;  /* 0x004e1c0001eb7983 */ /* 0x000f280000300800 */
        /* <DEDUP_REMOVED lines=106> */
[----:B------:R-:W-:Y:S04]  /*602c0*/  LDS R229, [R6+0x4080] ;  /* 0x0040800006e57984 */ /* 0x000fe80000000800 */
[----:B------:R-:W1:Y:S01]  /*602d0*/  LDS R231, [R6+0x6080] ;  /* 0x0060800006e77984 */ /* 0x000e620000000800 */
[C---:B---3--:R-:W-:Y:S08]  /*602e0*/  HMMA.1688.F32.TF32 R44, R224.reuse, R174, R44 ;  /* 0x000000aee02c723c */ /* 0x048ff0000008102c */
[C---:B----4-:R-:W-:Y:S08]  /*602f0*/  HMMA.1688.F32.TF32 R48, R224.reuse, R178, R48 ;  /* 0x000000b2e030723c */ /* 0x050ff00000081030 */
[C---:B------:R-:W-:Y:S08]  /*60300*/  HMMA.1688.F32.TF32 R60, R224.reuse, R190, R60 ;  /* 0x000000bee03c723c */ /* 0x040ff0000008103c */
[C---:B------:R-:W-:Y:S11]  /*60310*/  HMMA.1688.F32.TF32 R220, R224.reuse, R218, R220 ;  /* 0x000000dae0dc723c */ /* 0x040ff600000810dc */
[----:B------:R-:W-:Y:S11]  /*60320*/  @!UPT UIADD3 URZ, URZ, URZ, URZ ;  /* 0x0000003f3f3ff290 */ /* 0x000ff6000fffe03f */
[----:B------:R-:W-:Y:S01]  /*60330*/  @!UPT UIADD3 URZ, URZ, URZ, URZ ;  /* 0x0000003f3f3ff290 */ /* 0x000fe2000fffe03f */
[----:B------:R-:W-:Y:S04]  /*60340*/  STL.64 [R1+0x38b0], R220 ;  /* 0x0038b0dc01007387 */ /* 0x000fe80000100a00 */
[----:B------:R2:W-:Y:S02]  /*60350*/  STL.64 [R1+0x38b8], R222 ;  /* 0x0038b8de01007387 */ /* 0x0005e40000100a00 */
[C---:B--2---:R-:W-:Y:S08]  /*60360*/  HMMA.1688.F32.TF32 R220, R224.reuse, R214, R88 ;  /* 0x000000d6e0dc723c */ /* 0x044ff00000081058 */
        /* <DEDUP_REMOVED lines=18> */
[C---:B------:R-:W-:Y:S03]  /*60490*/  HMMA.1688.F32.TF32 R56, R224.reuse, R186, R56 ;  /* 0x000000bae038723c */ /* 0x040fe60000081038 */
[----:B------:R-:W-:Y:S04]  /*604a0*/  STL.64 [R1+0x4f48], R74 ;  /* 0x004f484a01007387 */ /* 0x000fe80000100a00 */
[----:B------:R-:W-:Y:S04]  /*604b0*/  STL.64 [R1+0x4f30], R68 ;  /* 0x004f304401007387 */ /* 0x000fe80000100a00 */
[----:B------:R-:W-:Y:S04]  /*604c0*/  STL.64 [R1+0x4f38], R70 ;  /* 0x004f384601007387 */ /* 0x000fe80000100a00 */
[----:B------:R-:W-:Y:S04]  /*604d0*/  STL.64 [R1+0x4f20], R8 ;  /* 0x004f200801007387 */ /* 0x000fe80000100a00 */
[----:B------:R2:W-:Y:S02]  /*604e0*/  STL.64 [R1+0x4f28], R10 ;  /* 0x004f280a01007387 */ /* 0x0005e40000100a00 */
[C---:B--2---:R-:W-:Y:S02]  /*604f0*/  HMMA.1688.F32.TF32 R8, R224.reuse, R182, R52 ;  /* 0x000000b6e008723c */ /* 0x044fe40000081034 */
[----:B------:R-:W-:Y:S04]  /*60500*/  STL.64 [R1+0x4f10], R60 ;  /* 0x004f103c01007387 */ /* 0x000fe80000100a00 */
[----:B------:R-:W-:Y:S04]  /*60510*/  STL.64 [R1+0x4f18], R62 ;  /* 0x004f183e01007387 */ /* 0x000fe80000100a00 */
[----:B------:R-:W-:Y:S04]  /*60520*/  STL.64 [R1+0x4f00], R56 ;  /* 0x004f003801007387 */ /* 0x000fe80000100a00 */
[----:B------:R-:W-:Y:S09]  /*60530*/  STL.64 [R1+0x4f08], R58 ;  /* 0x004f083a01007387 */ /* 0x000ff20000100a00 */
[----:B------:R-:W-:Y:S04]  /*60540*/  STL.64 [R1+0x4ef0], R8 ;  /* 0x004ef00801007387 */ /* 0x000fe80000100a00 */
[----:B------:R2:W-:Y:S02]  /*60550*/  STL.64 [R1+0x4ef8], R10 ;  /* 0x004ef80a01007387 */ /* 0x0005e40000100a00 */
[C---:B--2---:R-:W-:Y:S02]  /*60560*/  HMMA.1688.F32.TF32 R8, R224.reuse, R170, R40 ;  /* 0x000000aae008723c */ /* 0x044fe40000081028 */
[----:B------:R-:W-:Y:S04]  /*60570*/  STL.64 [R1+0x4ee0], R48 ;  /* 0x004ee03001007387 */ /* 0x000fe80000100a00 */
[----:B------:R-:W-:Y:S02]  /*60580*/  STL.64 [R1+0x4ee8], R50 ;  /* 0x004ee83201007387 */ /* 0x000fe40000100a00 */
[C---:B------:R-:W-:Y:S02]  /*60590*/  HMMA.1688.F32.TF32 R36, R224.reuse, R94, R36 ;  /* 0x0000005ee024723c */ /* 0x040fe40000081024 */
        /* <DEDUP_REMOVED lines=24> */
[----:B------:R2:W-:Y:S04]  /*60720*/  STL.64 [R1+0x4e58], R18 ;  /* 0x004e581201007387 */ /* 0x0005e80000100a00 */
[----:B------:R-:W-:Y:S04]  /*60730*/  STL.64 [R1+0x4e40], R12 ;  /* 0x004e400c01007387 */ /* 0x000fe80000100a00 */
[----:B------:R3:W-:Y:S01]  /*60740*/  STL.64 [R1+0x4e48], R14 ;  /* 0x004e480e01007387 */ /* 0x0007e20000100a00 */
[C---:B--2---:R-:W-:Y:S08]  /*60750*/  HMMA.1688.F32.TF32 R16, R224.reuse, R130, R244 ;  /* 0x00000082e010723c */ /* 0x044ff000000810f4 */
[----:B------:R-:W-:Y:S01]  /*60760*/  STL.64 [R1+0x4e30], R8 ;  /* 0x004e300801007387 */ /* 0x000fe20000100a00 */
[C---:B---3--:R-:W-:Y:S03]  /*60770*/  HMMA.1688.F32.TF32 R12, R224.reuse, R134, R232 ;  /* 0x00000086e00c723c */ /* 0x048fe600000810e8 */
[----:B------:R2:W-:Y:S05]  /*60780*/  STL.64 [R1+0x4e38], R10 ;  /* 0x004e380a01007387 */ /* 0x0005ea0000100a00 */
[----:B--2---:R-:W-:Y:S06]  /*60790*/  HMMA.1688.F32.TF32 R8, R224, R138, R236 ;  /* 0x0000008ae008723c */ /* 0x004fec00000810ec */
        /* <DEDUP_REMOVED lines=18> */
[----:B---3--:R-:W3:Y:S04]  /*608c0*/  LDL.LU R12, [R1+0x4ca0] ;  /* 0x004ca000010c7983 */ /* 0x008ee80000300800 */
[----:B------:R-:W3:Y:S04]  /*608d0*/  LDL.LU R13, [R1+0x4ca4] ;  /* 0x004ca400010d7983 */ /* 0x000ee80000300800 */
[----:B----4-:R-:W3:Y:S04]  /*608e0*/  LDL.LU R14, [R1+0x4ca8] ;  /* 0x004ca800010e7983 */ /* 0x010ee80000300800 */
[----:B------:R-:W3:Y:S04]  /*608f0*/  LDL.LU R15, [R1+0x4cac] ;  /* 0x004cac00010f7983 */ /* 0x000ee80000300800 */
[----:B------:R-:W4:Y:S04]  /*60900*/  LDL.LU R16, [R1+0x4cb0] ;  /* 0x004cb00001107983 */ /* 0x000f280000300800 */
        /* <DEDUP_REMOVED lines=63> */
[----:B-1----:R-:W4:Y:S04]  /*60d00*/  LDL.LU R8, [R1+0x4d80] ;  /* 0x004d800001087983 */ /* 0x002f280000300800 */
        /* <DEDUP_REMOVED lines=27> */
[C---:B--2---:R-:W-:Y:S08]  /*60ec0*/  HMMA.1688.F32.TF32 R32, R228.reuse, R182, R32 ;  /* 0x000000b6e420723c */ /* 0x044ff00000081020 */
[C---:B---3--:R-:W-:Y:S08]  /*60ed0*/  HMMA.1688.F32.TF32 R44, R228.reuse, R194, R44 ;  /* 0x000000c2e42c723c */ /* 0x048ff0000008102c */
[----:B----4-:R-:W-:Y:S08]  /*60ee0*/  HMMA.1688.F32.TF32 R72, R228, R218, R72 ;  /* 0x000000dae448723c */ /* 0x010ff00000081048 */
[C---:B------:R-:W-:Y:S08]  /*60ef0*/  HMMA.1688.F32.TF32 R76, R224.reuse, R158, R76 ;  /* 0x0000009ee04c723c */ /* 0x040ff0000008104c */
[C---:B------:R-:W-:Y:S08]  /*60f00*/  HMMA.1688.F32.TF32 R80, R224.reuse, R154, R80 ;  /* 0x0000009ae050723c */ /* 0x040ff00000081050 */
[C---:B------:R-:W-:Y:S08]  /*60f10*/  HMMA.1688.F32.TF32 R88, R224.reuse, R146, R88 ;  /* 0x00000092e058723c */ /* 0x040ff00000081058 */
[C---:B------:R-:W-:Y:S08]  /*60f20*/  HMMA.1688.F32.TF32 R220, R224.reuse, R142, R220 ;  /* 0x0000008ee0dc723c */ /* 0x040ff000000810dc */
[----:B------:R-:W-:Y:S01]  /*60f30*/  HMMA.1688.F32.TF32 R84, R224, R150, R84 ;  /* 0x00000096e054723c */ /* 0x000fe20000081054 */
[----:B------:R-:W-:Y:S04]  /*60f40*/  LDS R224, [R3+0x4100] ;  /* 0x0041000003e07984 */ /* 0x000fe80000000800 */
[----:B------:R-:W-:Y:S10]  /*60f50*/  LDS R226, [R3+0x6100] ;  /* 0x0061000003e27984 */ /* 0x000ff40000000800 */
        /* <DEDUP_REMOVED lines=11> */
[----:B------:R1:W-:Y:S01]  /*61010*/  STL.64 [R1+0x3c28], R74 ;  /* 0x003c284a01007387 */ /* 0x0003e20000100a00 */
[C---:B------:R-:W-:Y:S03]  /*61020*/  HMMA.1688.F32.TF32 R60, R228.reuse, R202, R60 ;  /* 0x000000cae43c723c */ /* 0x040fe6000008103c */
[----:B------:R-:W-:Y:S04]  /*61030*/  LDS R225, [R4+0x4100] ;  /* 0x0041000004e17984 */ /* 0x000fe80000000800 */
[----:B------:R-:W2:Y:S01]  /*61040*/  LDS R227, [R4+0x6100] ;  /* 0x0061000004e37984 */ /* 0x000ea20000000800 */
[C---:B-1----:R-:W-:Y:S08]  /*61050*/  HMMA.1688.F32.TF32 R72, R228.reuse, R214, R68 ;  /* 0x000000d6e448723c */ /* 0x042ff00000081044 */
[C---:B------:R-:W-:Y:S08]  /*61060*/  HMMA.1688.F32.TF32 R68, R228.reuse, R210, R8 ;  /* 0x000000d2e444723c */ /* 0x040ff00000081008 */
[C---:B------:R-:W-:Y:S07]  /*61070*/  HMMA.1688.F32.TF32 R8, R228.reuse, R206, R64 ;  /* 0x000000cee408723c */ /* 0x040fee0000081040 */
[----:B------:R-:W-:Y:S01]  /*61080*/  STL.64 [R1+0x4d90], R72 ;  /* 0x004d904801007387 */ /* 0x000fe20000100a00 */
[C---:B------:R-:W-:Y:S03]  /*61090*/  HMMA.1688.F32.TF32 R56, R228.reuse, R198, R56 ;  /* 0x000000c6e438723c */ /* 0x040fe60000081038 */
        /* <DEDUP_REMOVED lines=46> */
[C---:B---3--:R-:W-:Y:S03]  /*61380*/  HMMA.1688.F32.TF32 R12, R228.reuse, R114, R232 ;  /* 0x00000072e40c723c */ /* 0x048fe600000810e8 */
[----:B------:R1:W-:Y:S05]  /*61390*/  STL.64 [R1+0x4c88], R10 ;  /* 0x004c880a01007387 */ /* 0x0003ea0000100a00 */
[C---:B-1----:R-:W-:Y:S06]  /*613a0*/  HMMA.1688.F32.TF32 R8, R228.reuse, R118, R236 ;  /* 0x00000076e408723c */ /* 0x042fec00000810ec */
[----:B------:R-:W-:Y:S04]  /*613b0*/  STL.64 [R1+0x4c70], R16 ;  /* 0x004c701001007387 */ /* 0x000fe80000100a00 */
[----:B------:R-:W-:Y:S04]  /*613c0*/  STL.64 [R1+0x4c78], R18 ;  /* 0x004c781201007387 */ /* 0x000fe80000100a00 */
[----:B------:R-:W3:Y:S04]  /*613d0*/  LDL.LU R232, [R1+0x4800] ;  /* 0x0048000001e87983 */ /* 0x000ee80000300800 */
[----:B------:R1:W-:Y:S04]  /*613e0*/  STL.64 [R1+0x4c60], R12 ;  /* 0x004c600c01007387 */ /* 0x0003e80000100a00 */
[----:B------:R4:W-:Y:S04]  /*613f0*/  STL.64 [R1+0x4c68], R14 ;  /* 0x004c680e01007387 */ /* 0x0009e80000100a00 */
[----:B------:R1:W-:Y:S04]  /*61400*/  STL.64 [R1+0x4c50], R8 ;  /* 0x004c500801007387 */ /* 0x0003e80000100a00 */
[----:B------:R1:W-:Y:S04]  /*61410*/  STL.64 [R1+0x4c58], R10 ;  /* 0x004c580a01007387 */ /* 0x0003e80000100a00 */
        /* <DEDUP_REMOVED lines=13> */
[----:B----4-:R-:W4:Y:S04]  /*614f0*/  LDL.LU R14, [R1+0x48a8] ;  /* 0x0048a800010e7983 */ /* 0x010f280000300800 */
        /* <DEDUP_REMOVED lines=95> */
[C---:B----4-:R-:W-:Y:S08]  /*61af0*/  HMMA.1688.F32.TF32 R72, R228.reuse, R142, R72 ;  /* 0x0000008ee448723c */ /* 0x050ff00000081048 */
[C---:B------:R-:W-:Y:S08]  /*61b00*/  HMMA.1688.F32.TF32 R76, R228.reuse, R138, R76 ;  /* 0x0000008ae44c723c */ /* 0x040ff0000008104c */
[C---:B------:R-:W-:Y:S08]  /*61b10*/  HMMA.1688.F32.TF32 R80, R228.reuse, R134, R80 ;  /* 0x00000086e450723c */ /* 0x040ff00000081050 */
[C---:B------:R-:W-:Y:S08]  /*61b20*/  HMMA.1688.F32.TF32 R88, R228.reuse, R126, R88 ;  /* 0x0000007ee458723c */ /* 0x040ff00000081058 */
        /* <DEDUP_REMOVED lines=12> */
[----:B------:R-:W-:Y:S03]  /*61bf0*/  HMMA.1688.F32.TF32 R64, R228, R154, R64 ;  /* 0x0000009ae440723c */ /* 0x000fe60000081040 */
        /* <DEDUP_REMOVED lines=9> */
[----:B------:R-:W-:Y:S01]  /*61c90*/  LDS R230, [R5+0x6100] ;  /* 0x0061000005e67984 */ /* 0x000fe20000000800 */
[C---:B-1----:R-:W-:Y:S03]  /*61ca0*/  HMMA.1688.F32.TF32 R8, R224.reuse, R218, R56 ;  /* 0x000000dae008723c */ /* 0x042fe60000081038 */
[----:B------:R-:W-:Y:S04]  /*61cb0*/  STL.64 [R1+0x4bc0], R64 ;  /* 0x004bc04001007387 */ /* 0x000fe80000100a00 */
[----:B------:R-:W-:Y:S04]  /*61cc0*/  STL.64 [R1+0x4bc8], R66 ;  /* 0x004bc84201007387 */ /* 0x000fe80000100a00 */
[----:B------:R-:W-:Y:S04]  /*61cd0*/  STL.64 [R1+0x40e0], R60 ;  /* 0x0040e03c01007387 */ /* 0x000fe80000100a00 */
[----:B------:R-:W-:Y:S01]  /*61ce0*/  STL.64 [R1+0x40e8], R62 ;  /* 0x0040e83e01007387 */ /* 0x000fe20000100a00 */
[C---:B------:R-:W-:Y:S03]  /*61cf0*/  HMMA.1688.F32.TF32 R44, R224.reuse, R206, R44 ;  /* 0x000000cee02c723c */ /* 0x040fe6000008102c */
[----:B------:R-:W-:Y:S04]  /*61d00*/  LDS R229, [R6+0x4100] ;  /* 0x0041000006e57984 */ /* 0x000fe80000000800 */
[----:B------:R-:W1:Y:S04]  /*61d10*/  LDS R231, [R6+0x6100] ;  /* 0x0061000006e77984 */ /* 0x000e680000000800 */
[----:B------:R-:W-:Y:S04]  /*61d20*/  STL.64 [R1+0x40d0], R8 ;  /* 0x0040d00801007387 */ /* 0x000fe80000100a00 */
[----:B------:R2:W-:Y:S02]  /*61d30*/  STL.64 [R1+0x40d8], R10 ;  /* 0x0040d80a01007387 */ /* 0x0005e40000100a00 */
[C---:B--2---:R-:W-:Y:S11]  /*61d40*/  HMMA.1688.F32.TF32 R8, R224.reuse, R214, R52 ;  /* 0x000000d6e008723c */ /* 0x044ff60000081034 */
[----:B------:R-:W-:Y:S11]  /*61d50*/  @!UPT UIADD3 URZ, URZ, URZ, URZ ;  /* 0x0000003f3f3ff290 */ /* 0x000ff6000fffe03f */
[----:B------:R-:W-:Y:S01]  /*61d60*/  @!UPT UIADD3 URZ, URZ, URZ, URZ ;  /* 0x0000003f3f3ff290 */ /* 0x000fe2000fffe03f */
        /* <DEDUP_REMOVED lines=38> */
[C---:B--2---:R-:W-:Y:S06]  /*61fd0*/  HMMA.1688.F32.TF32 R8, R224.reuse, R98, R236 ;  /* 0x00000062e008723c */ /* 0x044fec00000810ec */
        /* <DEDUP_REMOVED lines=105> */
[C---:B------:R-:W-:Y:S11]  /*62670*/  HMMA.1688.F32.TF32 R68, R224.reuse, R110, R68 ;  /* 0x0000006ee044723c */ /* 0x040ff60000081044 */
[----:B------:R-:W-:Y:S04]  /*62680*/  @!UPT UIADD3 URZ, URZ, URZ, URZ ;  /* 0x0000003f3f3ff290 */ /* 0x000fe8000fffe03f */
[----:B------:R-:W-:Y:S01]  /*62690*/  STL.64 [R1+0x4ab0], R76 ;  /* 0x004ab04c01007387 */ /* 0x000fe20000100a00 */
[C---:B------:R-:W-:Y:S03]  /*626a0*/  HMMA.1688.F32.TF32 R64, R224.reuse, R118, R64 ;  /* 0x00000076e040723c */ /* 0x040fe60000081040 */
        /* <DEDUP_REMOVED lines=26> */
[----:B------:R-:W-:Y:S01]  /*62850*/  STL.64 [R1+0x4a00], R36 ;  /* 0x004a002401007387 */ /* 0x000fe20000100a00 */
[----:B------:R-:W-:Y:S03]  /*62860*/  HMMA.1688.F32.TF32 R24, R224, R158, R24 ;  /* 0x0000009ee018723c */ /* 0x000fe60000081018 */
[----:B------:R-:W-:Y:S04]  /*62870*/  STL.64 [R1+0x4a08], R38 ;  /* 0x004a082601007387 */ /* 0x000fe80000100a00 */
[----:B------:R-:W-:Y:S04]  /*62880*/  LDS R224, [R3+0x4180] ;  /* 0x0041800003e07984 */ /* 0x000fe80000000800 */
[----:B------:R-:W-:Y:S04]  /*62890*/  LDS R226, [R3+0x6180] ;  /* 0x0061800003e27984 */ /* 0x000fe80000000800 */
[----:B------:R-:W-:Y:S04]  /*628a0*/  STL.64 [R1+0x49f0], R8 ;  /* 0x0049f00801007387 */ /* 0x000fe80000100a00 */
[----:B------:R1:W-:Y:S04]  /*628b0*/  STL.64 [R1+0x49f8], R10 ;  /* 0x0049f80a01007387 */ /* 0x0003e80000100a00 */
[----:B------:R-:W-:Y:S04]  /*628c0*/  LDS R225, [R4+0x4180] ;  /* 0x0041800004e17984 */ /* 0x000fe80000000800 */
[----:B------:R-:W2:Y:S01]  /*628d0*/  LDS R227, [R4+0x6180] ;  /* 0x0061800004e37984 */ /* 0x000ea20000000800 */
[C---:B-1----:R-:W-:Y:S03]  /*628e0*/  HMMA.1688.F32.TF32 R8, R228.reuse, R218, R20 ;  /* 0x000000dae408723c */ /* 0x042fe60000081014 */
[----:B------:R-:W-:Y:S04]  /*628f0*/  STL.64 [R1+0x49e0], R28 ;  /* 0x0049e01c01007387 */ /* 0x000fe80000100a00 */
[----:B------:R-:W-:Y:S04]  /*62900*/  STL.64 [R1+0x49e8], R30 ;  /* 0x0049e81e01007387 */ /* 0x000fe80000100a00 */
[----:B------:R-:W-:Y:S04]  /*62910*/  STL.64 [R1+0x40c0], R24 ;  /* 0x0040c01801007387 */ /* 0x000fe80000100a00 */
[----:B------:R-:W-:Y:S08]  /*62920*/  STL.64 [R1+0x40c8], R26 ;  /* 0x0040c81a01007387 */ /* 0x000ff00000100a00 */
[----:B------:R-:W-:Y:S04]  /*62930*/  STL.64 [R1+0x40b0], R8 ;  /* 0x0040b00801007387 */ /* 0x000fe80000100a00 */
[----:B------:R1:W-:Y:S02]  /*62940*/  STL.64 [R1+0x40b8], R10 ;  /* 0x0040b80a01007387 */ /* 0x0003e40000100a00 */
[C---:B-1----:R-:W-:Y:S08]  /*62950*/  HMMA.1688.F32.TF32 R8, R228.reuse, R214, R16 ;  /* 0x000000d6e408723c */ /* 0x042ff00000081010 */
[C---:B------:R-:W-:Y:S08]  /*62960*/  HMMA.1688.F32.TF32 R16, R228.reuse, R210, R12 ;  /* 0x000000d2e410723c */ /* 0x040ff0000008100c */
[C---:B------:R-:W-:Y:S07]  /*62970*/  HMMA.1688.F32.TF32 R12, R228.reuse, R206, R248 ;  /* 0x000000cee40c723c */ /* 0x040fee00000810f8 */
[----:B------:R-:W-:Y:S04]  /*62980*/  STL.64 [R1+0x49d0], R8 ;  /* 0x0049d00801007387 */ /* 0x000fe80000100a00 */
[----:B------:R1:W-:Y:S02]  /*62990*/  STL.64 [R1+0x49d8], R10 ;  /* 0x0049d80a01007387 */ /* 0x0003e40000100a00 */
[C---:B-1----:R-:W-:Y:S02]  /*629a0*/  HMMA.1688.F32.TF32 R8, R228.reuse, R202, R240 ;  /* 0x000000cae408723c */ /* 0x042fe400000810f0 */
        /* <DEDUP_REMOVED lines=11> */
[C---:B------:R-:W-:Y:S11]  /*62a60*/  HMMA.1688.F32.TF32 R12, R228.reuse, R162, R232 ;  /* 0x000000a2e40c723c */ /* 0x040ff600000810e8 */
[----:B------:R-:W-:Y:S04]  /*62a70*/  @!UPT UIADD3 URZ, URZ, URZ, URZ ;  /* 0x0000003f3f3ff290 */ /* 0x000fe8000fffe03f */
[----:B------:R-:W-:Y:S04]  /*62a80*/  STL.64 [R1+0x4990], R8 ;  /* 0x0049900801007387 */ /* 0x000fe80000100a00 */
[----:B------:R1:W-:Y:S04]  /*62a90*/  STL.64 [R1+0x4998], R10 ;  /* 0x0049980a01007387 */ /* 0x0003e80000100a00 */
[----:B------:R-:W2:Y:S01]  /*62aa0*/  LDL.LU R244, [R1+0x3db0] ;  /* 0x003db00001f47983 */ /* 0x000ea20000300800 */
[C---:B-1----:R-:W-:Y:S03]  /*62ab0*/  HMMA.1688.F32.TF32 R8, R228.reuse, R166, R236 ;  /* 0x000000a6e408723c */ /* 0x042fe600000810ec */
[----:B------:R1:W-:Y:S04]  /*62ac0*/  STL.64 [R1+0x4980], R12 ;  /* 0x0049800c01007387 */ /* 0x0003e80000100a00 */
[----:B------:R3:W-:Y:S11]  /*62ad0*/  STL.64 [R1+0x4988], R14 ;  /* 0x0049880e01007387 */ /* 0x0007f60000100a00 */
[----:B------:R-:W-:Y:S05]  /*62ae0*/  @!UPT UIADD3 URZ, URZ, URZ, URZ ;  /* 0x0000003f3f3ff290 */ /* 0x000fea000fffe03f */
        /* <DEDUP_REMOVED lines=111> */
[C---:B------:R-:W-:Y:S08]  /*631e0*/  HMMA.1688.F32.TF32 R64, R228.reuse, R98, R64 ;  /* 0x00000062e440723c */ /* 0x040ff00000081040 */
        /* <DEDUP_REMOVED lines=32> */
[----:B------:R-:W-:Y:S04]  /*633f0*/  STL.64 [R1+0x48c8], R58 ;  /* 0x0048c83a01007387 */ /* 0x000fe80000100a00 */
[----:B------:R-:W-:Y:S01]  /*63400*/  STL.64 [R1+0x48b0], R52 ;  /* 0x0048b03401007387 */ /* 0x000fe20000100a00 */
[C---:B------:R-:W-:Y:S03]  /*63410*/  HMMA.1688.F32.TF32 R40, R228.reuse, R122, R40 ;  /* 0x0000007ae428723c */ /* 0x040fe60000081028 */
        /* <DEDUP_REMOVED lines=27> */
[----:B------:R-:W-:Y:S02]  /*635d0*/  HMMA.1688.F32.TF32 R12, R228, R158, R240 ;  /* 0x0000009ee40c723c */ /* 0x000fe400000810f0 */
        /* <DEDUP_REMOVED lines=10> */
[----:B------:R1:W-:Y:S08]  /*63680*/  STL.64 [R1+0x40a8], R14 ;  /* 0x0040a80e01007387 */ /* 0x0003f00000100a00 */
[----:B------:R-:W-:Y:S01]  /*63690*/  STL.64 [R1+0x4090], R8 ;  /* 0x0040900801007387 */ /* 0x000fe20000100a00 */
[C---:B-1----:R-:W-:Y:S03]  /*636a0*/  HMMA.1688.F32.TF32 R12, R224.reuse, R214, R232 ;  /* 0x000000d6e00c723c */ /* 0x042fe600000810e8 */
[----:B------:R1:W-:Y:S05]  /*636b0*/  STL.64 [R1+0x4098], R10 ;  /* 0x0040980a01007387 */ /* 0x0003ea0000100a00 */
[C---:B-1----:R-:W-:Y:S01]  /*636c0*/  HMMA.1688.F32.TF32 R8, R224.reuse, R210, R236 ;  /* 0x000000d2e008723c */ /* 0x042fe200000810ec */
[----:B------:R-:W2:Y:S11]  /*636d0*/  LDL.LU R236, [R1+0x3700] ;  /* 0x0037000001ec7983 */ /* 0x000eb60000300800 */
[----:B------:R-:W-:Y:S03]  /*636e0*/  @!UPT UIADD3 URZ, URZ, URZ, URZ ;  /* 0x0000003f3f3ff290 */ /* 0x000fe6000fffe03f */
[----:B------:R-:W-:Y:S04]  /*636f0*/  STL.64 [R1+0x47f0], R12 ;  /* 0x0047f00c01007387 */ /* 0x000fe80000100a00 */
[----:B------:R-:W-:Y:S04]  /*63700*/  STL.64 [R1+0x47f8], R14 ;  /* 0x0047f80e01007387 */ /* 0x000fe80000100a00 */
[----:B------:R1:W-:Y:S04]  /*63710*/  STL.64 [R1+0x47e0], R8 ;  /* 0x0047e00801007387 */ /* 0x0003e80000100a00 */
[----:B------:R3:W-:Y:S04]  /*63720*/  STL.64 [R1+0x47e8], R10 ;  /* 0x0047e80a01007387 */ /* 0x0007e80000100a00 */
[----:B------:R-:W2:Y:S04]  /*63730*/  LDL.LU R237, [R1+0x3704] ;  /* 0x0037040001ed7983 */ /* 0x000ea80000300800 */
[----:B------:R-:W2:Y:S04]  /*63740*/  LDL.LU R238, [R1+0x3708] ;  /* 0x0037080001ee7983 */ /* 0x000ea80000300800 */
[----:B------:R-:W2:Y:S04]  /*63750*/  LDL.LU R239, [R1+0x370c] ;  /* 0x00370c0001ef7983 */ /* 0x000ea80000300800 */
        /* <DEDUP_REMOVED lines=54> */
[----:B---3--:R-:W3:Y:S04]  /*63ac0*/  LDL.LU R10, [R1+0x3b08] ;  /* 0x003b0800010a7983 */ /* 0x008ee80000300800 */
        /* <DEDUP_REMOVED lines=57> */
[----:B------:R-:W-:Y:S04]  /*63e60*/  STL.64 [R1+0x7238], R210 ;  /* 0x007238d201007387 */ /* 0x000fe80000100a00 */
[----:B------:R1:W-:Y:S04]  /*63e70*/  STL.64 [R1+0x7230], R208 ;  /* 0x007230d001007387 */ /* 0x0003e80000100a00 */
[----:B-1----:R-:W3:Y:S04]  /*63e80*/  LDL.LU R208, [R1+0x3d60] ;  /* 0x003d600001d07983 */ /* 0x002ee80000300800 */
[----:B------:R-:W3:Y:S04]  /*63e90*/  LDL.LU R209, [R1+0x3d64] ;  /* 0x003d640001d17983 */ /* 0x000ee80000300800 */
[----:B------:R-:W3:Y:S04]  /*63ea0*/  LDL.LU R210, [R1+0x3d68] ;  /* 0x003d680001d27983 */ /* 0x000ee80000300800 */
[----:B------:R-:W3:Y:S01]  /*63eb0*/  LDL.LU R211, [R1+0x3d6c] ;  /* 0x003d6c0001d37983 */ /* 0x000ee20000300800 */
[C---:B--2---:R-:W-:Y:S11]  /*63ec0*/  HMMA.1688.F32.TF32 R200, R224.reuse, R206, R200 ;  /* 0x000000cee0c8723c */ /* 0x044ff600000810c8 */
[----:B------:R-:W-:Y:S11]  /*63ed0*/  @!UPT UIADD3 URZ, URZ, URZ, URZ ;  /* 0x0000003f3f3ff290 */ /* 0x000ff6000fffe03f */
[----:B------:R-:W-:Y:S01]  /*63ee0*/  @!UPT UIADD3 URZ, URZ, URZ, URZ ;  /* 0x0000003f3f3ff290 */ /* 0x000fe2000fffe03f */
[----:B------:R-:W-:Y:S04]  /*63ef0*/  STL.64 [R1+0x47d0], R200 ;  /* 0x0047d0c801007387 */ /* 0x000fe80000100a00 */
[----:B------:R1:W-:Y:S04]  /*63f00*/  STL.64 [R1+0x47d8], R202 ;  /* 0x0047d8ca01007387 */ /* 0x0003e80000100a00 */
[----:B-1----:R-:W2:Y:S04]  /*63f10*/  LDL.LU.64 R202, [R1+0x7258] ;  /* 0x0072580001ca7983 */ /* 0x002ea80000300a00 */
[----:B------:R-:W3:Y:S01]  /*63f20*/  LDL.LU.64 R200, [R1+0x7250] ;  /* 0x0072500001c87983 */ /* 0x000ee20000300a00 */
[C---:B--2---:R-:W-:Y:S11]  /*63f30*/  HMMA.1688.F32.TF32 R196, R224.reuse, R202, R196 ;  /* 0x000000cae0c4723c */ /* 0x044ff600000810c4 */
[----:B------:R-:W-:Y:S11]  /*63f40*/  @!UPT UIADD3 URZ, URZ, URZ, URZ ;  /* 0x0000003f3f3ff290 */ /* 0x000ff6000fffe03f */
[----:B------:R-:W-:Y:S01]  /*63f50*/  @!UPT UIADD3 URZ, URZ, URZ, URZ ;  /* 0x0000003f3f3ff290 */ /* 0x000fe2000fffe03f */
[----:B------:R-:W-:Y:S04]  /*63f60*/  STL.64 [R1+0x47c0], R196 ;  /* 0x0047c0c401007387 */ /* 0x000fe80000100a00 */
[----:B------:R1:W-:Y:S04]  /*63f70*/  STL.64 [R1+0x47c8], R198 ;  /* 0x0047c8c601007387 */ /* 0x0003e80000100a00 */
[----:B-1----:R-:W2:Y:S01]  /*63f80*/  LDL.LU.64 R198, [R1+0x7248] ;  /* 0x0072480001c67983 */ /* 0x002ea20000300a00 */
[C---:B------:R-:W-:Y:S03]  /*63f90*/  HMMA.1688.F32.TF32 R220, R224.reuse, R162, R220 ;  /* 0x000000a2e0dc723c */ /* 0x040fe600000810dc */
[----:B------:R-:W4:Y:S05]  /*63fa0*/  LDL.LU.64 R196, [R1+0x7240] ;  /* 0x0072400001c47983 */ /* 0x000f2a0000300a00 */
[C---:B---3--:R-:W-:Y:S08]  /*63fb0*/  HMMA.1688.F32.TF32 R60, R224.reuse, R94, R60 ;  /* 0x0000005ee03c723c */ /* 0x048ff0000008103c */
[C---:B------:R-:W-:Y:S08]  /*63fc0*/  HMMA.1688.F32.TF32 R56, R224.reuse, R98, R56 ;  /* 0x00000062e038723c */ /* 0x040ff00000081038 */
[C---:B------:R-:W-:Y:S08]  /*63fd0*/  HMMA.1688.F32.TF32 R48, R224.reuse, R106, R48 ;  /* 0x0000006ae030723c */ /* 0x040ff00000081030 */
[C---:B------:R-:W-:Y:S08]  /*63fe0*/  HMMA.1688.F32.TF32 R44, R224.reuse, R110, R44 ;  /* 0x0000006ee02c723c */ /* 0x040ff0000008102c */
[C---:B------:R-:W-:Y:S08]  /*63ff0*/  HMMA.1688.F32.TF32 R36, R224.reuse, R118, R36 ;  /* 0x00000076e024723c */ /* 0x040ff00000081024 */
[C---:B------:R-:W-:Y:S08]  /*64000*/  HMMA.1688.F32.TF32 R32, R224.reuse, R122, R32 ;  /* 0x0000007ae020723c */ /* 0x040ff00000081020 */
[C---:B------:R-:W-:Y:S08]  /*64010*/  HMMA.1688.F32.TF32 R24, R224.reuse, R130, R24 ;  /* 0x00000082e018723c */ /* 0x040ff00000081018 */
[C---:B------:R-:W-:Y:S08]  /*64020*/  HMMA.1688.F32.TF32 R20, R224.reuse, R134, R20 ;  /* 0x00000086e014723c */ /* 0x040ff00000081014 */
[C---:B--2---:R-:W-:Y:S11]  /*64030*/  HMMA.1688.F32.TF32 R208, R224.reuse, R198, R208 ;  /* 0x000000c6e0d0723c */ /* 0x044ff600000810d0 */
[----:B------:R-:W-:Y:S11]  /*64040*/  @!UPT UIADD3 URZ, URZ, URZ, URZ ;  /* 0x0000003f3f3ff290 */ /* 0x000ff6000fffe03f */
[----:B------:R-:W-:Y:S01]  /*64050*/  @!UPT UIADD3 URZ, URZ, URZ, URZ ;  /* 0x0000003f3f3ff290 */ /* 0x000fe2000fffe03f */
        /* <DEDUP_REMOVED lines=63> */
[C---:B----4-:R-:W-:Y:S08]  /*64450*/  HMMA.1688.F32.TF32 R16, R224.reuse, R154, R244 ;  /* 0x0000009ae010723c */ /* 0x050ff000000810f4 */
[----:B------:R-:W-:Y:S01]  /*64460*/  STL.64 [R1+0x4630], R8 ;  /* 0x0046300801007387 */ /* 0x000fe20000100a00 */
[----:B-1----:R-:W-:Y:S03]  /*64470*/  HMMA.1688.F32.TF32 R12, R224, R158, R232 ;  /* 0x0000009ee00c723c */ /* 0x002fe600000810e8 */
[----:B------:R1:W-:Y:S04]  /*64480*/  STL.64 [R1+0x4638], R10 ;  /* 0x0046380a01007387 */ /* 0x0003e80000100a00 */
[----:B------:R-:W-:Y:S04]  /*64490*/  LDS R224, [R3+0x4200] ;  /* 0x0042000003e07984 */ /* 0x000fe80000000800 */
[----:B------:R-:W-:Y:S01]  /*644a0*/  LDS R226, [R3+0x6200] ;  /* 0x0062000003e27984 */ /* 0x000fe20000000800 */
[C---:B-1----:R-:W-:Y:S03]  /*644b0*/  HMMA.1688.F32.TF32 R8, R228.reuse, R218, R236 ;  /* 0x000000dae408723c */ /* 0x042fe600000810ec */
[----:B------:R1:W-:Y:S04]  /*644c0*/  STL.64 [R1+0x4620], R16 ;  /* 0x0046201001007387 */ /* 0x0003e80000100a00 */
[----:B------:R2:W-:Y:S04]  /*644d0*/  STL.64 [R1+0x4628], R18 ;  /* 0x0046281201007387 */ /* 0x0005e80000100a00 */
[----:B------:R-:W3:Y:S04]  /*644e0*/  LDL.LU R236, [R1+0x3430] ;  /* 0x0034300001ec7983 */ /* 0x000ee80000300800 */
[----:B------:R-:W-:Y:S04]  /*644f0*/  STL.64 [R1+0x4080], R12 ;  /* 0x0040800c01007387 */ /* 0x000fe80000100a00 */
[----:B------:R-:W-:Y:S04]  /*64500*/  STL.64 [R1+0x4088], R14 ;  /* 0x0040880e01007387 */ /* 0x000fe80000100a00 */
[----:B------:R-:W-:Y:S04]  /*64510*/  LDS R225, [R4+0x4200] ;  /* 0x0042000004e17984 */ /* 0x000fe80000000800 */
[----:B------:R4:W-:Y:S04]  /*64520*/  STL.64 [R1+0x4070], R8 ;  /* 0x0040700801007387 */ /* 0x0009e80000100a00 */
[----:B------:R1:W-:Y:S04]  /*64530*/  STL.64 [R1+0x4078], R10 ;  /* 0x0040780a01007387 */ /* 0x0003e80000100a00 */
        /* <DEDUP_REMOVED lines=15> */
[----:B-1----:R-:W3:Y:S04]  /*64630*/  LDL.LU R16, [R1+0x3490] ;  /* 0x0034900001107983 */ /* 0x002ee80000300800 */
[----:B------:R-:W3:Y:S04]  /*64640*/  LDL.LU R17, [R1+0x3494] ;  /* 0x0034940001117983 */ /* 0x000ee80000300800 */
[----:B--2---:R-:W3:Y:S04]  /*64650*/  LDL.LU R18, [R1+0x3498] ;  /* 0x0034980001127983 */ /* 0x004ee80000300800 */
        /* <DEDUP_REMOVED lines=37> */
[----:B----4-:R-:W4:Y:S04]  /*648b0*/  LDL.LU R8, [R1+0x3630] ;  /* 0x0036300001087983 */ /* 0x010f280000300800 */
        /* <DEDUP_REMOVED lines=55> */
[----:B------:R-:W1:Y:S01]  /*64c30*/  LDS R227, [R4+0x6200] ;  /* 0x0062000004e37984 */ /* 0x000e620000000800 */
[C---:B--2---:R-:W-:Y:S11]  /*64c40*/  HMMA.1688.F32.TF32 R208, R228.reuse, R214, R208 ;  /* 0x000000d6e4d0723c */ /* 0x044ff600000810d0 */
[----:B------:R-:W-:Y:S11]  /*64c50*/  @!UPT UIADD3 URZ, URZ, URZ, URZ ;  /* 0x0000003f3f3ff290 */ /* 0x000ff6000fffe03f */
[----:B------:R-:W-:Y:S01]  /*64c60*/  @!UPT UIADD3 URZ, URZ, URZ, URZ ;  /* 0x0000003f3f3ff290 */ /* 0x000fe2000fffe03f */
[----:B------:R-:W-:Y:S04]  /*64c70*/  STL.64 [R1+0x4610], R208 ;  /* 0x004610d001007387 */ /* 0x000fe80000100a00 */
[----:B------:R2:W-:Y:S04]  /*64c80*/  STL.64 [R1+0x4618], R210 ;  /* 0x004618d201007387 */ /* 0x0005e80000100a00 */
[----:B--2---:R-:W2:Y:S04]  /*64c90*/  LDL.LU.64 R210, [R1+0x7238] ;  /* 0x0072380001d27983 */ /* 0x004ea80000300a00 */
[----:B------:R-:W2:Y:S01]  /*64ca0*/  LDL.LU.64 R208, [R1+0x7230] ;  /* 0x0072300001d07983 */ /* 0x000ea20000300a00 */
[C---:B------:R-:W-:Y:S08]  /*64cb0*/  HMMA.1688.F32.TF32 R56, R228.reuse, R178, R56 ;  /* 0x000000b2e438723c */ /* 0x040ff00000081038 */
[C---:B---3--:R-:W-:Y:S08]  /*64cc0*/  HMMA.1688.F32.TF32 R60, R228.reuse, R182, R60 ;  /* 0x000000b6e43c723c */ /* 0x048ff0000008103c */
[C---:B------:R-:W-:Y:S08]  /*64cd0*/  HMMA.1688.F32.TF32 R48, R228.reuse, R170, R48 ;  /* 0x000000aae430723c */ /* 0x040ff00000081030 */
[C---:B----4-:R-:W-:Y:S08]  /*64ce0*/  HMMA.1688.F32.TF32 R44, R228.reuse, R94, R44 ;  /* 0x0000005ee42c723c */ /* 0x050ff0000008102c */
        /* <DEDUP_REMOVED lines=191> */
[----:B------:R-:W-:Y:S08]  /*658e0*/  HMMA.1688.F32.TF32 R80, R224, R218, R80 ;  /* 0x000000dae050723c */ /* 0x000ff00000081050 */
        /* <DEDUP_REMOVED lines=73> */
[----:B-1----:R-:W-:Y:S06]  /*65d80*/  HMMA.1688.F32.TF32 R8, R224, R126, R236 ;  /* 0x0000007ee008723c */ /* 0x002fec00000810ec */
        /* <DEDUP_REMOVED lines=117> */
[----:B------:R-:W-:Y:S08]  /*664e0*/  HMMA.1688.F32.TF32 R36, R228, R166, R36 ;  /* 0x000000a6e424723c */ /* 0x000ff00000081024 */
[C---:B------:R-:W-:Y:S11]  /*664f0*/  HMMA.1688.F32.TF32 R220, R224.reuse, R130, R220 ;  /* 0x00000082e0dc723c */ /* 0x040ff600000810dc */
        /* <DEDUP_REMOVED lines=10> */
[----:B------:R-:W-:Y:S01]  /*665a0*/  HMMA.1688.F32.TF32 R68, R224, R158, R8 ;  /* 0x0000009ee044723c */ /* 0x000fe20000081008 */
[----:B------:R-:W-:Y:S04]  /*665b0*/  STL.64 [R1+0x42b0], R220 ;  /* 0x0042b0dc01007387 */ /* 0x000fe80000100a00 */
[----:B------:R-:W-:Y:S03]  /*665c0*/  LDS R224, [R3+0x4280] ;  /* 0x0042800003e07984 */ /* 0x000fe60000000800 */
        /* <DEDUP_REMOVED lines=11> */
[----:B------:R-:W-:Y:S01]  /*66680*/  STL.64 [R1+0x4260], R72 ;  /* 0x0042604801007387 */ /* 0x000fe20000100a00 */
[C---:B------:R-:W-:Y:S03]  /*66690*/  HMMA.1688.F32.TF32 R56, R228.reuse, R210, R56 ;  /* 0x000000d2e438723c */ /* 0x040fe60000081038 */
        /* <DEDUP_REMOVED lines=14> */
[----:B------:R-:W1:Y:S04]  /*66780*/  LDS R227, [R4+0x6280] ;  /* 0x0062800004e37984 */ /* 0x000e680000000800 */
        /* <DEDUP_REMOVED lines=38> */
[----:B------:R-:W-:Y:S04]  /*669f0*/  STL.64 [R1+0x4150], R12 ;  /* 0x0041500c01007387 */ /* 0x000fe80000100a00 */
[----:B------:R-:W-:Y:S04]  /*66a00*/  STL.64 [R1+0x4158], R14 ;  /* 0x0041580e01007387 */ /* 0x000fe80000100a00 */
        /* <DEDUP_REMOVED lines=69> */
[----:B------:R-:W1:Y:S04]  /*66e60*/  LDL.LU R16, [R1+0x2e00] ;  /* 0x002e000001107983 */ /* 0x000e680000300800 */
[----:B------:R-:W1:Y:S04]  /*66e70*/  LDL.LU R17, [R1+0x2e04] ;  /* 0x002e040001117983 */ /* 0x000e680000300800 */
[----:B------:R-:W1:Y:S04]  /*66e80*/  LDL.LU R18, [R1+0x2e08] ;  /* 0x002e080001127983 */ /* 0x000e680000300800 */
[----:B------:R-:W1:Y:S04]  /*66e90*/  LDL.LU R19, [R1+0x2e0c] ;  /* 0x002e0c0001137983 */ /* 0x000e680000300800 */
        /* <DEDUP_REMOVED lines=13> */
[C---:B------:R-:W-:Y:S08]  /*66f70*/  HMMA.1688.F32.TF32 R36, R228.reuse, R146, R36 ;  /* 0x00000092e424723c */ /* 0x040ff00000081024 */
[C---:B------:R-:W-:Y:S08]  /*66f80*/  HMMA.1688.F32.TF32 R40, R228.reuse, R142, R40 ;  /* 0x0000008ee428723c */ /* 0x040ff00000081028 */
[C---:B------:R-:W-:Y:S08]  /*66f90*/  HMMA.1688.F32.TF32 R52, R228.reuse, R130, R52 ;  /* 0x00000082e434723c */ /* 0x040ff00000081034 */
[C---:B---3--:R-:W-:Y:S08]  /*66fa0*/  HMMA.1688.F32.TF32 R8, R228.reuse, R114, R8 ;  /* 0x00000072e408723c */ /* 0x048ff00000081008 */
[C---:B----4-:R-:W-:Y:S08]  /*66fb0*/  HMMA.1688.F32.TF32 R68, R228.reuse, R110, R68 ;  /* 0x0000006ee444723c */ /* 0x050ff00000081044 */
[C---:B------:R-:W-:Y:S08]  /*66fc0*/  HMMA.1688.F32.TF32 R60, R228.reuse, R122, R60 ;  /* 0x0000007ae43c723c */ /* 0x040ff0000008103c */
[C---:B------:R-:W-:Y:S07]  /*66fd0*/  HMMA.1688.F32.TF32 R64, R228.reuse, R118, R64 ;  /* 0x00000076e440723c */ /* 0x040fee0000081040 */
[----:B------:R-:W-:Y:S04]  /*66fe0*/  STL.64 [R1+0x4130], R68 ;  /* 0x0041304401007387 */ /* 0x000fe80000100a00 */
[----:B------:R-:W-:Y:S04]  /*66ff0*/  STL.64 [R1+0x4138], R70 ;  /* 0x0041384601007387 */ /* 0x000fe80000100a00 */
[----:B------:R-:W-:Y:S04]  /*67000*/  STL.64 [R1+0x4120], R8 ;  /* 0x0041200801007387 */ /* 0x000fe80000100a00 */
[----:B------:R2:W-:Y:S02]  /*67010*/  STL.64 [R1+0x4128], R10 ;  /* 0x0041280a01007387 */ /* 0x0005e40000100a00 */
[C---:B--2---:R-:W-:Y:S02]  /*67020*/  HMMA.1688.F32.TF32 R8, R228.reuse, R126, R56 ;  /* 0x0000007ee408723c */ /* 0x044fe40000081038 */
[----:B------:R-:W-:Y:S04]  /*67030*/  STL.64 [R1+0x4110], R64 ;  /* 0x0041104001007387 */ /* 0x000fe80000100a00 */
[----:B------:R-:W-:Y:S04]  /*67040*/  STL.64 [R1+0x4118], R66 ;  /* 0x0041184201007387 */ /* 0x000fe80000100a00 */
[----:B------:R-:W-:Y:S01]  /*67050*/  STL.64 [R1+0x4100], R60 ;  /* 0x0041003c01007387 */ /* 0x000fe20000100a00 */
[C---:B------:R-:W-:Y:S03]  /*67060*/  HMMA.1688.F32.TF32 R48, R228.reuse, R134, R48 ;  /* 0x00000086e430723c */ /* 0x040fe60000081030 */
        /* <DEDUP_REMOVED lines=13> */
[----:B------:R-:W-:Y:S02]  /*67140*/  HMMA.1688.F32.TF32 R28, R228, R154, R28 ;  /* 0x0000009ae41c723c */ /* 0x000fe4000008101c */
[----:B------:R-:W-:Y:S04]  /*67150*/  STL.64 [R1+0x3fe0], R36 ;  /* 0x003fe02401007387 */ /* 0x000fe80000100a00 */
[----:B------:R-:W-:Y:S02]  /*67160*/  STL.64 [R1+0x3fe8], R38 ;  /* 0x003fe82601007387 */ /* 0x000fe40000100a00 */
[C---:B-1----:R-:W-:Y:S02]  /*67170*/  HMMA.1688.F32.TF32 R16, R224.reuse, R214, R16 ;  /* 0x000000d6e010723c */ /* 0x042fe40000081010 */
        /* <DEDUP_REMOVED lines=13> */
[C---:B-1----:R-:W-:Y:S02]  /*67250*/  HMMA.1688.F32.TF32 R8, R224.reuse, R210, R12 ;  /* 0x000000d2e008723c */ /* 0x042fe4000008100c */
[----:B------:R-:W-:Y:S04]  /*67260*/  STL.64 [R1+0x3fb0], R16 ;  /* 0x003fb01001007387 */ /* 0x000fe80000100a00 */
[----:B------:R-:W-:Y:S02]  /*67270*/  STL.64 [R1+0x3fb8], R18 ;  /* 0x003fb81201007387 */ /* 0x000fe40000100a00 */
[C---:B------:R-:W-:Y:S11]  /*67280*/  HMMA.1688.F32.TF32 R12, R224.reuse, R206, R248 ;  /* 0x000000cee00c723c */ /* 0x040ff600000810f8 */
[----:B------:R-:W-:Y:S04]  /*67290*/  @!UPT UIADD3 URZ, URZ, URZ, URZ ;  /* 0x0000003f3f3ff290 */ /* 0x000fe8000fffe03f */
[----:B------:R1:W-:Y:S01]  /*672a0*/  STL.64 [R1+0x3f80], R8 ;  /* 0x003f800801007387 */ /* 0x0003e20000100a00 */
[----:B------:R-:W-:Y:S02]  /*672b0*/  IMAD.MOV.U32 R93, RZ, RZ, R10 ;  /* 0x000000ffff5d7224 */ /* 0x000fe400078e000a */
[----:B------:R-:W-:Y:S02]  /*672c0*/  IMAD.MOV.U32 R92, RZ, RZ, R11 ;  /* 0x000000ffff5c7224 */ /* 0x000fe400078e000b */
[C---:B-1----:R-:W-:Y:S01]  /*672d0*/  HMMA.1688.F32.TF32 R8, R224.reuse, R202, R240 ;  /* 0x000000cae008723c */ /* 0x042fe200000810f0 */
[----:B------:R-:W-:Y:S04]  /*672e0*/  STL.64 [R1+0x7228], R202 ;  /* 0x007228ca01007387 */ /* 0x000fe80000100a00 */
[----:B------:R-:W-:Y:S04]  /*672f0*/  STL.64 [R1+0x3f70], R12 ;  /* 0x003f700c01007387 */ /* 0x000fe80000100a00 */
[----:B------:R-:W-:Y:S04]  /*67300*/  STL.64 [R1+0x3f78], R14 ;  /* 0x003f780e01007387 */ /* 0x000fe80000100a00 */
[----:B------:R-:W-:Y:S10]  /*67310*/  STL.64 [R1+0x7220], R200 ;  /* 0x007220c801007387 */ /* 0x000ff40000100a00 */
        /* <DEDUP_REMOVED lines=923> */
[----:B------:R-:W-:-:S02]  /*6acd0*/  IMAD.MOV.U32 R237, RZ, RZ, R252 ;  /* 0x000000ffffed7224 */ /* 0x000fc400078e00fc */
[----:B------:R-:W-:Y:S02]  /*6ace0*/  IMAD.MOV.U32 R238, RZ, RZ, R2 ;  /* 0x000000ffffee7224 */ /* 0x000fe400078e0002 */
[----:B------:R-:W-:Y:S01]  /*6acf0*/  IMAD.MOV.U32 R239, RZ, RZ, R0 ;  /* 0x000000ffffef7224 */ /* 0x000fe200078e0000 */
[----:B--2---:R-:W-:Y:S08]  /*6ad00*/  HMMA.1688.F32.TF32 R20, R224, R194, R20 ;  /* 0x000000c2e014723c */ /* 0x004ff00000081014 */
[C---:B---3--:R-:W-:Y:S08]  /*6ad10*/  HMMA.1688.F32.TF32 R56, R228.reuse, R158, R56 ;  /* 0x0000009ee438723c */ /* 0x048ff00000081038 */
[C---:B----4-:R-:W-:Y:S08]  /*6ad20*/  HMMA.1688.F32.TF32 R84, R228.reuse, R130, R80 ;  /* 0x00000082e454723c */ /* 0x050ff00000081050 */
        /* <DEDUP_REMOVED lines=24> */
[----:B------:R-:W-:Y:S01]  /*6aeb0*/  STL.64 [R1+0x3770], R56 ;  /* 0x0037703801007387 */ /* 0x000fe20000100a00 */
[C---:B------:R-:W-:Y:S03]  /*6aec0*/  HMMA.1688.F32.TF32 R44, R224.reuse, R210, R44 ;  /* 0x000000d2e02c723c */ /* 0x040fe6000008102c */
[----:B------:R-:W-:Y:S04]  /*6aed0*/  STL.64 [R1+0x3778], R58 ;  /* 0x0037783a01007387 */ /* 0x000fe80000100a00 */
[----:B------:R-:W-:Y:S01]  /*6aee0*/  LDS R229, [R6+0x4380] ;  /* 0x0043800006e57984 */ /* 0x000fe20000000800 */
[C---:B------:R-:W-:Y:S03]  /*6aef0*/  HMMA.1688.F32.TF32 R36, R224.reuse, R202, R36 ;  /* 0x000000cae024723c */ /* 0x040fe60000081024 */
[----:B------:R-:W1:Y:S04]  /*6af00*/  LDS R231, [R6+0x6380] ;  /* 0x0063800006e77984 */ /* 0x000e680000000800 */
[----:B------:R-:W-:Y:S04]  /*6af10*/  STL.64 [R1+0x3760], R8 ;  /* 0x0037600801007387 */ /* 0x000fe80000100a00 */
[----:B------:R2:W-:Y:S02]  /*6af20*/  STL.64 [R1+0x3768], R10 ;  /* 0x0037680a01007387 */ /* 0x0005e40000100a00 */
[C---:B--2---:R-:W-:Y:S02]  /*6af30*/  HMMA.1688.F32.TF32 R8, R224.reuse, R206, R40 ;  /* 0x000000cee008723c */ /* 0x044fe40000081028 */
[----:B------:R-:W-:Y:S04]  /*6af40*/  STL.64 [R1+0x3750], R48 ;  /* 0x0037503001007387 */ /* 0x000fe80000100a00 */
[----:B------:R-:W-:Y:S02]  /*6af50*/  STL.64 [R1+0x3758], R50 ;  /* 0x0037583201007387 */ /* 0x000fe40000100a00 */
[----:B------:R-:W-:Y:S02]  /*6af60*/  HMMA.1688.F32.TF32 R32, R224, R198, R32 ;  /* 0x000000c6e020723c */ /* 0x000fe40000081020 */
[----:B------:R-:W-:Y:S04]  /*6af70*/  STL.64 [R1+0x3740], R44 ;  /* 0x0037402c01007387 */ /* 0x000fe80000100a00 */
[----:B------:R-:W-:Y:S09]  /*6af80*/  STL.64 [R1+0x3748], R46 ;  /* 0x0037482e01007387 */ /* 0x000ff20000100a00 */
[----:B------:R2:W-:Y:S01]  /*6af90*/  STL [R1+0x3730], R8 ;  /* 0x0037300801007387 */ /* 0x0005e20000100800 */
[----:B------:R-:W-:-:S02]  /*6afa0*/  IMAD.MOV.U32 R252, RZ, RZ, R9 ;  /* 0x000000fffffc7224 */ /* 0x000fc400078e0009 */
[----:B------:R-:W-:Y:S02]  /*6afb0*/  IMAD.MOV.U32 R2, RZ, RZ, R10 ;  /* 0x000000ffff027224 */ /* 0x000fe400078e000a */
[----:B------:R-:W-:Y:S02]  /*6afc0*/  IMAD.MOV.U32 R0, RZ, RZ, R11 ;  /* 0x000000ffff007224 */ /* 0x000fe400078e000b */
[C---:B--2---:R-:W-:Y:S01]  /*6afd0*/  HMMA.1688.F32.TF32 R8, R224.reuse, R162, R28 ;  /* 0x000000a2e008723c */ /* 0x044fe2000008101c */
[----:B------:R-:W-:Y:S04]  /*6afe0*/  STL.64 [R1+0x3720], R36 ;  /* 0x0037202401007387 */ /* 0x000fe80000100a00 */
[----:B------:R-:W-:Y:S03]  /*6aff0*/  STL.64 [R1+0x3728], R38 ;  /* 0x0037282601007387 */ /* 0x000fe60000100a00 */
[C---:B------:R-:W-:Y:S01]  /*6b000*/  HMMA.1688.F32.TF32 R24, R224.reuse, R166, R24 ;  /* 0x000000a6e018723c */ /* 0x040fe20000081018 */
[----:B------:R-:W-:Y:S04]  /*6b010*/  STL.64 [R1+0x3710], R32 ;  /* 0x0037102001007387 */ /* 0x000fe80000100a00 */
[----:B------:R-:W-:Y:S10]  /*6b020*/  STL.64 [R1+0x3718], R34 ;  /* 0x0037182201007387 */ /* 0x000ff40000100a00 */
        /* <DEDUP_REMOVED lines=174> */
[----:B------:R-:W-:Y:S02]  /*6bb10*/  HMMA.1688.F32.TF32 R40, R224, R154, R40 ;  /* 0x0000009ae028723c */ /* 0x000fe40000081028 */
[----:B------:R-:W-:Y:S04]  /*6bb20*/  STL.64 [R1+0x35a0], R48 ;  /* 0x0035a03001007387 */ /* 0x000fe80000100a00 */
[----:B------:R-:W-:Y:S02]  /*6bb30*/  STL.64 [R1+0x35a8], R50 ;  /* 0x0035a83201007387 */ /* 0x000fe40000100a00 */
[C---:B------:R-:W-:Y:S02]  /*6bb40*/  HMMA.1688.F32.TF32 R24, R228.reuse, R210, R24 ;  /* 0x000000d2e418723c */ /* 0x040fe40000081018 */
[----:B------:R-:W-:Y:S04]  /*6bb50*/  LDS R224, [R3+0x4400] ;  /* 0x0044000003e07984 */ /* 0x000fe80000000800 */
[----:B------:R-:W-:Y:S04]  /*6bb60*/  LDS R226, [R3+0x6400] ;  /* 0x0064000003e27984 */ /* 0x000fe80000000800 */
[----:B------:R-:W-:Y:S04]  /*6bb70*/  STL.64 [R1+0x3590], R8 ;  /* 0x0035900801007387 */ /* 0x000fe80000100a00 */
[----:B------:R1:W-:Y:S01]  /*6bb80*/  STL.64 [R1+0x3598], R10 ;  /* 0x0035980a01007387 */ /* 0x0003e20000100a00 */
[C---:B------:R-:W-:Y:S03]  /*6bb90*/  HMMA.1688.F32.TF32 R20, R228.reuse, R206, R20 ;  /* 0x000000cee414723c */ /* 0x040fe60000081014 */
        /* <DEDUP_REMOVED lines=9> */
[C---:B-1----:R-:W-:Y:S11]  /*6bc30*/  HMMA.1688.F32.TF32 R8, R228.reuse, R214, R28 ;  /* 0x000000d6e408723c */ /* 0x042ff6000008101c */
[----:B------:R-:W-:Y:S11]  /*6bc40*/  @!UPT UIADD3 URZ, URZ, URZ, URZ ;  /* 0x0000003f3f3ff290 */ /* 0x000ff6000fffe03f */
[----:B------:R-:W-:Y:S01]  /*6bc50*/  @!UPT UIADD3 URZ, URZ, URZ, URZ ;  /* 0x0000003f3f3ff290 */ /* 0x000fe2000fffe03f */
        /* <DEDUP_REMOVED lines=130> */
[C---:B------:R-:W-:Y:S08]  /*6c480*/  HMMA.1688.F32.TF32 R60, R228.reuse, R106, R60 ;  /* 0x0000006ae43c723c */ /* 0x040ff0000008103c */
[C---:B----4-:R-:W-:Y:S08]  /*6c490*/  HMMA.1688.F32.TF32 R88, R228.reuse, R182, R84 ;  /* 0x000000b6e458723c */ /* 0x050ff00000081054 */
        /* <DEDUP_REMOVED lines=67> */
[----:B------:R-:W-:Y:S11]  /*6c8d0*/  STL.64 [R1+0x71f8], R210 ;  /* 0x0071f8d201007387 */ /* 0x000ff60000100a00 */
[----:B------:R-:W-:Y:S03]  /*6c8e0*/  @!UPT UIADD3 URZ, URZ, URZ, URZ ;  /* 0x0000003f3f3ff290 */ /* 0x000fe6000fffe03f */
[----:B------:R-:W-:Y:S04]  /*6c8f0*/  STL.64 [R1+0x3330], R12 ;  /* 0x0033300c01007387 */ /* 0x000fe80000100a00 */
[----:B------:R-:W-:Y:S04]  /*6c900*/  STL.64 [R1+0x3338], R14 ;  /* 0x0033380e01007387 */ /* 0x000fe80000100a00 */
[----:B------:R-:W-:Y:S04]  /*6c910*/  STL.64 [R1+0x71f0], R208 ;  /* 0x0071f0d001007387 */ /* 0x000fe80000100a00 */
[----:B------:R-:W-:Y:S04]  /*6c920*/  STL.64 [R1+0x3320], R8 ;  /* 0x0033200801007387 */ /* 0x000fe80000100a00 */
[----:B------:R1:W-:Y:S02]  /*6c930*/  STL.64 [R1+0x3328], R10 ;  /* 0x0033280a01007387 */ /* 0x0003e40000100a00 */
[C---:B-1----:R-:W-:Y:S02]  /*6c940*/  HMMA.1688.F32.TF32 R8, R224.reuse, R206, R236 ;  /* 0x000000cee008723c */ /* 0x042fe400000810ec */
[----:B------:R-:W2:Y:S11]  /*6c950*/  LDL.LU R236, [R1+0x1c90] ;  /* 0x001c900001ec7983 */ /* 0x000eb60000300800 */
[----:B------:R-:W-:Y:S10]  /*6c960*/  @!UPT UIADD3 URZ, URZ, URZ, URZ ;  /* 0x0000003f3f3ff290 */ /* 0x000ff4000fffe03f */
        /* <DEDUP_REMOVED lines=53> */
[----:B------:R-:W4:Y:S04]  /*6ccc0*/  LDL.LU R60, [R1+0x1dd0] ;  /* 0x001dd000013c7983 */ /* 0x000f280000300800 */
[----:B------:R-:W4:Y:S04]  /*6ccd0*/  LDL.LU R61, [R1+0x1dd4] ;  /* 0x001dd400013d7983 */ /* 0x000f280000300800 */
[----:B------:R-:W4:Y:S04]  /*6cce0*/  LDL.LU R62, [R1+0x1dd8] ;  /* 0x001dd800013e7983 */ /* 0x000f280000300800 */
[----:B------:R-:W4:Y:S04]  /*6ccf0*/  LDL.LU R63, [R1+0x1ddc] ;  /* 0x001ddc00013f7983 */ /* 0x000f280000300800 */
[----:B-1----:R-:W4:Y:S04]  /*6cd00*/  LDL.LU R8, [R1+0x1df0] ;  /* 0x001df00001087983 */ /* 0x002f280000300800 */
[----:B------:R-:W4:Y:S04]  /*6cd10*/  LDL.LU R9, [R1+0x1df4] ;  /* 0x001df40001097983 */ /* 0x000f280000300800 */
[----:B---3--:R-:W3:Y:S04]  /*6cd20*/  LDL.LU R10, [R1+0x1df8] ;  /* 0x001df800010a7983 */ /* 0x008ee80000300800 */
        /* <DEDUP_REMOVED lines=58> */
[----:B------:R-:W3:Y:S04]  /*6d0d0*/  LDL.LU R207, [R1+0x1e9c] ;  /* 0x001e9c0001cf7983 */ /* 0x000ee80000300800 */
[----:B------:R-:W-:Y:S04]  /*6d0e0*/  STL.64 [R1+0x71d8], R202 ;  /* 0x0071d8ca01007387 */ /* 0x000fe80000100a00 */
[----:B------:R1:W-:Y:S01]  /*6d0f0*/  STL.64 [R1+0x71d0], R200 ;  /* 0x0071d0c801007387 */ /* 0x0003e20000100a00 */
[C---:B--2---:R-:W-:Y:S08]  /*6d100*/  HMMA.1688.F32.TF32 R56, R224.reuse, R98, R56 ;  /* 0x00000062e038723c */ /* 0x044ff00000081038 */
[C---:B----4-:R-:W-:Y:S08]  /*6d110*/  HMMA.1688.F32.TF32 R60, R224.reuse, R94, R60 ;  /* 0x0000005ee03c723c */ /* 0x050ff0000008103c */
[C---:B------:R-:W-:Y:S08]  /*6d120*/  HMMA.1688.F32.TF32 R44, R224.reuse, R110, R44 ;  /* 0x0000006ee02c723c */ /* 0x040ff0000008102c */
[C---:B------:R-:W-:Y:S08]  /*6d130*/  HMMA.1688.F32.TF32 R36, R224.reuse, R118, R36 ;  /* 0x00000076e024723c */ /* 0x040ff00000081024 */
[C---:B---3--:R-:W-:Y:S08]  /*6d140*/  HMMA.1688.F32.TF32 R208, R224.reuse, R198, R208 ;  /* 0x000000c6e0d0723c */ /* 0x048ff000000810d0 */
[C---:B------:R-:W-:Y:S08]  /*6d150*/  HMMA.1688.F32.TF32 R204, R224.reuse, R202, R204 ;  /* 0x000000cae0cc723c */ /* 0x040ff000000810cc */
[C---:B-1----:R-:W-:Y:S08]  /*6d160*/  HMMA.1688.F32.TF32 R200, R224.reuse, R166, R88 ;  /* 0x000000a6e0c8723c */ /* 0x042ff00000081058 */
[C---:B------:R-:W-:Y:S07]  /*6d170*/  HMMA.1688.F32.TF32 R88, R224.reuse, R194, R84 ;  /* 0x000000c2e058723c */ /* 0x040fee0000081054 */
[----:B------:R-:W-:Y:S04]  /*6d180*/  STL.64 [R1+0x3300], R204 ;  /* 0x003300cc01007387 */ /* 0x000fe80000100a00 */
[----:B------:R1:W-:Y:S01]  /*6d190*/  STL.64 [R1+0x3308], R206 ;  /* 0x003308ce01007387 */ /* 0x0003e20000100a00 */
[C---:B------:R-:W-:Y:S08]  /*6d1a0*/  HMMA.1688.F32.TF32 R84, R224.reuse, R190, R80 ;  /* 0x000000bee054723c */ /* 0x040ff00000081050 */
[C---:B-1----:R-:W-:Y:S08]  /*6d1b0*/  HMMA.1688.F32.TF32 R204, R224.reuse, R162, R220 ;  /* 0x000000a2e0cc723c */ /* 0x042ff000000810dc */
[C---:B------:R-:W-:Y:S08]  /*6d1c0*/  HMMA.1688.F32.TF32 R80, R224.reuse, R186, R76 ;  /* 0x000000bae050723c */ /* 0x040ff0000008104c */
[C---:B------:R-:W-:Y:S08]  /*6d1d0*/  HMMA.1688.F32.TF32 R76, R224.reuse, R182, R72 ;  /* 0x000000b6e04c723c */ /* 0x040ff00000081048 */
        /* <DEDUP_REMOVED lines=65> */
[----:B------:R1:W-:Y:S04]  /*6d5f0*/  STL.64 [R1+0x3178], R10 ;  /* 0x0031780a01007387 */ /* 0x0003e80000100a00 */
[----:B------:R-:W-:Y:S04]  /*6d600*/  LDS R224, [R3+0x4480] ;  /* 0x0044800003e07984 */ /* 0x000fe80000000800 */
[----:B------:R-:W-:Y:S01]  /*6d610*/  LDS R226, [R3+0x6480] ;  /* 0x0064800003e27984 */ /* 0x000fe20000000800 */
[C---:B-1----:R-:W-:Y:S03]  /*6d620*/  HMMA.1688.F32.TF32 R8, R228.reuse, R218, R236 ;  /* 0x000000dae408723c */ /* 0x042fe600000810ec */
[----:B------:R-:W-:Y:S04]  /*6d630*/  STL.64 [R1+0x3160], R16 ;  /* 0x0031601001007387 */ /* 0x000fe80000100a00 */
[----:B------:R-:W-:Y:S04]  /*6d640*/  STL.64 [R1+0x3168], R18 ;  /* 0x0031681201007387 */ /* 0x000fe80000100a00 */
[----:B------:R-:W2:Y:S04]  /*6d650*/  LDL.LU R236, [R1+0x1a30] ;  /* 0x001a300001ec7983 */ /* 0x000ea80000300800 */
[----:B------:R1:W-:Y:S04]  /*6d660*/  STL.64 [R1+0x3150], R12 ;  /* 0x0031500c01007387 */ /* 0x0003e80000100a00 */
[----:B------:R3:W-:Y:S04]  /*6d670*/  STL.64 [R1+0x3158], R14 ;  /* 0x0031580e01007387 */ /* 0x0007e80000100a00 */
[----:B------:R-:W-:Y:S04]  /*6d680*/  LDS R225, [R4+0x4480] ;  /* 0x0044800004e17984 */ /* 0x000fe80000000800 */
        /* <DEDUP_REMOVED lines=121> */
[----:B------:R-:W1:Y:S01]  /*6de20*/  LDS R227, [R4+0x6480] ;  /* 0x0064800004e37984 */ /* 0x000e620000000800 */
[C---:B--2---:R-:W-:Y:S11]  /*6de30*/  HMMA.1688.F32.TF32 R208, R228.reuse, R214, R208 ;  /* 0x000000d6e4d0723c */ /* 0x044ff600000810d0 */
        /* <DEDUP_REMOVED lines=11> */
[----:B--2---:R-:W3:Y:S04]  /*6def0*/  LDL.LU.64 R206, [R1+0x71e8] ;  /* 0x0071e80001ce7983 */ /* 0x004ee80000300a00 */
[----:B------:R-:W2:Y:S01]  /*6df00*/  LDL.LU.64 R204, [R1+0x71e0] ;  /* 0x0071e00001cc7983 */ /* 0x000ea20000300a00 */
[C---:B---3--:R-:W-:Y:S11]  /*6df10*/  HMMA.1688.F32.TF32 R200, R228.reuse, R206, R200 ;  /* 0x000000cee4c8723c */ /* 0x048ff600000810c8 */
[----:B------:R-:W-:Y:S11]  /*6df20*/  @!UPT UIADD3 URZ, URZ, URZ, URZ ;  /* 0x0000003f3f3ff290 */ /* 0x000ff6000fffe03f */
[----:B------:R-:W-:Y:S01]  /*6df30*/  @!UPT UIADD3 URZ, URZ, URZ, URZ ;  /* 0x0000003f3f3ff290 */ /* 0x000fe2000fffe03f */
[----:B------:R-:W-:Y:S04]  /*6df40*/  STL.64 [R1+0x3110], R200 ;  /* 0x003110c801007387 */ /* 0x000fe80000100a00 */
[----:B------:R3:W-:Y:S04]  /*6df50*/  STL.64 [R1+0x3118], R202 ;  /* 0x003118ca01007387 */ /* 0x0007e80000100a00 */
[----:B---3--:R-:W3:Y:S04]  /*6df60*/  LDL.LU.64 R202, [R1+0x71d8] ;  /* 0x0071d80001ca7983 */ /* 0x008ee80000300a00 */
[----:B------:R-:W2:Y:S01]  /*6df70*/  LDL.LU.64 R200, [R1+0x71d0] ;  /* 0x0071d00001c87983 */ /* 0x000ea20000300a00 */
[C---:B------:R-:W-:Y:S08]  /*6df80*/  HMMA.1688.F32.TF32 R60, R228.reuse, R174, R60 ;  /* 0x000000aee43c723c */ /* 0x040ff0000008103c */
[C---:B------:R-:W-:Y:S08]  /*6df90*/  HMMA.1688.F32.TF32 R56, R228.reuse, R170, R56 ;  /* 0x000000aae438723c */ /* 0x040ff00000081038 */
[C---:B------:R-:W-:Y:S08]  /*6dfa0*/  HMMA.1688.F32.TF32 R48, R228.reuse, R98, R48 ;  /* 0x00000062e430723c */ /* 0x040ff00000081030 */
[C---:B------:R-:W-:Y:S08]  /*6dfb0*/  HMMA.1688.F32.TF32 R44, R228.reuse, R102, R44 ;  /* 0x00000066e42c723c */ /* 0x040ff0000008102c */
[C---:B------:R-:W-:Y:S08]  /*6dfc0*/  HMMA.1688.F32.TF32 R36, R228.reuse, R110, R36 ;  /* 0x0000006ee424723c */ /* 0x040ff00000081024 */
[C---:B------:R-:W-:Y:S08]  /*6dfd0*/  HMMA.1688.F32.TF32 R32, R228.reuse, R114, R32 ;  /* 0x00000072e420723c */ /* 0x040ff00000081020 */
[C---:B------:R-:W-:Y:S08]  /*6dfe0*/  HMMA.1688.F32.TF32 R24, R228.reuse, R122, R24 ;  /* 0x0000007ae418723c */ /* 0x040ff00000081018 */
[C---:B------:R-:W-:Y:S08]  /*6dff0*/  HMMA.1688.F32.TF32 R20, R228.reuse, R126, R20 ;  /* 0x0000007ee414723c */ /* 0x040ff00000081014 */
[C---:B---3--:R-:W-:Y:S11]  /*6e000*/  HMMA.1688.F32.TF32 R220, R228.reuse, R202, R220 ;  /* 0x000000cae4dc723c */ /* 0x048ff600000810dc */
[----:B------:R-:W-:Y:S11]  /*6e010*/  @!UPT UIADD3 URZ, URZ, URZ, URZ ;  /* 0x0000003f3f3ff290 */ /* 0x000ff6000fffe03f */
[----:B------:R-:W-:Y:S01]  /*6e020*/  @!UPT UIADD3 URZ, URZ, URZ, URZ ;  /* 0x0000003f3f3ff290 */ /* 0x000fe2000fffe03f */
[----:B------:R-:W-:Y:S04]  /*6e030*/  STL.64 [R1+0x3100], R220 ;  /* 0x003100dc01007387 */ /* 0x000fe80000100a00 */
[----:B------:R3:W-:Y:S02]  /*6e040*/  STL.64 [R1+0x3108], R222 ;  /* 0x003108de01007387 */ /* 0x0007e40000100a00 */
[C---:B---3--:R-:W-:Y:S08]  /*6e050*/  HMMA.1688.F32.TF32 R220, R228.reuse, R198, R88 ;  /* 0x000000c6e4dc723c */ /* 0x048ff00000081058 */
[C---:B------:R-:W-:Y:S08]  /*6e060*/  HMMA.1688.F32.TF32 R88, R228.reuse, R162, R84 ;  /* 0x000000a2e458723c */ /* 0x040ff00000081054 */
[C---:B------:R-:W-:Y:S08]  /*6e070*/  HMMA.1688.F32.TF32 R84, R228.reuse, R166, R80 ;  /* 0x000000a6e454723c */ /* 0x040ff00000081050 */
[C---:B------:R-:W-:Y:S08]  /*6e080*/  HMMA.1688.F32.TF32 R80, R228.reuse, R194, R76 ;  /* 0x000000c2e450723c */ /* 0x040ff0000008104c */
[C---:B------:R-:W-:Y:S08]  /*6e090*/  HMMA.1688.F32.TF32 R76, R228.reuse, R190, R72 ;  /* 0x000000bee44c723c */ /* 0x040ff00000081048 */
[C---:B------:R-:W-:Y:S08]  /*6e0a0*/  HMMA.1688.F32.TF32 R72, R228.reuse, R186, R68 ;  /* 0x000000bae448723c */ /* 0x040ff00000081044 */
[C---:B----4-:R-:W-:Y:S08]  /*6e0b0*/  HMMA.1688.F32.TF32 R68, R228.reuse, R182, R8 ;  /* 0x000000b6e444723c */ /* 0x050ff00000081008 */
        /* <DEDUP_REMOVED lines=17> */
[C---:B---3--:R-:W-:Y:S02]  /*6e1d0*/  HMMA.1688.F32.TF32 R8, R228.reuse, R94, R52 ;  /* 0x0000005ee408723c */ /* 0x048fe40000081034 */
[----:B------:R-:W-:Y:S04]  /*6e1e0*/  STL.64 [R1+0x3070], R60 ;  /* 0x0030703c01007387 */ /* 0x000fe80000100a00 */
[----:B------:R-:W-:Y:S04]  /*6e1f0*/  STL.64 [R1+0x3078], R62 ;  /* 0x0030783e01007387 */ /* 0x000fe80000100a00 */
[----:B------:R-:W-:Y:S04]  /*6e200*/  STL.64 [R1+0x3060], R56 ;  /* 0x0030603801007387 */ /* 0x000fe80000100a00 */
[----:B------:R-:W-:Y:S09]  /*6e210*/  STL.64 [R1+0x3068], R58 ;  /* 0x0030683a01007387 */ /* 0x000ff20000100a00 */
        /* <DEDUP_REMOVED lines=25> */
[C---:B---3--:R-:W-:Y:S02]  /*6e3b0*/  HMMA.1688.F32.TF32 R8, R228.reuse, R142, R240 ;  /* 0x0000008ee408723c */ /* 0x048fe400000810f0 */
[----:B------:R-:W-:Y:S04]  /*6e3c0*/  STL.64 [R1+0x2fb0], R16 ;  /* 0x002fb01001007387 */ /* 0x000fe80000100a00 */
[----:B------:R3:W-:Y:S04]  /*6e3d0*/  STL.64 [R1+0x2fb8], R18 ;  /* 0x002fb81201007387 */ /* 0x0007e80000100a00 */
[----:B------:R-:W-:Y:S04]  /*6e3e0*/  STL.64 [R1+0x2fa0], R12 ;  /* 0x002fa00c01007387 */ /* 0x000fe80000100a00 */
[----:B------:R4:W-:Y:S01]  /*6e3f0*/  STL.64 [R1+0x2fa8], R14 ;  /* 0x002fa80e01007387 */ /* 0x0009e20000100a00 */
[C---:B---3--:R-:W-:Y:S08]  /*6e400*/  HMMA.1688.F32.TF32 R16, R228.reuse, R146, R244 ;  /* 0x00000092e410723c */ /* 0x048ff000000810f4 */
[----:B------:R-:W-:Y:S01]  /*6e410*/  STL.64 [R1+0x2f90], R8 ;  /* 0x002f900801007387 */ /* 0x000fe20000100a00 */
[C---:B----4-:R-:W-:Y:S03]  /*6e420*/  HMMA.1688.F32.TF32 R12, R228.reuse, R150, R232 ;  /* 0x00000096e40c723c */ /* 0x050fe600000810e8 */
[----:B------:R3:W-:Y:S05]  /*6e430*/  STL.64 [R1+0x2f98], R10 ;  /* 0x002f980a01007387 */ /* 0x0007ea0000100a00 */
[----:B---3--:R-:W-:Y:S06]  /*6e440*/  HMMA.1688.F32.TF32 R8, R228, R154, R236 ;  /* 0x0000009ae408723c */ /* 0x008fec00000810ec */
        /* <DEDUP_REMOVED lines=20> */
[----:B-1----:R-:W4:Y:S04]  /*6e590*/  LDL.LU R14, [R1+0x1888] ;  /* 0x00188800010e7983 */ /* 0x002f280000300800 */
        /* <DEDUP_REMOVED lines=98> */
[----:B------:R-:W-:Y:S01]  /*6ebc0*/  HMMA.1688.F32.TF32 R220, R228, R158, R220 ;  /* 0x0000009ee4dc723c */ /* 0x000fe200000810dc */
[----:B------:R-:W-:Y:S04]  /*6ebd0*/  LDS R228, [R5+0x4480] ;  /* 0x0044800005e47984 */ /* 0x000fe80000000800 */
[----:B------:R-:W-:Y:S03]  /*6ebe0*/  LDS R230, [R5+0x6480] ;  /* 0x0064800005e67984 */ /* 0x000fe60000000800 */
[C---:B------:R-:W-:Y:S01]  /*6ebf0*/  HMMA.1688.F32.TF32 R36, R224.reuse, R170, R36 ;  /* 0x000000aae024723c */ /* 0x040fe20000081024 */
[----:B------:R-:W-:Y:S04]  /*6ec00*/  LDS R229, [R6+0x4480] ;  /* 0x0044800006e57984 */ /* 0x000fe80000000800 */
[----:B------:R-:W1:Y:S10]  /*6ec10*/  LDS R231, [R6+0x6480] ;  /* 0x0064800006e77984 */ /* 0x000e740000000800 */
[----:B------:R-:W-:Y:S04]  /*6ec20*/  STL.64 [R1+0x2f50], R220 ;  /* 0x002f50dc01007387 */ /* 0x000fe80000100a00 */
[----:B------:R-:W-:Y:S04]  /*6ec30*/  STL.64 [R1+0x2f58], R222 ;  /* 0x002f58de01007387 */ /* 0x000fe80000100a00 */
        /* <DEDUP_REMOVED lines=181> */
[----:B---3--:R-:W-:Y:S08]  /*6f790*/  HMMA.1688.F32.TF32 R44, R228, R166, R44 ;  /* 0x000000a6e42c723c */ /* 0x008ff0000008102c */
[C---:B----4-:R-:W-:Y:S08]  /*6f7a0*/  HMMA.1688.F32.TF32 R72, R224.reuse, R158, R72 ;  /* 0x0000009ee048723c */ /* 0x050ff00000081048 */
[C---:B------:R-:W-:Y:S08]  /*6f7b0*/  HMMA.1688.F32.TF32 R76, R224.reuse, R154, R76 ;  /* 0x0000009ae04c723c */ /* 0x040ff0000008104c */
[C---:B------:R-:W-:Y:S08]  /*6f7c0*/  HMMA.1688.F32.TF32 R80, R224.reuse, R150, R80 ;  /* 0x00000096e050723c */ /* 0x040ff00000081050 */
[C---:B------:R-:W-:Y:S08]  /*6f7d0*/  HMMA.1688.F32.TF32 R88, R224.reuse, R142, R88 ;  /* 0x0000008ee058723c */ /* 0x040ff00000081058 */
[C---:B------:R-:W-:Y:S08]  /*6f7e0*/  HMMA.1688.F32.TF32 R220, R224.reuse, R138, R220 ;  /* 0x0000008ae0dc723c */ /* 0x040ff000000810dc */
[----:B------:R-:W-:Y:S01]  /*6f7f0*/  HMMA.1688.F32.TF32 R84, R224, R146, R84 ;  /* 0x00000092e054723c */ /* 0x000fe20000081054 */
[----:B------:R-:W-:Y:S04]  /*6f800*/  LDS R224, [R3+0x4500] ;  /* 0x0045000003e07984 */ /* 0x000fe80000000800 */
[----:B------:R-:W-:Y:S03]  /*6f810*/  LDS R226, [R3+0x6500] ;  /* 0x0065000003e27984 */ /* 0x000fe60000000800 */
        /* <DEDUP_REMOVED lines=69> */
[----:B------:R1:W-:Y:S04]  /*6fc70*/  STL.64 [R1+0x2c20], R12 ;  /* 0x002c200c01007387 */ /* 0x0003e80000100a00 */
[----:B------:R3:W-:Y:S04]  /*6fc80*/  STL.64 [R1+0x2c28], R14 ;  /* 0x002c280e01007387 */ /* 0x0007e80000100a00 */
[----:B-1----:R-:W4:Y:S04]  /*6fc90*/  LDL.LU R12, [R1+0x1450] ;  /* 0x00145000010c7983 */ /* 0x002f280000300800 */
[----:B------:R1:W-:Y:S04]  /*6fca0*/  STL.64 [R1+0x2c10], R16 ;  /* 0x002c101001007387 */ /* 0x0003e80000100a00 */
[----:B------:R1:W-:Y:S04]  /*6fcb0*/  STL.64 [R1+0x2c18], R18 ;  /* 0x002c181201007387 */ /* 0x0003e80000100a00 */
[----:B------:R1:W-:Y:S04]  /*6fcc0*/  STL.64 [R1+0x2c00], R8 ;  /* 0x002c000801007387 */ /* 0x0003e80000100a00 */
[----:B------:R1:W-:Y:S04]  /*6fcd0*/  STL.64 [R1+0x2c08], R10 ;  /* 0x002c080a01007387 */ /* 0x0003e80000100a00 */
[----:B------:R-:W4:Y:S04]  /*6fce0*/  LDL.LU R13, [R1+0x1454] ;  /* 0x00145400010d7983 */ /* 0x000f280000300800 */
[----:B---3--:R-:W4:Y:S04]  /*6fcf0*/  LDL.LU R14, [R1+0x1458] ;  /* 0x00145800010e7983 */ /* 0x008f280000300800 */
[----:B------:R-:W4:Y:S04]  /*6fd00*/  LDL.LU R15, [R1+0x145c] ;  /* 0x00145c00010f7983 */ /* 0x000f280000300800 */
[----:B-1----:R-:W3:Y:S04]  /*6fd10*/  LDL.LU R16, [R1+0x1460] ;  /* 0x0014600001107983 */ /* 0x002ee80000300800 */
        /* <DEDUP_REMOVED lines=106> */
[C---:B------:R-:W-:Y:S11]  /*703c0*/  HMMA.1688.F32.TF32 R236, R228.reuse, R126, R236 ;  /* 0x0000007ee4ec723c */ /* 0x040ff600000810ec */
[----:B------:R-:W-:Y:S04]  /*703d0*/  @!UPT UIADD3 URZ, URZ, URZ, URZ ;  /* 0x0000003f3f3ff290 */ /* 0x000fe8000fffe03f */
[----:B------:R-:W-:Y:S04]  /*703e0*/  STL.64 [R1+0x2bf0], R248 ;  /* 0x002bf0f801007387 */ /* 0x000fe80000100a00 */
[----:B------:R1:W-:Y:S04]  /*703f0*/  STL.64 [R1+0x2bf8], R250 ;  /* 0x002bf8fa01007387 */ /* 0x0003e80000100a00 */
[----:B-1----:R-:W2:Y:S04]  /*70400*/  LDL.LU.64 R250, [R1+0x71c8] ;  /* 0x0071c80001fa7983 */ /* 0x002ea80000300a00 */
[----:B------:R-:W3:Y:S04]  /*70410*/  LDL.LU.64 R248, [R1+0x71c0] ;  /* 0x0071c00001f87983 */ /* 0x000ee80000300a00 */
[----:B------:R-:W-:Y:S04]  /*70420*/  STL.64 [R1+0x2be0], R240 ;  /* 0x002be0f001007387 */ /* 0x000fe80000100a00 */
[----:B------:R1:W-:Y:S04]  /*70430*/  STL.64 [R1+0x2be8], R242 ;  /* 0x002be8f201007387 */ /* 0x0003e80000100a00 */
[----:B-1----:R-:W4:Y:S04]  /*70440*/  LDL.LU.64 R242, [R1+0x71b8] ;  /* 0x0071b80001f27983 */ /* 0x002f280000300a00 */
[----:B------:R-:W2:Y:S04]  /*70450*/  LDL.LU.64 R240, [R1+0x71b0] ;  /* 0x0071b00001f07983 */ /* 0x000ea80000300a00 */
[----:B------:R-:W-:Y:S04]  /*70460*/  STL.64 [R1+0x2bc0], R236 ;  /* 0x002bc0ec01007387 */ /* 0x000fe80000100a00 */
[----:B------:R1:W-:Y:S04]  /*70470*/  STL.64 [R1+0x2bc8], R238 ;  /* 0x002bc8ee01007387 */ /* 0x0003e80000100a00 */
[----:B-1----:R-:W2:Y:S04]  /*70480*/  LDL.LU.64 R238, [R1+0x71a8] ;  /* 0x0071a80001ee7983 */ /* 0x002ea80000300a00 */
[----:B------:R-:W2:Y:S04]  /*70490*/  LDL.LU.64 R236, [R1+0x71a0] ;  /* 0x0071a00001ec7983 */ /* 0x000ea80000300a00 */
[----:B------:R-:W-:Y:S04]  /*704a0*/  STL.64 [R1+0x2bb0], R232 ;  /* 0x002bb0e801007387 */ /* 0x000fe80000100a00 */
[----:B------:R1:W-:Y:S04]  /*704b0*/  STL.64 [R1+0x2bb8], R234 ;  /* 0x002bb8ea01007387 */ /* 0x0003e80000100a00 */
[----:B-1----:R-:W2:Y:S04]  /*704c0*/  LDL.LU.64 R234, [R1+0x7198] ;  /* 0x0071980001ea7983 */ /* 0x002ea80000300a00 */
[----:B------:R-:W2:Y:S01]  /*704d0*/  LDL.LU.64 R232, [R1+0x7190] ;  /* 0x0071900001e87983 */ /* 0x000ea20000300a00 */
[C---:B------:R-:W-:Y:S08]  /*704e0*/  HMMA.1688.F32.TF32 R220, R228.reuse, R134, R220 ;  /* 0x00000086e4dc723c */ /* 0x040ff000000810dc */
[C---:B------:R-:W-:Y:S08]  /*704f0*/  HMMA.1688.F32.TF32 R88, R228.reuse, R138, R88 ;  /* 0x0000008ae458723c */ /* 0x040ff00000081058 */
[C---:B------:R-:W-:Y:S08]  /*70500*/  HMMA.1688.F32.TF32 R84, R228.reuse, R142, R84 ;  /* 0x0000008ee454723c */ /* 0x040ff00000081054 */
[C---:B------:R-:W-:Y:S08]  /*70510*/  HMMA.1688.F32.TF32 R80, R228.reuse, R146, R80 ;  /* 0x00000092e450723c */ /* 0x040ff00000081050 */
[C---:B------:R-:W-:Y:S08]  /*70520*/  HMMA.1688.F32.TF32 R76, R228.reuse, R150, R76 ;  /* 0x00000096e44c723c */ /* 0x040ff0000008104c */
[C---:B------:R-:W-:Y:S08]  /*70530*/  HMMA.1688.F32.TF32 R72, R228.reuse, R154, R72 ;  /* 0x0000009ae448723c */ /* 0x040ff00000081048 */
[----:B------:R-:W-:Y:S08]  /*70540*/  HMMA.1688.F32.TF32 R68, R228, R158, R68 ;  /* 0x0000009ee444723c */ /* 0x000ff00000081044 */
        /* <DEDUP_REMOVED lines=59> */
[----:B-1----:R-:W-:Y:S02]  /*70900*/  HMMA.1688.F32.TF32 R8, R224, R94, R244 ;  /* 0x0000005ee008723c */ /* 0x002fe400000810f4 */
[----:B------:R2:W-:Y:S04]  /*70910*/  STL.64 [R1+0x2a60], R16 ;  /* 0x002a601001007387 */ /* 0x0005e80000100a00 */
[----:B------:R1:W-:Y:S04]  /*70920*/  STL.64 [R1+0x2a68], R18 ;  /* 0x002a681201007387 */ /* 0x0003e80000100a00 */
[----:B------:R-:W-:Y:S01]  /*70930*/  STL.64 [R1+0x2a50], R12 ;  /* 0x002a500c01007387 */ /* 0x000fe20000100a00 */
[----:B--2---:R-:W-:-:S03]  /*70940*/  IMAD.MOV.U32 R16, RZ, RZ, R234 ;  /* 0x000000ffff107224 */ /* 0x004fc600078e00ea */
[----:B------:R-:W-:Y:S01]  /*70950*/  STL.64 [R1+0x2a58], R14 ;  /* 0x002a580e01007387 */ /* 0x000fe20000100a00 */
[----:B------:R-:W-:-:S03]  /*70960*/  IMAD.MOV.U32 R17, RZ, RZ, R232 ;  /* 0x000000ffff117224 */ /* 0x000fc600078e00e8 */
[----:B------:R-:W2:Y:S01]  /*70970*/  LDL.LU R234, [R1+0x718c] ;  /* 0x00718c0001ea7983 */ /* 0x000ea20000300800 */
[----:B-1----:R-:W-:-:S04]  /*70980*/  IMAD.MOV.U32 R18, RZ, RZ, R238 ;  /* 0x000000ffff127224 */ /* 0x002fc800078e00ee */
[----:B------:R1:W-:Y:S01]  /*70990*/  STL.64 [R1+0x2a40], R8 ;  /* 0x002a400801007387 */ /* 0x0003e20000100a00 */
[----:B------:R-:W-:-:S03]  /*709a0*/  IMAD.MOV.U32 R19, RZ, RZ, R239 ;  /* 0x000000ffff137224 */ /* 0x000fc600078e00ef */
[----:B------:R1:W-:Y:S01]  /*709b0*/  STL.64 [R1+0x2a48], R10 ;  /* 0x002a480a01007387 */ /* 0x0003e20000100a00 */
[----:B------:R-:W-:-:S03]  /*709c0*/  IMAD.MOV.U32 R20, RZ, RZ, R233 ;  /* 0x000000ffff147224 */ /* 0x000fc600078e00e9 */
[----:B------:R-:W3:Y:S01]  /*709d0*/  LDL.LU R232, [R1+0x7188] ;  /* 0x0071880001e87983 */ /* 0x000ee20000300800 */
[----:B------:R-:W-:-:S03]  /*709e0*/  IMAD.MOV.U32 R21, RZ, RZ, R235 ;  /* 0x000000ffff157224 */ /* 0x000fc600078e00eb */
[----:B------:R-:W4:Y:S04]  /*709f0*/  LDL.LU R238, [R1+0x7184] ;  /* 0x0071840001ee7983 */ /* 0x000f280000300800 */
[----:B------:R-:W4:Y:S04]  /*70a00*/  LDL.LU R239, [R1+0x7180] ;  /* 0x0071800001ef7983 */ /* 0x000f280000300800 */
[----:B------:R-:W4:Y:S04]  /*70a10*/  LDL.LU R233, [R1+0x717c] ;  /* 0x00717c0001e97983 */ /* 0x000f280000300800 */
[----:B------:R-:W4:Y:S01]  /*70a20*/  LDL.LU R235, [R1+0x7178] ;  /* 0x0071780001eb7983 */ /* 0x000f220000300800 */
[----:B------:R-:W-:-:S02]  /*70a30*/  IMAD.MOV.U32 R22, RZ, RZ, R236 ;  /* 0x000000ffff167224 */ /* 0x000fc400078e00ec */
[----:B------:R-:W-:Y:S01]  /*70a40*/  IMAD.MOV.U32 R23, RZ, RZ, R237 ;  /* 0x000000ffff177224 */ /* 0x000fe200078e00ed */
[----:B------:R-:W4:Y:S04]  /*70a50*/  LDL.LU R236, [R1+0x7174] ;  /* 0x0071740001ec7983 */ /* 0x000f280000300800 */
[----:B------:R-:W4:Y:S01]  /*70a60*/  LDL.LU R237, [R1+0x7170] ;  /* 0x0071700001ed7983 */ /* 0x000f220000300800 */
[----:B--2---:R-:W-:Y:S02]  /*70a70*/  IMAD.MOV.U32 R27, RZ, RZ, R234 ;  /* 0x000000ffff1b7224 */ /* 0x004fe400078e00ea */
[----:B---3--:R-:W-:Y:S02]  /*70a80*/  IMAD.MOV.U32 R26, RZ, RZ, R232 ;  /* 0x000000ffff1a7224 */ /* 0x008fe400078e00e8 */
[----:B----4-:R-:W-:-:S02]  /*70a90*/  IMAD.MOV.U32 R24, RZ, RZ, R238 ;  /* 0x000000ffff187224 */ /* 0x010fc400078e00ee */
[----:B------:R-:W2:Y:S01]  /*70aa0*/  LDL.LU R238, [R1+0x716c] ;  /* 0x00716c0001ee7983 */ /* 0x000ea20000300800 */
[----:B------:R-:W-:-:S03]  /*70ab0*/  IMAD.MOV.U32 R25, RZ, RZ, R239 ;  /* 0x000000ffff197224 */ /* 0x000fc600078e00ef */
[----:B------:R-:W3:Y:S01]  /*70ac0*/  LDL.LU R239, [R1+0x7168] ;  /* 0x0071680001ef7983 */ /* 0x000ee20000300800 */
[----:B------:R-:W-:-:S03]  /*70ad0*/  IMAD.MOV.U32 R33, RZ, RZ, R233 ;  /* 0x000000ffff217224 */ /* 0x000fc600078e00e9 */
[----:B------:R-:W4:Y:S01]  /*70ae0*/  LDL.LU R232, [R1+0x7164] ;  /* 0x0071640001e87983 */ /* 0x000f220000300800 */
[----:B------:R-:W-:-:S03]  /*70af0*/  IMAD.MOV.U32 R32, RZ, RZ, R235 ;  /* 0x000000ffff207224 */ /* 0x000fc600078e00eb */
        /* <DEDUP_REMOVED lines=42> */
[----:B------:R-:W-:Y:S02]  /*70da0*/  IMAD.MOV.U32 R38, RZ, RZ, R237 ;  /* 0x000000ffff267224 */ /* 0x000fe400078e00ed */
[----:B----4-:R-:W-:Y:S02]  /*70db0*/  IMAD.MOV.U32 R43, RZ, RZ, R232 ;  /* 0x000000ffff2b7224 */ /* 0x010fe400078e00e8 */
[----:B------:R-:W4:Y:S01]  /*70dc0*/  LDL.LU R232, [R1+0x1420] ;  /* 0x0014200001e87983 */ /* 0x000f220000300800 */
[----:B--2---:R-:W-:Y:S02]  /*70dd0*/  IMAD.MOV.U32 R41, RZ, RZ, R234 ;  /* 0x000000ffff297224 */ /* 0x004fe400078e00ea */
[----:B---3--:R-:W-:Y:S02]  /*70de0*/  IMAD.MOV.U32 R40, RZ, RZ, R235 ;  /* 0x000000ffff287224 */ /* 0x008fe400078e00eb */
[----:B------:R-:W-:Y:S02]  /*70df0*/  IMAD.MOV.U32 R42, RZ, RZ, R233 ;  /* 0x000000ffff2a7224 */ /* 0x000fe400078e00e9 */
[----:B------:R-:W4:Y:S04]  /*70e00*/  LDL.LU R233, [R1+0x1424] ;  /* 0x0014240001e97983 */ /* 0x000f280000300800 */
[----:B------:R-:W4:Y:S04]  /*70e10*/  LDL.LU R234, [R1+0x1428] ;  /* 0x0014280001ea7983 */ /* 0x000f280000300800 */
[----:B------:R-:W4:Y:S04]  /*70e20*/  LDL.LU R235, [R1+0x142c] ;  /* 0x00142c0001eb7983 */ /* 0x000f280000300800 */
[----:B------:R-:W2:Y:S04]  /*70e30*/  LDL.LU R244, [R1+0x1430] ;  /* 0x0014300001f47983 */ /* 0x000ea80000300800 */
[----:B------:R-:W2:Y:S04]  /*70e40*/  LDL.LU R245, [R1+0x1434] ;  /* 0x0014340001f57983 */ /* 0x000ea80000300800 */
[----:B------:R-:W2:Y:S04]  /*70e50*/  LDL.LU R246, [R1+0x1438] ;  /* 0x0014380001f67983 */ /* 0x000ea80000300800 */
[----:B------:R-:W2:Y:S01]  /*70e60*/  LDL.LU R247, [R1+0x143c] ;  /* 0x00143c0001f77983 */ /* 0x000ea20000300800 */
[----:B------:R-:W-:-:S03]  /*70e70*/  IMAD.MOV.U32 R37, RZ, RZ, R238 ;  /* 0x000000ffff257224 */ /* 0x000fc600078e00ee */
[----:B------:R-:W3:Y:S01]  /*70e80*/  LDL.LU R236, [R1+0x1410] ;  /* 0x0014100001ec7983 */ /* 0x000ee20000300800 */
[----:B------:R-:W-:-:S03]  /*70e90*/  IMAD.MOV.U32 R36, RZ, RZ, R239 ;  /* 0x000000ffff247224 */ /* 0x000fc600078e00ef */
        /* <DEDUP_REMOVED lines=31> */
[C---:B----4-:R-:W-:Y:S08]  /*71090*/  HMMA.1688.F32.TF32 R232, R224.reuse, R102, R232 ;  /* 0x00000066e0e8723c */ /* 0x050ff000000810e8 */
[C---:B--2---:R-:W-:Y:S08]  /*710a0*/  HMMA.1688.F32.TF32 R244, R224.reuse, R98, R244 ;  /* 0x00000062e0f4723c */ /* 0x044ff000000810f4 */
[C---:B---3--:R-:W-:Y:S11]  /*710b0*/  HMMA.1688.F32.TF32 R236, R224.reuse, R106, R236 ;  /* 0x0000006ae0ec723c */ /* 0x048ff600000810ec */
        /* <DEDUP_REMOVED lines=8> */
[----:B------:R-:W4:Y:S04]  /*71140*/  LDL.LU.64 R232, [R1+0x7138] ;  /* 0x0071380001e87983 */ /* 0x000f280000300a00 */
        /* <DEDUP_REMOVED lines=33> */
[----:B------:R-:W-:Y:S02]  /*71360*/  HMMA.1688.F32.TF32 R56, R224, R154, R52 ;  /* 0x0000009ae038723c */ /* 0x000fe40000081034 */
[----:B------:R-:W-:Y:S04]  /*71370*/  STL.64 [R1+0x2970], R60 ;  /* 0x0029703c01007387 */ /* 0x000fe80000100a00 */
[----:B------:R-:W-:Y:S09]  /*71380*/  STL.64 [R1+0x2978], R62 ;  /* 0x0029783e01007387 */ /* 0x000ff20000100a00 */
[----:B------:R-:W-:Y:S04]  /*71390*/  STL.64 [R1+0x2960], R8 ;  /* 0x0029600801007387 */ /* 0x000fe80000100a00 */
[----:B------:R4:W-:Y:S04]  /*713a0*/  STL.64 [R1+0x2968], R10 ;  /* 0x0029680a01007387 */ /* 0x0009e80000100a00 */
[----:B------:R-:W-:Y:S04]  /*713b0*/  STL.64 [R1+0x2950], R56 ;  /* 0x0029503801007387 */ /* 0x000fe80000100a00 */
[----:B------:R-:W-:Y:S01]  /*713c0*/  STL.64 [R1+0x2958], R58 ;  /* 0x0029583a01007387 */ /* 0x000fe20000100a00 */
[C---:B------:R-:W-:Y:S08]  /*713d0*/  HMMA.1688.F32.TF32 R44, R228.reuse, R210, R44 ;  /* 0x000000d2e42c723c */ /* 0x040ff0000008102c */
[C---:B------:R-:W-:Y:S08]  /*713e0*/  HMMA.1688.F32.TF32 R40, R228.reuse, R206, R40 ;  /* 0x000000cee428723c */ /* 0x040ff00000081028 */
[C---:B------:R-:W-:Y:S08]  /*713f0*/  HMMA.1688.F32.TF32 R32, R228.reuse, R198, R32 ;  /* 0x000000c6e420723c */ /* 0x040ff00000081020 */
[C---:B------:R-:W-:Y:S08]  /*71400*/  HMMA.1688.F32.TF32 R28, R228.reuse, R162, R28 ;  /* 0x000000a2e41c723c */ /* 0x040ff0000008101c */
[----:B----4-:R-:W-:Y:S08]  /*71410*/  HMMA.1688.F32.TF32 R8, R228, R218, R232 ;  /* 0x000000dae408723c */ /* 0x010ff000000810e8 */
[----:B--2---:R-:W-:Y:S01]  /*71420*/  HMMA.1688.F32.TF32 R52, R224, R158, R236 ;  /* 0x0000009ee034723c */ /* 0x004fe200000810ec */
        /* <DEDUP_REMOVED lines=29> */
[----:B--2---:R-:W-:Y:S02]  /*71600*/  HMMA.1688.F32.TF32 R8, R228, R186, R12 ;  /* 0x000000bae408723c */ /* 0x004fe4000008100c */
[----:B------:R-:W-:Y:S04]  /*71610*/  STL.64 [R1+0x28b0], R20 ;  /* 0x0028b01401007387 */ /* 0x000fe80000100a00 */
[----:B------:R-:W-:Y:S04]  /*71620*/  STL.64 [R1+0x28b8], R22 ;  /* 0x0028b81601007387 */ /* 0x000fe80000100a00 */
[----:B------:R-:W2:Y:S04]  /*71630*/  LDL.LU R28, [R1+0x10] ;  /* 0x00001000011c7983 */ /* 0x000ea80000300800 */
[----:B------:R-:W-:Y:S04]  /*71640*/  STL.64 [R1+0x28a0], R16 ;  /* 0x0028a01001007387 */ /* 0x000fe80000100a00 */
[----:B------:R-:W-:Y:S05]  /*71650*/  STL.64 [R1+0x28a8], R18 ;  /* 0x0028a81201007387 */ /* 0x000fea0000100a00 */
        /* <DEDUP_REMOVED lines=73> */
[----:B------:R-:W4:Y:S04]  /*71af0*/  LDL.LU R24, [R1] ;  /* 0x0000000001187983 */ /* 0x000f280000300800 */
[----:B------:R-:W4:Y:S04]  /*71b00*/  LDL.LU R25, [R1+0x4] ;  /* 0x0000040001197983 */ /* 0x000f280000300800 */
[----:B------:R-:W4:Y:S04]  /*71b10*/  LDL.LU R26, [R1+0x8] ;  /* 0x00000800011a7983 */ /* 0x000f280000300800 */
[----:B------:R-:W4:Y:S01]  /*71b20*/  LDL.LU R27, [R1+0xc] ;  /* 0x00000c00011b7983 */ /* 0x000f220000300800 */
[----:B------:R-:W-:-:S02]  /*71b30*/  IMAD.MOV.U32 R16, RZ, RZ, R240 ;  /* 0x000000ffff107224 */ /* 0x000fc400078e00f0 */
[----:B------:R-:W-:Y:S01]  /*71b40*/  IMAD.MOV.U32 R17, RZ, RZ, R241 ;  /* 0x000000ffff117224 */ /* 0x000fe200078e00f1 */
[----:B------:R-:W4:Y:S01]  /*71b50*/  LDL.LU R240, [R1+0x7124] ;  /* 0x0071240001f07983 */ /* 0x000f220000300800 */
[----:B------:R-:W-:Y:S02]  /*71b60*/  IMAD.MOV.U32 R18, RZ, RZ, R242 ;  /* 0x000000ffff127224 */ /* 0x000fe400078e00f2 */
[----:B------:R-:W-:Y:S01]  /*71b70*/  IMAD.MOV.U32 R19, RZ, RZ, R243 ;  /* 0x000000ffff137224 */ /* 0x000fe200078e00f3 */
[----:B------:R-:W4:Y:S01]  /*71b80*/  LDL.LU R241, [R1+0x7120] ;  /* 0x0071200001f17983 */ /* 0x000f220000300800 */
[----:B---3--:R-:W-:-:S03]  /*71b90*/  IMAD.MOV.U32 R20, RZ, RZ, R244 ;  /* 0x000000ffff147224 */ /* 0x008fc600078e00f4 */
[----:B------:R-:W3:Y:S01]  /*71ba0*/  LDL.LU R242, [R1+0x711c] ;  /* 0x00711c0001f27983 */ /* 0x000ee20000300800 */
[----:B------:R-:W-:-:S03]  /*71bb0*/  IMAD.MOV.U32 R21, RZ, RZ, R245 ;  /* 0x000000ffff157224 */ /* 0x000fc600078e00f5 */
        /* <DEDUP_REMOVED lines=12> */
[----:B------:R-:W3:Y:S04]  /*71c80*/  LDL.LU R249, [R1+0x7100] ;  /* 0x0071000001f97983 */ /* 0x000ee80000300800 */
[----:B------:R-:W3:Y:S04]  /*71c90*/  LDL.LU R250, [R1+0x70fc] ;  /* 0x0070fc0001fa7983 */ /* 0x000ee80000300800 */
[----:B------:R-:W3:Y:S01]  /*71ca0*/  LDL.LU R251, [R1+0x70f8] ;  /* 0x0070f80001fb7983 */ /* 0x000ee20000300800 */
[C---:B--2---:R-:W-:Y:S08]  /*71cb0*/  HMMA.1688.F32.TF32 R44, R228.reuse, R130, R44 ;  /* 0x00000082e42c723c */ /* 0x044ff0000008102c */
        /* <DEDUP_REMOVED lines=52> */
[C---:B---3--:R-:W-:Y:S02]  /*72000*/  HMMA.1688.F32.TF32 R28, R228.reuse, R154, R248 ;  /* 0x0000009ae41c723c */ /* 0x048fe400000810f8 */
[----:B------:R-:W-:Y:S04]  /*72010*/  STL.64 [R1+0x2770], R32 ;  /* 0x0027702001007387 */ /* 0x000fe80000100a00 */
[----:B------:R-:W-:Y:S02]  /*72020*/  STL.64 [R1+0x2778], R34 ;  /* 0x0027782201007387 */ /* 0x000fe40000100a00 */
[----:B------:R-:W-:Y:S02]  /*72030*/  HMMA.1688.F32.TF32 R24, R228, R158, R244 ;  /* 0x0000009ee418723c */ /* 0x000fe400000810f4 */
        /* <DEDUP_REMOVED lines=146> */
[C---:B------:R-:W-:Y:S08]  /*72960*/  HMMA.1688.F32.TF32 R56, R224.reuse, R118, R56 ;  /* 0x00000076e038723c */ /* 0x040ff00000081038 */
[C---:B------:R-:W-:Y:S08]  /*72970*/  HMMA.1688.F32.TF32 R44, R224.reuse, R130, R44 ;  /* 0x00000082e02c723c */ /* 0x040ff0000008102c */
[C---:B------:R-:W-:Y:S08]  /*72980*/  HMMA.1688.F32.TF32 R40, R224.reuse, R134, R40 ;  /* 0x00000086e028723c */ /* 0x040ff00000081028 */
[C---:B------:R-:W-:Y:S08]  /*72990*/  HMMA.1688.F32.TF32 R32, R224.reuse, R142, R32 ;  /* 0x0000008ee020723c */ /* 0x040ff00000081020 */
[C---:B------:R-:W-:Y:S08]  /*729a0*/  HMMA.1688.F32.TF32 R28, R224.reuse, R146, R28 ;  /* 0x00000092e01c723c */ /* 0x040ff0000008101c */
[C---:B----4-:R-:W-:Y:S08]  /*729b0*/  HMMA.1688.F32.TF32 R16, R224.reuse, R158, R16 ;  /* 0x0000009ee010723c */ /* 0x050ff00000081010 */
[C---:B---3--:R-:W-:Y:S08]  /*729c0*/  HMMA.1688.F32.TF32 R204, R224.reuse, R202, R204 ;  /* 0x000000cae0cc723c */ /* 0x048ff000000810cc */
[C---:B-1----:R-:W-:Y:S11]  /*729d0*/  HMMA.1688.F32.TF32 R200, R224.reuse, R162, R240 ;  /* 0x000000a2e0c8723c */ /* 0x042ff600000810f0 */
[----:B------:R-:W-:Y:S04]  /*729e0*/  @!UPT UIADD3 URZ, URZ, URZ, URZ ;  /* 0x0000003f3f3ff290 */ /* 0x000fe8000fffe03f */
[----:B------:R-:W-:Y:S04]  /*729f0*/  STL.64 [R1+0x26f0], R204 ;  /* 0x0026f0cc01007387 */ /* 0x000fe80000100a00 */
[----:B------:R1:W-:Y:S02]  /*72a00*/  STL.64 [R1+0x26f8], R206 ;  /* 0x0026f8ce01007387 */ /* 0x0003e40000100a00 */
[C---:B-1----:R-:W-:Y:S08]  /*72a10*/  HMMA.1688.F32.TF32 R204, R224.reuse, R198, R208 ;  /* 0x000000c6e0cc723c */ /* 0x042ff000000810d0 */
[C---:B------:R-:W-:Y:S11]  /*72a20*/  HMMA.1688.F32.TF32 R208, R224.reuse, R166, R244 ;  /* 0x000000a6e0d0723c */ /* 0x040ff600000810f4 */
[----:B------:R-:W-:Y:S04]  /*72a30*/  @!UPT UIADD3 URZ, URZ, URZ, URZ ;  /* 0x0000003f3f3ff290 */ /* 0x000fe8000fffe03f */
[----:B------:R-:W-:Y:S04]  /*72a40*/  STL.64 [R1+0x26e0], R204 ;  /* 0x0026e0cc01007387 */ /* 0x000fe80000100a00 */
[----:B------:R1:W-:Y:S04]  /*72a50*/  STL.64 [R1+0x26e8], R206 ;  /* 0x0026e8ce01007387 */ /* 0x0003e80000100a00 */
[----:B------:R-:W-:Y:S04]  /*72a60*/  STL.64 [R1+0x26d0], R200 ;  /* 0x0026d0c801007387 */ /* 0x000fe80000100a00 */
[----:B------:R2:W-:Y:S01]  /*72a70*/  STL.64 [R1+0x26d8], R202 ;  /* 0x0026d8ca01007387 */ /* 0x0005e20000100a00 */
[C---:B-1----:R-:W-:Y:S08]  /*72a80*/  HMMA.1688.F32.TF32 R204, R224.reuse, R194, R248 ;  /* 0x000000c2e0cc723c */ /* 0x042ff000000810f8 */
[C---:B--2---:R-:W-:Y:S01]  /*72a90*/  HMMA.1688.F32.TF32 R200, R224.reuse, R190, R232 ;  /* 0x000000bee0c8723c */ /* 0x044fe200000810e8 */
[----:B------:R-:W-:Y:S04]  /*72aa0*/  STL.64 [R1+0x26c0], R208 ;  /* 0x0026c0d001007387 */ /* 0x000fe80000100a00 */
[----:B------:R1:W-:Y:S10]  /*72ab0*/  STL.64 [R1+0x26c8], R210 ;  /* 0x0026c8d201007387 */ /* 0x0003f40000100a00 */
[----:B------:R-:W-:Y:S01]  /*72ac0*/  STL.64 [R1+0x26b0], R204 ;  /* 0x0026b0cc01007387 */ /* 0x000fe20000100a00 */
[C---:B-1----:R-:W-:Y:S03]  /*72ad0*/  HMMA.1688.F32.TF32 R208, R224.reuse, R186, R236 ;  /* 0x000000bae0d0723c */ /* 0x042fe600000810ec */
[----:B------:R1:W-:Y:S04]  /*72ae0*/  STL.64 [R1+0x26b8], R206 ;  /* 0x0026b8ce01007387 */ /* 0x0003e80000100a00 */
[----:B------:R-:W-:Y:S04]  /*72af0*/  STL.64 [R1+0x26a0], R200 ;  /* 0x0026a0c801007387 */ /* 0x000fe80000100a00 */
[----:B------:R2:W-:Y:S01]  /*72b00*/  STL.64 [R1+0x26a8], R202 ;  /* 0x0026a8ca01007387 */ /* 0x0005e20000100a00 */
[C---:B-1----:R-:W-:Y:S08]  /*72b10*/  HMMA.1688.F32.TF32 R204, R224.reuse, R182, R220 ;  /* 0x000000b6e0cc723c */ /* 0x042ff000000810dc */
[C---:B--2---:R-:W-:Y:S08]  /*72b20*/  HMMA.1688.F32.TF32 R200, R224.reuse, R178, R88 ;  /* 0x000000b2e0c8723c */ /* 0x044ff00000081058 */
        /* <DEDUP_REMOVED lines=67> */
[----:B-1----:R-:W2:Y:S04]  /*72f60*/  LDL.LU R16, [R1+0xef0] ;  /* 0x000ef00001107983 */ /* 0x002ea80000300800 */
[----:B------:R-:W2:Y:S04]  /*72f70*/  LDL.LU R17, [R1+0xef4] ;  /* 0x000ef40001117983 */ /* 0x000ea80000300800 */
[----:B----4-:R-:W2:Y:S04]  /*72f80*/  LDL.LU R18, [R1+0xef8] ;  /* 0x000ef80001127983 */ /* 0x010ea80000300800 */
        /* <DEDUP_REMOVED lines=125> */
[----:B-1----:R-:W3:Y:S04]  /*73760*/  LDL.LU.64 R206, [R1+0x70e0] ;  /* 0x0070e00001ce7983 */ /* 0x002ee80000300a00 */
[----:B------:R-:W2:Y:S01]  /*73770*/  LDL.LU.64 R204, [R1+0x70d8] ;  /* 0x0070d80001cc7983 */ /* 0x000ea20000300a00 */
[C---:B---3--:R-:W-:Y:S11]  /*73780*/  HMMA.1688.F32.TF32 R200, R228.reuse, R206, R200 ;  /* 0x000000cee4c8723c */ /* 0x048ff600000810c8 */
[----:B------:R-:W-:Y:S11]  /*73790*/  @!UPT UIADD3 URZ, URZ, URZ, URZ ;  /* 0x0000003f3f3ff290 */ /* 0x000ff6000fffe03f */
[----:B------:R-:W-:Y:S01]  /*737a0*/  @!UPT UIADD3 URZ, URZ, URZ, URZ ;  /* 0x0000003f3f3ff290 */ /* 0x000fe2000fffe03f */
[----:B------:R-:W-:Y:S04]  /*737b0*/  STL.64 [R1+0x24f0], R200 ;  /* 0x0024f0c801007387 */ /* 0x000fe80000100a00 */
[----:B------:R1:W-:Y:S04]  /*737c0*/  STL.64 [R1+0x24f8], R202 ;  /* 0x0024f8ca01007387 */ /* 0x0003e80000100a00 */
[----:B-1----:R-:W3:Y:S04]  /*737d0*/  LDL.LU.64 R202, [R1+0x70d0] ;  /* 0x0070d00001ca7983 */ /* 0x002ee80000300a00 */
        /* <DEDUP_REMOVED lines=14> */
[C---:B-1----:R-:W-:Y:S08]  /*738c0*/  HMMA.1688.F32.TF32 R240, R228.reuse, R198, R244 ;  /* 0x000000c6e4f0723c */ /* 0x042ff000000810f4 */
[C---:B------:R-:W-:Y:S11]  /*738d0*/  HMMA.1688.F32.TF32 R244, R228.reuse, R162, R248 ;  /* 0x000000a2e4f4723c */ /* 0x040ff600000810f8 */
[----:B------:R-:W-:Y:S04]  /*738e0*/  @!UPT UIADD3 URZ, URZ, URZ, URZ ;  /* 0x0000003f3f3ff290 */ /* 0x000fe8000fffe03f */
[----:B------:R-:W-:Y:S04]  /*738f0*/  STL.64 [R1+0x24d0], R240 ;  /* 0x0024d0f001007387 */ /* 0x000fe80000100a00 */
[----:B------:R1:W-:Y:S02]  /*73900*/  STL.64 [R1+0x24d8], R242 ;  /* 0x0024d8f201007387 */ /* 0x0003e40000100a00 */
[C---:B-1----:R-:W-:Y:S08]  /*73910*/  HMMA.1688.F32.TF32 R240, R228.reuse, R166, R232 ;  /* 0x000000a6e4f0723c */ /* 0x042ff000000810e8 */
        /* <DEDUP_REMOVED lines=52> */
[C---:B----4-:R-:W-:Y:S02]  /*73c60*/  HMMA.1688.F32.TF32 R24, R228.reuse, R146, R20 ;  /* 0x00000092e418723c */ /* 0x050fe40000081014 */
[----:B------:R-:W-:Y:S04]  /*73c70*/  STL.64 [R1+0x2380], R28 ;  /* 0x0023801c01007387 */ /* 0x000fe80000100a00 */
[----:B------:R-:W-:Y:S02]  /*73c80*/  STL.64 [R1+0x2388], R30 ;  /* 0x0023881e01007387 */ /* 0x000fe40000100a00 */
[C---:B------:R-:W-:Y:S07]  /*73c90*/  HMMA.1688.F32.TF32 R20, R228.reuse, R150, R16 ;  /* 0x00000096e414723c */ /* 0x040fee0000081010 */
[----:B------:R-:W-:Y:S04]  /*73ca0*/  STL.64 [R1+0x2370], R8 ;  /* 0x0023700801007387 */ /* 0x000fe80000100a00 */
[----:B------:R1:W-:Y:S02]  /*73cb0*/  STL.64 [R1+0x2378], R10 ;  /* 0x0023780a01007387 */ /* 0x0003e40000100a00 */
[----:B-1----:R-:W-:Y:S02]  /*73cc0*/  HMMA.1688.F32.TF32 R8, R228, R154, R12 ;  /* 0x0000009ae408723c */ /* 0x002fe4000008100c */
[----:B------:R-:W-:Y:S04]  /*73cd0*/  STL.64 [R1+0x2360], R24 ;  /* 0x0023601801007387 */ /* 0x000fe80000100a00 */
[----:B------:R-:W-:Y:S04]  /*73ce0*/  STL.64 [R1+0x2368], R26 ;  /* 0x0023681a01007387 */ /* 0x000fe80000100a00 */
[----:B------:R-:W3:Y:S04]  /*73cf0*/  LDL.LU R16, [R1+0xd60] ;  /* 0x000d600001107983 */ /* 0x000ee80000300800 */
[----:B------:R1:W-:Y:S04]  /*73d00*/  STL.64 [R1+0x2350], R20 ;  /* 0x0023501401007387 */ /* 0x0003e80000100a00 */
[----:B------:R4:W-:Y:S05]  /*73d10*/  STL.64 [R1+0x2358], R22 ;  /* 0x0023581601007387 */ /* 0x0009ea0000100a00 */
        /* <DEDUP_REMOVED lines=113> */
[----:B----4-:R-:W-:Y:S08]  /*74430*/  HMMA.1688.F32.TF32 R236, R224, R206, R236 ;  /* 0x000000cee0ec723c */ /* 0x010ff000000810ec */
[----:B------:R-:W-:Y:S08]  /*74440*/  HMMA.1688.F32.TF32 R228, R228, R158, R240 ;  /* 0x0000009ee4e4723c */ /* 0x000ff000000810f0 */
[C---:B------:R-:W-:Y:S11]  /*74450*/  HMMA.1688.F32.TF32 R240, R224.reuse, R218, R244 ;  /* 0x000000dae0f0723c */ /* 0x040ff600000810f4 */
[----:B------:R-:W-:Y:S04]  /*74460*/  @!UPT UIADD3 URZ, URZ, URZ, URZ ;  /* 0x0000003f3f3ff290 */ /* 0x000fe8000fffe03f */
[----:B------:R-:W-:Y:S04]  /*74470*/  STL.64 [R1+0x2330], R228 ;  /* 0x002330e401007387 */ /* 0x000fe80000100a00 */
[----:B------:R-:W-:Y:S04]  /*74480*/  STL.64 [R1+0x2338], R230 ;  /* 0x002338e601007387 */ /* 0x000fe80000100a00 */
[----:B------:R-:W-:Y:S01]  /*74490*/  STL.64 [R1+0x2320], R240 ;  /* 0x002320f001007387 */ /* 0x000fe20000100a00 */
[C---:B------:R-:W-:Y:S03]  /*744a0*/  HMMA.1688.F32.TF32 R244, R224.reuse, R214, R248 ;  /* 0x000000d6e0f4723c */ /* 0x040fe600000810f8 */
[----:B------:R1:W-:Y:S04]  /*744b0*/  STL.64 [R1+0x2328], R242 ;  /* 0x002328f201007387 */ /* 0x0003e80000100a00 */
[----:B------:R-:W-:Y:S01]  /*744c0*/  LDS R228, [R5+0x4600] ;  /* 0x0046000005e47984 */ /* 0x000fe20000000800 */
[C---:B------:R-:W-:Y:S03]  /*744d0*/  HMMA.1688.F32.TF32 R32, R224.reuse, R114, R32 ;  /* 0x00000072e020723c */ /* 0x040fe60000081020 */
[----:B------:R-:W-:Y:S04]  /*744e0*/  LDS R230, [R5+0x6600] ;  /* 0x0066000005e67984 */ /* 0x000fe80000000800 */
[----:B------:R-:W-:Y:S01]  /*744f0*/  LDS R229, [R6+0x4600] ;  /* 0x0046000006e57984 */ /* 0x000fe20000000800 */
[C---:B-1----:R-:W-:Y:S03]  /*74500*/  HMMA.1688.F32.TF32 R240, R224.reuse, R210, R232 ;  /* 0x000000d2e0f0723c */ /* 0x042fe600000810e8 */
[----:B------:R-:W1:Y:S05]  /*74510*/  LDS R231, [R6+0x6600] ;  /* 0x0066000006e77984 */ /* 0x000e6a0000000800 */
        /* <DEDUP_REMOVED lines=60> */
[----:B--2---:R-:W-:Y:S02]  /*748e0*/  HMMA.1688.F32.TF32 R8, R224, R134, R12 ;  /* 0x00000086e008723c */ /* 0x004fe4000008100c */
[----:B------:R-:W-:Y:S04]  /*748f0*/  STL.64 [R1+0x21a0], R24 ;  /* 0x0021a01801007387 */ /* 0x000fe80000100a00 */
[----:B------:R-:W-:Y:S04]  /*74900*/  STL.64 [R1+0x21a8], R26 ;  /* 0x0021a81a01007387 */ /* 0x000fe80000100a00 */
[----:B------:R-:W2:Y:S04]  /*74910*/  LDL.LU R16, [R1+0xbd0] ;  /* 0x000bd00001107983 */ /* 0x000ea80000300800 */
[----:B------:R3:W-:Y:S04]  /*74920*/  STL.64 [R1+0x2190], R20 ;  /* 0x0021901401007387 */ /* 0x0007e80000100a00 */
[----:B------:R4:W-:Y:S05]  /*74930*/  STL.64 [R1+0x2198], R22 ;  /* 0x0021981601007387 */ /* 0x0009ea0000100a00 */
[----:B------:R1:W-:Y:S04]  /*74940*/  STL.64 [R1+0x2180], R8 ;  /* 0x0021800801007387 */ /* 0x0003e80000100a00 */
[----:B------:R1:W-:Y:S04]  /*74950*/  STL.64 [R1+0x2188], R10 ;  /* 0x0021880a01007387 */ /* 0x0003e80000100a00 */
        /* <DEDUP_REMOVED lines=109> */
[----:B------:R-:W-:Y:S08]  /*75030*/  HMMA.1688.F32.TF32 R56, R228, R190, R56 ;  /* 0x000000bee438723c */ /* 0x000ff00000081038 */
[C---:B----4-:R-:W-:Y:S08]  /*75040*/  HMMA.1688.F32.TF32 R220, R224.reuse, R158, R220 ;  /* 0x0000009ee0dc723c */ /* 0x050ff000000810dc */
[C---:B------:R-:W-:Y:S11]  /*75050*/  HMMA.1688.F32.TF32 R240, R224.reuse, R138, R240 ;  /* 0x0000008ae0f0723c */ /* 0x040ff600000810f0 */
[----:B------:R-:W-:Y:S11]  /*75060*/  @!UPT UIADD3 URZ, URZ, URZ, URZ ;  /* 0x0000003f3f3ff290 */ /* 0x000ff6000fffe03f */
[----:B------:R-:W-:Y:S01]  /*75070*/  @!UPT UIADD3 URZ, URZ, URZ, URZ ;  /* 0x0000003f3f3ff290 */ /* 0x000fe2000fffe03f */
[----:B------:R-:W-:Y:S04]  /*75080*/  STL.64 [R1+0x2170], R240 ;  /* 0x002170f001007387 */ /* 0x000fe80000100a00 */
[----:B------:R1:W-:Y:S02]  /*75090*/  STL.64 [R1+0x2178], R242 ;  /* 0x002178f201007387 */ /* 0x0003e40000100a00 */
[C---:B-1----:R-:W-:Y:S08]  /*750a0*/  HMMA.1688.F32.TF32 R240, R224.reuse, R142, R244 ;  /* 0x0000008ee0f0723c */ /* 0x042ff000000810f4 */
[----:B------:R-:W-:Y:S11]  /*750b0*/  HMMA.1688.F32.TF32 R244, R224, R146, R248 ;  /* 0x00000092e0f4723c */ /* 0x000ff600000810f8 */
[----:B------:R-:W-:Y:S04]  /*750c0*/  @!UPT UIADD3 URZ, URZ, URZ, URZ ;  /* 0x0000003f3f3ff290 */ /* 0x000fe8000fffe03f */
[----:B------:R-:W-:Y:S04]  /*750d0*/  STL.64 [R1+0x2160], R240 ;  /* 0x002160f001007387 */ /* 0x000fe80000100a00 */
[----:B------:R1:W-:Y:S01]  /*750e0*/  STL.64 [R1+0x2168], R242 ;  /* 0x002168f201007387 */ /* 0x0003e20000100a00 */
[----:B------:R-:W-:Y:S08]  /*750f0*/  HMMA.1688.F32.TF32 R88, R228, R218, R88 ;  /* 0x000000dae458723c */ /* 0x000ff00000081058 */
[C---:B-1----:R-:W-:Y:S08]  /*75100*/  HMMA.1688.F32.TF32 R240, R224.reuse, R150, R232 ;  /* 0x00000096e0f0723c */ /* 0x042ff000000810e8 */
[----:B------:R-:W-:Y:S01]  /*75110*/  HMMA.1688.F32.TF32 R232, R224, R154, R236 ;  /* 0x0000009ae0e8723c */ /* 0x000fe200000810ec */
[----:B------:R-:W-:Y:S04]  /*75120*/  STL.64 [R1+0x2150], R244 ;  /* 0x002150f401007387 */ /* 0x000fe80000100a00 */
[----:B------:R-:W-:Y:S03]  /*75130*/  STL.64 [R1+0x2158], R246 ;  /* 0x002158f601007387 */ /* 0x000fe60000100a00 */
[C---:B------:R-:W-:Y:S01]  /*75140*/  HMMA.1688.F32.TF32 R40, R228.reuse, R174, R40 ;  /* 0x000000aee428723c */ /* 0x040fe20000081028 */
[----:B------:R-:W-:Y:S04]  /*75150*/  LDS R224, [R3+0x4680] ;  /* 0x0046800003e07984 */ /* 0x000fe80000000800 */
[----:B------:R-:W-:Y:S04]  /*75160*/  LDS R226, [R3+0x6680] ;  /* 0x0066800003e27984 */ /* 0x000fe80000000800 */
        /* <DEDUP_REMOVED lines=174> */
[----:B--2---:R-:W-:Y:S08]  /*75c50*/  HMMA.1688.F32.TF32 R68, R224, R218, R68 ;  /* 0x000000dae044723c */ /* 0x004ff00000081044 */
[C---:B---3--:R-:W-:Y:S08]  /*75c60*/  HMMA.1688.F32.TF32 R76, R228.reuse, R154, R76 ;  /* 0x0000009ae44c723c */ /* 0x048ff0000008104c */
[C---:B----4-:R-:W-:Y:S08]  /*75c70*/  HMMA.1688.F32.TF32 R80, R228.reuse, R150, R80 ;  /* 0x00000096e450723c */ /* 0x050ff00000081050 */
[C---:B------:R-:W-:Y:S08]  /*75c80*/  HMMA.1688.F32.TF32 R84, R228.reuse, R146, R84 ;  /* 0x00000092e454723c */ /* 0x040ff00000081054 */
[C---:B------:R-:W-:Y:S08]  /*75c90*/  HMMA.1688.F32.TF32 R220, R228.reuse, R138, R220 ;  /* 0x0000008ae4dc723c */ /* 0x040ff000000810dc */
[C---:B------:R-:W-:Y:S11]  /*75ca0*/  HMMA.1688.F32.TF32 R240, R228.reuse, R118, R240 ;  /* 0x00000076e4f0723c */ /* 0x040ff600000810f0 */
        /* <DEDUP_REMOVED lines=8> */
[----:B------:R1:W-:Y:S01]  /*75d30*/  STL.64 [R1+0x1f88], R242 ;  /* 0x001f88f201007387 */ /* 0x0003e20000100a00 */
[C---:B------:R-:W-:Y:S08]  /*75d40*/  HMMA.1688.F32.TF32 R88, R228.reuse, R142, R88 ;  /* 0x0000008ee458723c */ /* 0x040ff00000081058 */
[C---:B-1----:R-:W-:Y:S08]  /*75d50*/  HMMA.1688.F32.TF32 R240, R228.reuse, R130, R232 ;  /* 0x00000082e4f0723c */ /* 0x042ff000000810e8 */
[C---:B------:R-:W-:Y:S01]  /*75d60*/  HMMA.1688.F32.TF32 R232, R228.reuse, R134, R236 ;  /* 0x00000086e4e8723c */ /* 0x040fe200000810ec */
[----:B------:R-:W-:Y:S07]  /*75d70*/  STL.64 [R1+0x1f70], R244 ;  /* 0x001f70f401007387 */ /* 0x000fee0000100a00 */
[----:B------:R-:W-:Y:S01]  /*75d80*/  HMMA.1688.F32.TF32 R72, R228, R158, R72 ;  /* 0x0000009ee448723c */ /* 0x000fe20000081048 */
[----:B------:R-:W-:Y:S04]  /*75d90*/  STL.64 [R1+0x1f78], R246 ;  /* 0x001f78f601007387 */ /* 0x000fe80000100a00 */
        /* <DEDUP_REMOVED lines=61> */
[----:B------:R1:W-:Y:S04]  /*76170*/  STL.64 [R1+0x1df0], R20 ;  /* 0x001df01401007387 */ /* 0x0003e80000100a00 */
[----:B------:R3:W-:Y:S04]  /*76180*/  STL.64 [R1+0x1df8], R22 ;  /* 0x001df81601007387 */ /* 0x0007e80000100a00 */
[----:B-1----:R-:W4:Y:S04]  /*76190*/  LDL.LU R20, [R1+0x8b0] ;  /* 0x0008b00001147983 */ /* 0x002f280000300800 */
[----:B------:R-:W-:Y:S04]  /*761a0*/  STL.64 [R1+0x1de0], R16 ;  /* 0x001de01001007387 */ /* 0x000fe80000100a00 */
[----:B------:R-:W-:Y:S05]  /*761b0*/  STL.64 [R1+0x1de8], R18 ;  /* 0x001de81201007387 */ /* 0x000fea0000100a00 */
[----:B------:R1:W-:Y:S04]  /*761c0*/  STL.64 [R1+0x1dd0], R8 ;  /* 0x001dd00801007387 */ /* 0x0003e80000100a00 */
[----:B------:R1:W-:Y:S04]  /*761d0*/  STL.64 [R1+0x1dd8], R10 ;  /* 0x001dd80a01007387 */ /* 0x0003e80000100a00 */
[----:B------:R-:W4:Y:S04]  /*761e0*/  LDL.LU R21, [R1+0x8b4] ;  /* 0x0008b40001157983 */ /* 0x000f280000300800 */
[----:B---3--:R-:W4:Y:S04]  /*761f0*/  LDL.LU R22, [R1+0x8b8] ;  /* 0x0008b80001167983 */ /* 0x008f280000300800 */
[----:B------:R-:W4:Y:S04]  /*76200*/  LDL.LU R23, [R1+0x8bc] ;  /* 0x0008bc0001177983 */ /* 0x000f280000300800 */
        /* <DEDUP_REMOVED lines=112> */
[----:B------:R-:W-:Y:S11]  /*76910*/  @!UPT UIADD3 URZ, URZ, URZ, URZ ;  /* 0x0000003f3f3ff290 */ /* 0x000ff6000fffe03f */
[----:B------:R-:W-:Y:S01]  /*76920*/  @!UPT UIADD3 URZ, URZ, URZ, URZ ;  /* 0x0000003f3f3ff290 */ /* 0x000fe2000fffe03f */
        /* <DEDUP_REMOVED lines=8> */
[C---:B------:R-:W-:Y:S07]  /*769b0*/  HMMA.1688.F32.TF32 R220, R224.reuse, R122, R220 ;  /* 0x0000007ae0dc723c */ /* 0x040fee00000810dc */
[----:B------:R-:W-:Y:S04]  /*769c0*/  STL.64 [R1+0x1da0], R240 ;  /* 0x001da0f001007387 */ /* 0x000fe80000100a00 */
[----:B------:R1:W-:Y:S02]  /*769d0*/  STL.64 [R1+0x1da8], R242 ;  /* 0x001da8f201007387 */ /* 0x0003e40000100a00 */
[C---:B-1----:R-:W-:Y:S08]  /*769e0*/  HMMA.1688.F32.TF32 R240, R224.reuse, R114, R232 ;  /* 0x00000072e0f0723c */ /* 0x042ff000000810e8 */
        /* <DEDUP_REMOVED lines=20> */
[----:B------:R-:W-:Y:S03]  /*76b30*/  HMMA.1688.F32.TF32 R60, R224, R158, R60 ;  /* 0x0000009ee03c723c */ /* 0x000fe6000008103c */
        /* <DEDUP_REMOVED lines=18> */
[C---:B---3--:R-:W-:Y:S11]  /*76c60*/  HMMA.1688.F32.TF32 R8, R228.reuse, R214, R52 ;  /* 0x000000d6e408723c */ /* 0x048ff60000081034 */
[----:B------:R-:W-:Y:S11]  /*76c70*/  @!UPT UIADD3 URZ, URZ, URZ, URZ ;  /* 0x0000003f3f3ff290 */ /* 0x000ff6000fffe03f */
[----:B------:R-:W-:Y:S01]  /*76c80*/  @!UPT UIADD3 URZ, URZ, URZ, URZ ;  /* 0x0000003f3f3ff290 */ /* 0x000fe2000fffe03f */
        /* <DEDUP_REMOVED lines=22> */
[----:B------:R-:W-:Y:S04]  /*76df0*/  STL.64 [R1+0x1c38], R26 ;  /* 0x001c381a01007387 */ /* 0x000fe80000100a00 */
[----:B------:R-:W3:Y:S04]  /*76e00*/  LDL.LU R28, [R1+0x120] ;  /* 0x00012000011c7983 */ /* 0x000ee80000300800 */
[----:B------:R-:W-:Y:S04]  /*76e10*/  STL.64 [R1+0x1c20], R20 ;  /* 0x001c201401007387 */ /* 0x000fe80000100a00 */
[----:B------:R-:W-:Y:S05]  /*76e20*/  STL.64 [R1+0x1c28], R22 ;  /* 0x001c281601007387 */ /* 0x000fea0000100a00 */
        /* <DEDUP_REMOVED lines=33> */
[----:B----4-:R-:W4:Y:S04]  /*77040*/  LDL.LU R8, [R1+0x7e0] ;  /* 0x0007e00001087983 */ /* 0x010f280000300800 */
[----:B------:R-:W4:Y:S04]  /*77050*/  LDL.LU R9, [R1+0x7e4] ;  /* 0x0007e40001097983 */ /* 0x000f280000300800 */
[----:B-1----:R-:W4:Y:S04]  /*77060*/  LDL.LU R10, [R1+0x7e8] ;  /* 0x0007e800010a7983 */ /* 0x002f280000300800 */
        /* <DEDUP_REMOVED lines=69> */
[C---:B------:R-:W-:Y:S08]  /*774c0*/  HMMA.1688.F32.TF32 R32, R228.reuse, R158, R32 ;  /* 0x0000009ee420723c */ /* 0x040ff00000081020 */
[C---:B---3--:R-:W-:Y:S08]  /*774d0*/  HMMA.1688.F32.TF32 R236, R228.reuse, R170, R236 ;  /* 0x000000aae4ec723c */ /* 0x048ff000000810ec */
[C---:B----4-:R-:W-:Y:S08]  /*774e0*/  HMMA.1688.F32.TF32 R240, R228.reuse, R182, R244 ;  /* 0x000000b6e4f0723c */ /* 0x050ff000000810f4 */
        /* <DEDUP_REMOVED lines=46> */
[----:B-1----:R-:W-:Y:S02]  /*777d0*/  HMMA.1688.F32.TF32 R8, R228, R150, R40 ;  /* 0x00000096e408723c */ /* 0x002fe40000081028 */
[----:B------:R-:W-:Y:S04]  /*777e0*/  STL.64 [R1+0x1ae0], R48 ;  /* 0x001ae03001007387 */ /* 0x000fe80000100a00 */
[----:B------:R-:W-:Y:S04]  /*777f0*/  STL.64 [R1+0x1ae8], R50 ;  /* 0x001ae83201007387 */ /* 0x000fe80000100a00 */
[----:B------:R-:W-:Y:S04]  /*77800*/  STL.64 [R1+0x1ad0], R44 ;  /* 0x001ad02c01007387 */ /* 0x000fe80000100a00 */
[----:B------:R-:W-:Y:S01]  /*77810*/  STL.64 [R1+0x1ad8], R46 ;  /* 0x001ad82e01007387 */ /* 0x000fe20000100a00 */
[C---:B------:R-:W-:Y:S03]  /*77820*/  HMMA.1688.F32.TF32 R24, R224.reuse, R214, R24 ;  /* 0x000000d6e018723c */ /* 0x040fe60000081018 */
        /* <DEDUP_REMOVED lines=21> */
[----:B------:R-:W3:Y:S11]  /*77980*/  LDL.LU R16, [R1+0x110] ;  /* 0x0001100001107983 */ /* 0x000ef60000300800 */
[----:B------:R-:W-:Y:S10]  /*77990*/  @!UPT UIADD3 URZ, URZ, URZ, URZ ;  /* 0x0000003f3f3ff290 */ /* 0x000ff4000fffe03f */
        /* <DEDUP_REMOVED lines=110> */
[----:B------:R1:W-:Y:S04]  /*78080*/  STL.64 [R1+0x7098], R204 ;  /* 0x007098cc01007387 */ /* 0x0003e80000100a00 */
[----:B-1----:R-:W4:Y:S04]  /*78090*/  LDL.LU R204, [R1+0x720] ;  /* 0x0007200001cc7983 */ /* 0x002f280000300800 */
[----:B------:R-:W4:Y:S04]  /*780a0*/  LDL.LU R205, [R1+0x724] ;  /* 0x0007240001cd7983 */ /* 0x000f280000300800 */
[----:B------:R-:W4:Y:S04]  /*780b0*/  LDL.LU R206, [R1+0x728] ;  /* 0x0007280001ce7983 */ /* 0x000f280000300800 */
[----:B------:R-:W4:Y:S04]  /*780c0*/  LDL.LU R207, [R1+0x72c] ;  /* 0x00072c0001cf7983 */ /* 0x000f280000300800 */
        /* <DEDUP_REMOVED lines=8> */
[C---:B---3--:R-:W-:Y:S08]  /*78150*/  HMMA.1688.F32.TF32 R16, R224.reuse, R158, R16 ;  /* 0x0000009ee010723c */ /* 0x048ff00000081010 */
[C---:B----4-:R-:W-:Y:S08]  /*78160*/  HMMA.1688.F32.TF32 R204, R224.reuse, R202, R204 ;  /* 0x000000cae0cc723c */ /* 0x050ff000000810cc */
        /* <DEDUP_REMOVED lines=73> */
[----:B------:R1:W-:Y:S02]  /*78600*/  STL.64 [R1+0x1888], R10 ;  /* 0x0018880a01007387 */ /* 0x0003e40000100a00 */
[C---:B-1----:R-:W-:Y:S02]  /*78610*/  HMMA.1688.F32.TF32 R8, R228.reuse, R218, R12 ;  /* 0x000000dae408723c */ /* 0x042fe4000008100c */
        /* <DEDUP_REMOVED lines=127> */
[----:B------:R-:W-:Y:S04]  /*78e10*/  LDS R14, [R3+0x6780] ;  /* 0x00678000030e7984 */ /* 0x000fe80000000800 */
[----:B------:R-:W-:Y:S04]  /*78e20*/  LDS R13, [R4+0x4780] ;  /* 0x00478000040d7984 */ /* 0x000fe80000000800 */
        /* <DEDUP_REMOVED lines=20> */
[----:B---3--:R-:W3:Y:S01]  /*78f70*/  LDL.LU.64 R202, [R1+0x7090] ;  /* 0x0070900001ca7983 */ /* 0x008ee20000300a00 */
[C---:B------:R-:W-:Y:S03]  /*78f80*/  HMMA.1688.F32.TF32 R16, R228.reuse, R198, R16 ;  /* 0x000000c6e410723c */ /* 0x040fe60000081010 */
[----:B------:R-:W2:Y:S05]  /*78f90*/  LDL.LU.64 R200, [R1+0x7088] ;  /* 0x0070880001c87983 */ /* 0x000eaa0000300a00 */
        /* <DEDUP_REMOVED lines=9> */
[----:B------:R3:W-:Y:S04]  /*79030*/  STL.64 [R1+0x1818], R22 ;  /* 0x0018181601007387 */ /* 0x0007e80000100a00 */
[----:B---3--:R-:W1:Y:S04]  /*79040*/  LDL.LU.64 R22, [R1+0x7080] ;  /* 0x0070800001167983 */ /* 0x008e680000300a00 */
[----:B------:R-:W1:Y:S04]  /*79050*/  LDL.LU.64 R20, [R1+0x7078] ;  /* 0x0070780001147983 */ /* 0x000e680000300a00 */
[----:B------:R-:W-:Y:S04]  /*79060*/  STL.64 [R1+0x17e0], R16 ;  /* 0x0017e01001007387 */ /* 0x000fe80000100a00 */
[----:B------:R3:W-:Y:S04]  /*79070*/  STL.64 [R1+0x17e8], R18 ;  /* 0x0017e81201007387 */ /* 0x0007e80000100a00 */
[----:B---3--:R-:W3:Y:S04]  /*79080*/  LDL.LU.64 R18, [R1+0x7070] ;  /* 0x0070700001127983 */ /* 0x008ee80000300a00 */
[----:B------:R-:W3:Y:S04]  /*79090*/  LDL.LU.64 R16, [R1+0x7068] ;  /* 0x0070680001107983 */ /* 0x000ee80000300a00 */
[----:B------:R-:W-:Y:S04]  /*790a0*/  STL.64 [R1+0x17c0], R224 ;  /* 0x0017c0e001007387 */ /* 0x000fe80000100a00 */
[----:B------:R2:W-:Y:S02]  /*790b0*/  STL.64 [R1+0x17c8], R226 ;  /* 0x0017c8e201007387 */ /* 0x0005e40000100a00 */
[C---:B--2---:R-:W-:Y:S02]  /*790c0*/  HMMA.1688.F32.TF32 R224, R228.reuse, R190, R248 ;  /* 0x000000bee4e0723c */ /* 0x044fe400000810f8 */
[----:B------:R-:W-:Y:S04]  /*790d0*/  STL.64 [R1+0x17a0], R240 ;  /* 0x0017a0f001007387 */ /* 0x000fe80000100a00 */
[----:B------:R2:W-:Y:S04]  /*790e0*/  STL.64 [R1+0x17a8], R242 ;  /* 0x0017a8f201007387 */ /* 0x0005e80000100a00 */
[----:B------:R-:W-:Y:S04]  /*790f0*/  STL.64 [R1+0x1780], R244 ;  /* 0x001780f401007387 */ /* 0x000fe80000100a00 */
[----:B------:R-:W-:Y:S01]  /*79100*/  STL.64 [R1+0x1788], R246 ;  /* 0x001788f601007387 */ /* 0x000fe20000100a00 */
[C---:B--2---:R-:W-:Y:S08]  /*79110*/  HMMA.1688.F32.TF32 R240, R228.reuse, R186, R232 ;  /* 0x000000bae4f0723c */ /* 0x044ff000000810e8 */
[----:B------:R-:W-:Y:S01]  /*79120*/  STL.64 [R1+0x1770], R224 ;  /* 0x001770e001007387 */ /* 0x000fe20000100a00 */
[C---:B------:R-:W-:Y:S03]  /*79130*/  HMMA.1688.F32.TF32 R232, R228.reuse, R182, R236 ;  /* 0x000000b6e4e8723c */ /* 0x040fe600000810ec */
[----:B------:R2:W-:Y:S05]  /*79140*/  STL.64 [R1+0x1778], R226 ;  /* 0x001778e201007387 */ /* 0x0005ea0000100a00 */
[C---:B------:R-:W-:Y:S08]  /*79150*/  HMMA.1688.F32.TF32 R48, R228.reuse, R130, R48 ;  /* 0x00000082e430723c */ /* 0x040ff00000081030 */
[C---:B------:R-:W-:Y:S08]  /*79160*/  HMMA.1688.F32.TF32 R44, R228.reuse, R134, R44 ;  /* 0x00000086e42c723c */ /* 0x040ff0000008102c */
[C---:B------:R-:W-:Y:S08]  /*79170*/  HMMA.1688.F32.TF32 R36, R228.reuse, R142, R36 ;  /* 0x0000008ee424723c */ /* 0x040ff00000081024 */
[C---:B------:R-:W-:Y:S08]  /*79180*/  HMMA.1688.F32.TF32 R32, R228.reuse, R146, R32 ;  /* 0x00000092e420723c */ /* 0x040ff00000081020 */
[C---:B------:R-:W-:Y:S08]  /*79190*/  HMMA.1688.F32.TF32 R24, R228.reuse, R154, R24 ;  /* 0x0000009ae418723c */ /* 0x040ff00000081018 */
[C---:B---3--:R-:W-:Y:S01]  /*791a0*/  HMMA.1688.F32.TF32 R16, R228.reuse, R158, R16 ;  /* 0x0000009ee410723c */ /* 0x048fe20000081010 */
[----:B------:R-:W-:Y:S01]  /*791b0*/  IMAD.MOV.U32 R251, RZ, RZ, R7 ;  /* 0x000000fffffb7224 */ /* 0x000fe200078e0007 */
[----:B------:R-:W-:Y:S04]  /*791c0*/  LDS R236, [R5+0x4780] ;  /* 0x0047800005ec7984 */ /* 0x000fe80000000800 */
[----:B------:R-:W-:Y:S02]  /*791d0*/  LDS R238, [R5+0x6780] ;  /* 0x0067800005ee7984 */ /* 0x000fe40000000800 */
[C---:B--2---:R-:W-:Y:S02]  /*791e0*/  HMMA.1688.F32.TF32 R224, R228.reuse, R178, R220 ;  /* 0x000000b2e4e0723c */ /* 0x044fe400000810dc */
[----:B------:R-:W-:Y:S04]  /*791f0*/  LDS R237, [R6+0x4780] ;  /* 0x0047800006ed7984 */ /* 0x000fe80000000800 */
[----:B------:R-:W2:Y:S02]  /*79200*/  LDS R239, [R6+0x6780] ;  /* 0x0067800006ef7984 */ /* 0x000ea40000000800 */
        /* <DEDUP_REMOVED lines=8> */
[C---:B----4-:R-:W-:Y:S01]  /*79290*/  HMMA.1688.F32.TF32 R68, R228.reuse, R110, R8 ;  /* 0x0000006ee444723c */ /* 0x050fe20000081008 */
        /* <DEDUP_REMOVED lines=35> */
[----:B---3--:R-:W-:Y:S02]  /*794d0*/  HMMA.1688.F32.TF32 R8, R228, R150, R28 ;  /* 0x00000096e408723c */ /* 0x008fe4000008101c */
[----:B------:R-:W-:Y:S04]  /*794e0*/  STL.64 [R1+0x1640], R36 ;  /* 0x0016402401007387 */ /* 0x000fe80000100a00 */
[----:B------:R-:W-:Y:S04]  /*794f0*/  STL.64 [R1+0x1648], R38 ;  /* 0x0016482601007387 */ /* 0x000fe80000100a00 */
[----:B------:R-:W-:Y:S04]  /*79500*/  STL.64 [R1+0x1630], R32 ;  /* 0x0016302001007387 */ /* 0x000fe80000100a00 */
[----:B------:R-:W-:Y:S09]  /*79510*/  STL.64 [R1+0x1638], R34 ;  /* 0x0016382201007387 */ /* 0x000ff20000100a00 */
[----:B------:R-:W-:Y:S04]  /*79520*/  STL.64 [R1+0x1620], R8 ;  /* 0x0016200801007387 */ /* 0x000fe80000100a00 */
[----:B------:R1:W-:Y:S02]  /*79530*/  STL.64 [R1+0x1628], R10 ;  /* 0x0016280a01007387 */ /* 0x0003e40000100a00 */
[C---:B-1----:R-:W-:Y:S02]  /*79540*/  HMMA.1688.F32.TF32 R8, R12.reuse, R218, R20 ;  /* 0x000000da0c08723c */ /* 0x042fe40000081014 */
[----:B------:R1:W-:Y:S04]  /*79550*/  STL.64 [R1+0x1610], R24 ;  /* 0x0016101801007387 */ /* 0x0003e80000100a00 */
[----:B------:R3:W-:Y:S04]  /*79560*/  STL.64 [R1+0x1618], R26 ;  /* 0x0016181a01007387 */ /* 0x0007e80000100a00 */
[----:B------:R-:W4:Y:S04]  /*79570*/  LDL.LU R232, [R1+0x1f0] ;  /* 0x0001f00001e87983 */ /* 0x000f280000300800 */
[----:B------:R-:W-:Y:S04]  /*79580*/  STL.64 [R1+0x1600], R16 ;  /* 0x0016001001007387 */ /* 0x000fe80000100a00 */
[----:B------:R-:W-:Y:S05]  /*79590*/  STL.64 [R1+0x1608], R18 ;  /* 0x0016081201007387 */ /* 0x000fea0000100a00 */
        /* <DEDUP_REMOVED lines=108> */
[C---:B---3--:R-:W-:Y:S08]  /*79c60*/  HMMA.1688.F32.TF32 R32, R12.reuse, R102, R32 ;  /* 0x000000660c20723c */ /* 0x048ff00000081020 */
[C---:B--2---:R-:W-:Y:S08]  /*79c70*/  HMMA.1688.F32.TF32 R36, R12.reuse, R98, R36 ;  /* 0x000000620c24723c */ /* 0x044ff00000081024 */
        /* <DEDUP_REMOVED lines=11> */
[C---:B------:R-:W-:Y:S11]  /*79d30*/  HMMA.1688.F32.TF32 R84, R12.reuse, R206, R84 ;  /* 0x000000ce0c54723c */ /* 0x040ff60000081054 */
[----:B------:R-:W-:Y:S04]  /*79d40*/  @!UPT UIADD3 URZ, URZ, URZ, URZ ;  /* 0x0000003f3f3ff290 */ /* 0x000fe8000fffe03f */
[----:B------:R-:W-:Y:S04]  /*79d50*/  STL.64 [R1+0x15e0], R220 ;  /* 0x0015e0dc01007387 */ /* 0x000fe80000100a00 */
[----:B------:R1:W-:Y:S01]  /*79d60*/  STL.64 [R1+0x15e8], R222 ;  /* 0x0015e8de01007387 */ /* 0x0003e20000100a00 */
[C---:B------:R-:W-:Y:S03]  /*79d70*/  HMMA.1688.F32.TF32 R68, R12.reuse, R166, R68 ;  /* 0x000000a60c44723c */ /* 0x040fe60000081044 */
[----:B-1----:R-:W2:Y:S04]  /*79d80*/  LDL.LU.64 R222, [R1+0x7060] ;  /* 0x0070600001de7983 */ /* 0x002ea80000300a00 */
[----:B------:R-:W2:Y:S04]  /*79d90*/  LDL.LU.64 R220, [R1+0x7058] ;  /* 0x0070580001dc7983 */ /* 0x000ea80000300a00 */
[----:B------:R-:W-:Y:S04]  /*79da0*/  STL.64 [R1+0x15d0], R88 ;  /* 0x0015d05801007387 */ /* 0x000fe80000100a00 */
[----:B------:R1:W-:Y:S01]  /*79db0*/  STL.64 [R1+0x15d8], R90 ;  /* 0x0015d85a01007387 */ /* 0x0003e20000100a00 */
[C---:B------:R-:W-:Y:S03]  /*79dc0*/  HMMA.1688.F32.TF32 R56, R12.reuse, R182, R56 ;  /* 0x000000b60c38723c */ /* 0x040fe60000081038 */
[----:B-1----:R-:W3:Y:S04]  /*79dd0*/  LDL.LU.64 R90, [R1+0x7050] ;  /* 0x00705000015a7983 */ /* 0x002ee80000300a00 */
        /* <DEDUP_REMOVED lines=14> */
[----:B------:R1:W-:Y:S01]  /*79ec0*/  STL.64 [R1+0x1588], R74 ;  /* 0x0015884a01007387 */ /* 0x0003e20000100a00 */
[C---:B------:R-:W-:Y:S03]  /*79ed0*/  HMMA.1688.F32.TF32 R40, R12.reuse, R94, R40 ;  /* 0x0000005e0c28723c */ /* 0x040fe60000081028 */
[----:B-1----:R-:W2:Y:S04]  /*79ee0*/  LDL.LU.64 R74, [R1+0x7010] ;  /* 0x00701000014a7983 */ /* 0x002ea80000300a00 */
        /* <DEDUP_REMOVED lines=43> */
[----:B------:R-:W2:Y:S04]  /*7a1a0*/  LDL R7, [R1+0x5870] ;  /* 0x0058700001077983 */ /* 0x000ea80000100800 */
        /* <DEDUP_REMOVED lines=27> */
[----:B-1----:R-:W-:Y:S01]  /*7a360*/  HMMA.1688.F32.TF32 R16, R12, R134, R244 ;  /* 0x000000860c10723c */ /* 0x002fe200000810f4 */
[----:B------:R-:W-:-:S02]  /*7a370*/  IMAD.MOV.U32 R240, RZ, RZ, R181 ;  /* 0x000000fffff07224 */ /* 0x000fc400078e00b5 */
[----:B------:R-:W-:Y:S05]  /*7a380*/  LDS R244, [R3+0x8000] ;  /* 0x0080000003f47984 */ /* 0x000fea0000000800 */
[----:B------:R-:W-:Y:S01]  /*7a390*/  STL.64 [R1+0x1450], R20 ;  /* 0x0014501401007387 */ /* 0x000fe20000100a00 */
[----:B----4-:R-:W-:Y:S03]  /*7a3a0*/  HMMA.1688.F32.TF32 R224, R12, R138, R248 ;  /* 0x0000008a0ce0723c */ /* 0x010fe600000810f8 */
[----:B------:R1:W-:Y:S01]  /*7a3b0*/  STL.64 [R1+0x1458], R22 ;  /* 0x0014581601007387 */ /* 0x0003e20000100a00 */
[----:B------:R-:W-:-:S02]  /*7a3c0*/  IMAD.MOV.U32 R241, RZ, RZ, R180 ;  /* 0x000000fffff17224 */ /* 0x000fc400078e00b4 */
[----:B------:R-:W-:Y:S01]  /*7a3d0*/  IMAD.MOV.U32 R242, RZ, RZ, R212 ;  /* 0x000000fffff27224 */ /* 0x000fe200078e00d4 */
[----:B------:R-:W-:Y:S01]  /*7a3e0*/  LDS R246, [R3+0xa000] ;  /* 0x00a0000003f67984 */ /* 0x000fe20000000800 */
[----:B------:R-:W-:Y:S02]  /*7a3f0*/  IMAD.MOV.U32 R243, RZ, RZ, R213 ;  /* 0x000000fffff37224 */ /* 0x000fe400078e00d5 */
[----:B------:R-:W-:Y:S01]  /*7a400*/  IMAD.MOV.U32 R228, RZ, RZ, R196 ;  /* 0x000000ffffe47224 */ /* 0x000fe200078e00c4 */
[----:B------:R-:W-:Y:S01]  /*7a410*/  LDS R245, [R4+0x8000] ;  /* 0x0080000004f57984 */ /* 0x000fe20000000800 */
[----:B-1----:R-:W-:Y:S03]  /*7a420*/  HMMA.1688.F32.TF32 R20, R12, R142, R232 ;  /* 0x0000008e0c14723c */ /* 0x002fe600000810e8 */
[----:B------:R-:W-:Y:S04]  /*7a430*/  STL.64 [R1+0x1440], R16 ;  /* 0x0014401001007387 */ /* 0x000fe80000100a00 */
[----:B------:R-:W-:Y:S04]  /*7a440*/  STL.64 [R1+0x1448], R18 ;  /* 0x0014481201007387 */ /* 0x000fe80000100a00 */
[----:B------:R-:W-:Y:S04]  /*7a450*/  STL.64 [R1+0x1430], R224 ;  /* 0x001430e001007387 */ /* 0x000fe80000100a00 */
[----:B------:R-:W-:Y:S01]  /*7a460*/  STL.64 [R1+0x1438], R226 ;  /* 0x001438e201007387 */ /* 0x000fe20000100a00 */
[----:B------:R-:W-:-:S03]  /*7a470*/  IMAD.MOV.U32 R229, RZ, RZ, R197 ;  /* 0x000000ffffe57224 */ /* 0x000fc600078e00c5 */
[----:B------:R-:W-:Y:S04]  /*7a480*/  LDS R247, [R4+0xa000] ;  /* 0x00a0000004f77984 */ /* 0x000fe80000000800 */
[----:B------:R-:W-:Y:S04]  /*7a490*/  STL.64 [R1+0x1420], R20 ;  /* 0x0014201401007387 */ /* 0x000fe80000100a00 */
[----:B------:R2:W-:Y:S02]  /*7a4a0*/  STL.64 [R1+0x1428], R22 ;  /* 0x0014281601007387 */ /* 0x0005e40000100a00 */
[C---:B--2---:R-:W-:Y:S08]  /*7a4b0*/  HMMA.1688.F32.TF32 R20, R12.reuse, R154, R32 ;  /* 0x0000009a0c14723c */ /* 0x044ff00000081020 */
[C---:B---3--:R-:W-:Y:S08]  /*7a4c0*/  HMMA.1688.F32.TF32 R16, R12.reuse, R146, R24 ;  /* 0x000000920c10723c */ /* 0x048ff00000081018 */
[C---:B------:R-:W-:Y:S11]  /*7a4d0*/  HMMA.1688.F32.TF32 R24, R12.reuse, R150, R28 ;  /* 0x000000960c18723c */ /* 0x040ff6000008101c */
[----:B------:R-:W-:Y:S04]  /*7a4e0*/  @!UPT UIADD3 URZ, URZ, URZ, URZ ;  /* 0x0000003f3f3ff290 */ /* 0x000fe8000fffe03f */
[----:B------:R1:W-:Y:S04]  /*7a4f0*/  STL.64 [R1+0x1410], R16 ;  /* 0x0014101001007387 */ /* 0x0003e80000100a00 */
[----:B------:R-:W-:Y:S04]  /*7a500*/  STL.64 [R1+0x1418], R18 ;  /* 0x0014181201007387 */ /* 0x000fe80000100a00 */
[----:B-1----:R-:W2:Y:S04]  /*7a510*/  LDL R16, [R1+0x68b0] ;  /* 0x0068b00001107983 */ /* 0x002ea80000100800 */
[----:B------:R-:W-:Y:S04]  /*7a520*/  STL.64 [R1+0x1400], R24 ;  /* 0x0014001801007387 */ /* 0x000fe80000100a00 */
[----:B------:R1:W-:Y:S04]  /*7a530*/  STL.64 [R1+0x1408], R26 ;  /* 0x0014081a01007387 */ /* 0x0003e80000100a00 */
[----:B------:R-:W-:Y:S04]  /*7a540*/  STL.64 [R1+0x13f0], R20 ;  /* 0x0013f01401007387 */ /* 0x000fe80000100a00 */
[----:B------:R3:W-:Y:S01]  /*7a550*/  STL.64 [R1+0x13f8], R22 ;  /* 0x0013f81601007387 */ /* 0x0007e20000100a00 */
[----:B-1----:R-:W-:Y:S08]  /*7a560*/  HMMA.1688.F32.TF32 R24, R12, R158, R36 ;  /* 0x0000009e0c18723c */ /* 0x002ff00000081024 */
[C---:B---3--:R-:W-:Y:S08]  /*7a570*/  HMMA.1688.F32.TF32 R20, R236.reuse, R218, R40 ;  /* 0x000000daec14723c */ /* 0x048ff00000081028 */
[C---:B------:R-:W-:Y:S07]  /*7a580*/  HMMA.1688.F32.TF32 R12, R236.reuse, R214, R44 ;  /* 0x000000d6ec0c723c */ /* 0x040fee000008102c */
[----:B------:R-:W-:Y:S04]  /*7a590*/  STL.64 [R1+0x13e0], R24 ;  /* 0x0013e01801007387 */ /* 0x000fe80000100a00 */
[----:B------:R1:W-:Y:S04]  /*7a5a0*/  STL.64 [R1+0x13e8], R26 ;  /* 0x0013e81a01007387 */ /* 0x0003e80000100a00 */
[----:B------:R-:W-:Y:S04]  /*7a5b0*/  STL.64 [R1+0x13d0], R20 ;  /* 0x0013d01401007387 */ /* 0x000fe80000100a00 */
[----:B------:R3:W-:Y:S01]  /*7a5c0*/  STL.64 [R1+0x13d8], R22 ;  /* 0x0013d81601007387 */ /* 0x0007e20000100a00 */
[C---:B-1----:R-:W-:Y:S03]  /*7a5d0*/  HMMA.1688.F32.TF32 R24, R236.reuse, R210, R48 ;  /* 0x000000d2ec18723c */ /* 0x042fe60000081030 */
[----:B------:R-:W-:Y:S04]  /*7a5e0*/  STL.64 [R1+0x13c0], R12 ;  /* 0x0013c00c01007387 */ /* 0x000fe80000100a00 */
[----:B------:R1:W-:Y:S01]  /*7a5f0*/  STL.64 [R1+0x13c8], R14 ;  /* 0x0013c80e01007387 */ /* 0x0003e20000100a00 */
[C---:B---3--:R-:W-:Y:S08]  /*7a600*/  HMMA.1688.F32.TF32 R20, R236.reuse, R206, R52 ;  /* 0x000000ceec14723c */ /* 0x048ff00000081034 */
[C---:B-1----:R-:W-:Y:S07]  /*7a610*/  HMMA.1688.F32.TF32 R12, R236.reuse, R202, R56 ;  /* 0x000000caec0c723c */ /* 0x042fee0000081038 */
        /* <DEDUP_REMOVED lines=8> */
[C---:B-1----:R-:W-:Y:S08]  /*7a6a0*/  HMMA.1688.F32.TF32 R12, R236.reuse, R166, R8 ;  /* 0x000000a6ec0c723c */ /* 0x042ff00000081008 */
[C---:B------:R-:W-:Y:S01]  /*7a6b0*/  HMMA.1688.F32.TF32 R8, R236.reuse, R194, R68 ;  /* 0x000000c2ec08723c */ /* 0x040fe20000081044 */
[----:B------:R-:W-:Y:S04]  /*7a6c0*/  STL.64 [R1+0x1380], R24 ;  /* 0x0013801801007387 */ /* 0x000fe80000100a00 */
[----:B------:R-:W-:Y:S04]  /*7a6d0*/  STL.64 [R1+0x1388], R26 ;  /* 0x0013881a01007387 */ /* 0x000fe80000100a00 */
        /* <DEDUP_REMOVED lines=17> */
[----:B-1----:R-:W-:Y:S01]  /*7a7f0*/  HMMA.1688.F32.TF32 R8, R236, R170, R220 ;  /* 0x000000aaec08723c */ /* 0x002fe200000810dc */
[----:B------:R-:W-:-:S06]  /*7a800*/  IMAD.MOV.U32 R248, RZ, RZ, R173 ;  /* 0x000000fffff87224 */ /* 0x000fcc00078e00ad */
[----:B------:R-:W-:Y:S04]  /*7a810*/  STL.64 [R1+0x1310], R20 ;  /* 0x0013101401007387 */ /* 0x000fe80000100a00 */
[----:B------:R-:W-:Y:S04]  /*7a820*/  STL.64 [R1+0x1318], R22 ;  /* 0x0013181601007387 */ /* 0x000fe80000100a00 */
[----:B------:R-:W-:Y:S01]  /*7a830*/  STL.64 [R1+0x1300], R12 ;  /* 0x0013000c01007387 */ /* 0x000fe20000100a00 */
[----:B------:R-:W-:-:S03]  /*7a840*/  IMAD.MOV.U32 R249, RZ, RZ, R172 ;  /* 0x000000fffff97224 */ /* 0x000fc600078e00ac */
[----:B------:R-:W-:Y:S01]  /*7a850*/  STL.64 [R1+0x1308], R14 ;  /* 0x0013080e01007387 */ /* 0x000fe20000100a00 */
[----:B------:R-:W-:-:S03]  /*7a860*/  IMAD.MOV.U32 R250, RZ, RZ, R185 ;  /* 0x000000fffffa7224 */ /* 0x000fc600078e00b9 */
[----:B------:R-:W-:Y:S01]  /*7a870*/  STL.64 [R1+0x12f0], R8 ;  /* 0x0012f00801007387 */ /* 0x000fe20000100a00 */
[----:B------:R-:W-:-:S03]  /*7a880*/  IMAD.MOV.U32 R251, RZ, RZ, R184 ;  /* 0x000000fffffb7224 */ /* 0x000fc600078e00b8 */
[----:B------:R-:W-:Y:S04]  /*7a890*/  STL.64 [R1+0x12f8], R10 ;  /* 0x0012f80a01007387 */ /* 0x000fe80000100a00 */
[----:B------:R-:W3:Y:S04]  /*7a8a0*/  LDL.LU R173, [R1+0x6f34] ;  /* 0x006f340001ad7983 */ /* 0x000ee80000300800 */
[----:B------:R-:W4:Y:S04]  /*7a8b0*/  LDL.LU R172, [R1+0x6f30] ;  /* 0x006f300001ac7983 */ /* 0x000f280000300800 */
[----:B------:R-:W4:Y:S04]  /*7a8c0*/  LDL.LU R185, [R1+0x6f2c] ;  /* 0x006f2c0001b97983 */ /* 0x000f280000300800 */
[----:B------:R-:W4:Y:S04]  /*7a8d0*/  LDL.LU R184, [R1+0x6f28] ;  /* 0x006f280001b87983 */ /* 0x000f280000300800 */
[----:B------:R-:W4:Y:S04]  /*7a8e0*/  LDL.LU R181, [R1+0x6f24] ;  /* 0x006f240001b57983 */ /* 0x000f280000300800 */
        /* <DEDUP_REMOVED lines=19> */
[----:B------:R-:W4:Y:S01]  /*7aa20*/  LDL.LU R209, [R1+0x6ef8] ;  /* 0x006ef80001d17983 */ /* 0x000f220000300800 */
[----:B--2---:R-:W-:Y:S02]  /*7aa30*/  IMAD R7, R7, 0x10000, R16 ;  /* 0x0001000007077824 */ /* 0x004fe400078e0210 */
[----:B------:R-:W-:Y:S02]  /*7aa40*/  IMAD.MOV.U32 R16, RZ, RZ, R205 ;  /* 0x000000ffff107224 */ /* 0x000fe400078e00cd */
[----:B------:R-:W2:Y:S01]  /*7aa50*/  LDL.LU R205, [R1+0x6ef4] ;  /* 0x006ef40001cd7983 */ /* 0x000ea20000300800 */
[----:B------:R-:W-:-:S03]  /*7aa60*/  IMAD.MOV.U32 R28, RZ, RZ, R200 ;  /* 0x000000ffff1c7224 */ /* 0x000fc600078e00c8 */
        /* <DEDUP_REMOVED lines=10> */
[----:B------:R-:W2:Y:S04]  /*7ab10*/  LDL.LU R188, [R1+0x6edc] ;  /* 0x006edc0001bc7983 */ /* 0x000ea80000300800 */
[----:B------:R-:W2:Y:S01]  /*7ab20*/  LDL.LU R189, [R1+0x6ed8] ;  /* 0x006ed80001bd7983 */ /* 0x000ea20000300800 */
[----:B------:R-:W-:-:S03]  /*7ab30*/  IMAD.MOV.U32 R42, RZ, RZ, R176 ;  /* 0x000000ffff2a7224 */ /* 0x000fc600078e00b0 */
[----:B------:R-:W2:Y:S01]  /*7ab40*/  LDL.LU R192, [R1+0x6ed4] ;  /* 0x006ed40001c07983 */ /* 0x000ea20000300800 */
[----:B------:R-:W-:-:S03]  /*7ab50*/  IMAD.MOV.U32 R43, RZ, RZ, R177 ;  /* 0x000000ffff2b7224 */ /* 0x000fc600078e00b1 */
[----:B------:R-:W2:Y:S04]  /*7ab60*/  LDL.LU R193, [R1+0x6ed0] ;  /* 0x006ed00001c17983 */ /* 0x000ea80000300800 */
[----:B------:R-:W1:Y:S01]  /*7ab70*/  LDSM.16.M88.4 R220, [R7+0x20000] ;  /* 0x0200000007dc783b */ /* 0x000e620000000200 */
[----:B---3--:R-:W-:Y:S02]  /*7ab80*/  IMAD.MOV.U32 R41, RZ, RZ, R173 ;  /* 0x000000ffff297224 */ /* 0x008fe400078e00ad */
[----:B----4-:R-:W-:Y:S02]  /*7ab90*/  IMAD.MOV.U32 R40, RZ, RZ, R172 ;  /* 0x000000ffff287224 */ /* 0x010fe400078e00ac */
[----:B------:R-:W3:Y:S04]  /*7aba0*/  LDL.LU R172, [R1+0x6ecc] ;  /* 0x006ecc0001ac7983 */ /* 0x000ee80000300800 */
[----:B------:R-:W4:Y:S04]  /*7abb0*/  LDL.LU R173, [R1+0x6ec8] ;  /* 0x006ec80001ad7983 */ /* 0x000f280000300800 */
[----:B------:R-:W3:Y:S01]  /*7abc0*/  LDL.LU R176, [R1+0x6ec4] ;  /* 0x006ec40001b07983 */ /* 0x000ee20000300800 */
[----:B------:R-:W-:-:S02]  /*7abd0*/  IMAD.MOV.U32 R46, RZ, RZ, R184 ;  /* 0x000000ffff2e7224 */ /* 0x000fc400078e00b8 */
[----:B------:R-:W-:Y:S01]  /*7abe0*/  IMAD.MOV.U32 R45, RZ, RZ, R181 ;  /* 0x000000ffff2d7224 */ /* 0x000fe200078e00b5 */
[----:B------:R-:W3:Y:S01]  /*7abf0*/  LDL.LU R177, [R1+0x6ec0] ;  /* 0x006ec00001b17983 */ /* 0x000ee20000300800 */
[----:B------:R-:W-:-:S03]  /*7ac00*/  IMAD.MOV.U32 R44, RZ, RZ, R180 ;  /* 0x000000ffff2c7224 */ /* 0x000fc600078e00b4 */
[----:B------:R-:W3:Y:S01]  /*7ac10*/  LDL.LU R180, [R1+0x6ebc] ;  /* 0x006ebc0001b47983 */ /* 0x000ee20000300800 */
[----:B------:R-:W-:-:S03]  /*7ac20*/  IMAD.MOV.U32 R47, RZ, RZ, R185 ;  /* 0x000000ffff2f7224 */ /* 0x000fc600078e00b9 */
[----:B------:R-:W4:Y:S04]  /*7ac30*/  LDL.LU R181, [R1+0x6eb8] ;  /* 0x006eb80001b57983 */ /* 0x000f280000300800 */
[----:B------:R-:W4:Y:S04]  /*7ac40*/  LDL.LU R184, [R1+0x6eb4] ;  /* 0x006eb40001b87983 */ /* 0x000f280000300800 */
[----:B------:R-:W4:Y:S01]  /*7ac50*/  LDL.LU R185, [R1+0x6eb0] ;  /* 0x006eb00001b97983 */ /* 0x000f220000300800 */
[----:B------:R-:W-:Y:S02]  /*7ac60*/  IMAD.MOV.U32 R49, RZ, RZ, R216 ;  /* 0x000000ffff317224 */ /* 0x000fe400078e00d8 */
[----:B------:R-:W-:-:S02]  /*7ac70*/  IMAD.MOV.U32 R48, RZ, RZ, R217 ;  /* 0x000000ffff307224 */ /* 0x000fc400078e00d9 */
[----:B------:R-:W1:Y:S01]  /*7ac80*/  LDSM.16.M88.4 R216, [R7+0x20800] ;  /* 0x0208000007d8783b */ /* 0x000e620000000200 */
[----:B------:R-:W-:Y:S02]  /*7ac90*/  IMAD.MOV.U32 R50, RZ, RZ, R213 ;  /* 0x000000ffff327224 */ /* 0x000fe400078e00d5 */
[----:B------:R-:W-:Y:S02]  /*7aca0*/  IMAD.MOV.U32 R51, RZ, RZ, R212 ;  /* 0x000000ffff337224 */ /* 0x000fe400078e00d4 */
[----:B------:R-:W2:Y:S01]  /*7acb0*/  LDSM.16.M88.4 R212, [R7+0x21000] ;  /* 0x0210000007d4783b */ /* 0x000ea20000000200 */
[----:B------:R-:W-:Y:S02]  /*7acc0*/  IMAD.MOV.U32 R207, RZ, RZ, R208 ;  /* 0x000000ffffcf7224 */ /* 0x000fe400078e00d0 */
[----:B------:R-:W-:Y:S02]  /*7acd0*/  IMAD.MOV.U32 R206, RZ, RZ, R209 ;  /* 0x000000ffffce7224 */ /* 0x000fe400078e00d1 */
[----:B------:R-:W2:Y:S02]  /*7ace0*/  LDSM.16.M88.4 R208, [R7+0x21800] ;  /* 0x0218000007d0783b */ /* 0x000ea40000000200 */
[----:B--2---:R-:W-:-:S02]  /*7acf0*/  IMAD.MOV.U32 R59, RZ, RZ, R196 ;  /* 0x000000ffff3b7224 */ /* 0x004fc400078e00c4 */
[----:B------:R-:W-:Y:S01]  /*7ad00*/  IMAD.MOV.U32 R58, RZ, RZ, R197 ;  /* 0x000000ffff3a7224 */ /* 0x000fe200078e00c5 */
[----:B-1----:R-:W-:Y:S01]  /*7ad10*/  STL [R1+0x6cb4], R222 ;  /* 0x006cb4de01007387 */ /* 0x002fe20000100800 */
[----:B------:R-:W-:-:S03]  /*7ad20*/  IMAD.MOV.U32 R57, RZ, RZ, R200 ;  /* 0x000000ffff397224 */ /* 0x000fc600078e00c8 */
[----:B------:R-:W-:Y:S01]  /*7ad30*/  STL [R1+0x6cb0], R223 ;  /* 0x006cb0df01007387 */ /* 0x000fe20000100800 */
        /* <DEDUP_REMOVED lines=10> */
[----:B------:R-:W-:Y:S04]  /*7ade0*/  STL [R1+0x6cc0], R211 ;  /* 0x006cc0d301007387 */ /* 0x000fe80000100800 */
[----:B------:R-:W-:Y:S01]  /*7adf0*/  STL.64 [R1+0x6e88], R92 ;  /* 0x006e885c01007387 */ /* 0x000fe20000100a00 */
[----:B------:R-:W-:Y:S02]  /*7ae00*/  IMAD.MOV.U32 R52, RZ, RZ, R169 ;  /* 0x000000ffff347224 */ /* 0x000fe400078e00a9 */
[----:B------:R-:W-:-:S02]  /*7ae10*/  IMAD.MOV.U32 R53, RZ, RZ, R168 ;  /* 0x000000ffff357224 */ /* 0x000fc400078e00a8 */
[----:B------:R-:W-:Y:S02]  /*7ae20*/  IMAD.MOV.U32 R54, RZ, RZ, R165 ;  /* 0x000000ffff367224 */ /* 0x000fe400078e00a5 */
[----:B------:R-:W-:Y:S02]  /*7ae30*/  IMAD.MOV.U32 R55, RZ, RZ, R164 ;  /* 0x000000ffff377224 */ /* 0x000fe400078e00a4 */
[----:B------:R-:W-:Y:S02]  /*7ae40*/  IMAD.MOV.U32 R12, RZ, RZ, R161 ;  /* 0x000000ffff0c7224 */ /* 0x000fe400078e00a1 */
[----:B------:R-:W-:Y:S02]  /*7ae50*/  IMAD.MOV.U32 R13, RZ, RZ, R160 ;  /* 0x000000ffff0d7224 */ /* 0x000fe400078e00a0 */
[----:B------:R-:W-:Y:S01]  /*7ae60*/  IMAD.MOV.U32 R14, RZ, RZ, R129 ;  /* 0x000000ffff0e7224 */ /* 0x000fe200078e0081 */
[----:B------:R-:W-:Y:S01]  /*7ae70*/  HMMA.1688.F32.TF32 R52, R236, R114, R52 ;  /* 0x00000072ec34723c */ /* 0x000fe20000081034 */
[----:B------:R-:W-:Y:S01]  /*7ae80*/  IMAD.MOV.U32 R15, RZ, RZ, R128 ;  /* 0x000000ffff0f7224 */ /* 0x000fe200078e0080 */
[----:B------:R-:W-:Y:S01]  /*7ae90*/  LDSM.16.M88.4 R192, [R7+0x24800] ;  /* 0x0248000007c0783b */ /* 0x000fe20000000200 */
[----:B------:R-:W-:-:S02]  /*7aea0*/  IMAD.MOV.U32 R38, RZ, RZ, R133 ;  /* 0x000000ffff267224 */ /* 0x000fc400078e0085 */
[----:B------:R-:W-:Y:S01]  /*7aeb0*/  IMAD.MOV.U32 R39, RZ, RZ, R132 ;  /* 0x000000ffff277224 */ /* 0x000fe200078e0084 */
[----:B------:R-:W-:Y:S02]  /*7aec0*/  LDSM.16.M88.4 R188, [R7+0x25000] ;  /* 0x0250000007bc783b */ /* 0x000fe40000000200 */
[C---:B------:R-:W-:Y:S01]  /*7aed0*/  HMMA.1688.F32.TF32 R44, R236.reuse, R122, R44 ;  /* 0x0000007aec2c723c */ /* 0x040fe2000008102c */
[----:B------:R-:W-:Y:S01]  /*7aee0*/  IMAD.MOV.U32 R34, RZ, RZ, R137 ;  /* 0x000000ffff227224 */ /* 0x000fe200078e0089 */
[----:B------:R-:W-:Y:S01]  /*7aef0*/  LDSM.16.M88.4 R168, [R7+0x27800] ;  /* 0x0278000007a8783b */ /* 0x000fe20000000200 */
[----:B------:R-:W-:Y:S02]  /*7af00*/  IMAD.MOV.U32 R35, RZ, RZ, R136 ;  /* 0x000000ffff237224 */ /* 0x000fe400078e0088 */
[----:B------:R-:W-:Y:S01]  /*7af10*/  IMAD.MOV.U32 R30, RZ, RZ, R141 ;  /* 0x000000ffff1e7224 */ /* 0x000fe200078e008d */
[----:B------:R-:W-:Y:S02]  /*7af20*/  LDSM.16.M88.4 R164, [R7+0x28000] ;  /* 0x0280000007a4783b */ /* 0x000fe40000000200 */
[C---:B------:R-:W-:Y:S01]  /*7af30*/  HMMA.1688.F32.TF32 R40, R236.reuse, R126, R40 ;  /* 0x0000007eec28723c */ /* 0x040fe20000081028 */
[----:B------:R-:W-:Y:S01]  /*7af40*/  IMAD.MOV.U32 R31, RZ, RZ, R140 ;  /* 0x000000ffff1f7224 */ /* 0x000fe200078e008c */
[----:B------:R-:W-:Y:S06]  /*7af50*/  LDSM.16.M88.4 R160, [R7+0x28800] ;  /* 0x0288000007a0783b */ /* 0x000fec0000000200 */
[----:B------:R-:W-:Y:S01]  /*7af60*/  HMMA.1688.F32.TF32 R36, R236, R134, R36 ;  /* 0x00000086ec24723c */ /* 0x000fe20000081024 */
[----:B------:R-:W-:Y:S01]  /*7af70*/  IMAD.MOV.U32 R24, RZ, RZ, R125 ;  /* 0x000000ffff187224 */ /* 0x000fe200078e007d */
[----:B------:R-:W-:Y:S01]  /*7af80*/  LDSM.16.M88.4 R132, [R7+0x2c000] ;  /* 0x02c000000784783b */ /* 0x000fe20000000200 */
[----:B------:R-:W-:-:S02]  /*7af90*/  IMAD.MOV.U32 R25, RZ, RZ, R124 ;  /* 0x000000ffff197224 */ /* 0x000fc400078e007c */
[----:B------:R-:W-:Y:S01]  /*7afa0*/  IMAD.MOV.U32 R26, RZ, RZ, R121 ;  /* 0x000000ffff1a7224 */ /* 0x000fe200078e0079 */
[----:B------:R-:W-:Y:S01]  /*7afb0*/  LDSM.16.M88.4 R124, [R7+0x2d000] ;  /* 0x02d00000077c783b */ /* 0x000fe20000000200 */
        /* <DEDUP_REMOVED lines=10> */
[----:B------:R-:W-:Y:S01]  /*7b060*/  LDSM.16.M88.4 R120, [R7+0x2d800] ;  /* 0x02d800000778783b */ /* 0x000fe20000000200 */
[----:B------:R-:W-:Y:S02]  /*7b070*/  IMAD.MOV.U32 R19, RZ, RZ, R156 ;  /* 0x000000ffff137224 */ /* 0x000fe400078e009c */
[----:B---3--:R-:W-:Y:S02]  /*7b080*/  IMAD.MOV.U32 R199, RZ, RZ, R180 ;  /* 0x000000ffffc77224 */ /* 0x008fe400078e00b4 */
[----:B----4-:R-:W-:Y:S02]  /*7b090*/  IMAD.MOV.U32 R198, RZ, RZ, R181 ;  /* 0x000000ffffc67224 */ /* 0x010fe400078e00b5 */
[----:B------:R-:W-:Y:S01]  /*7b0a0*/  IMAD.MOV.U32 R60, RZ, RZ, R177 ;  /* 0x000000ffff3c7224 */ /* 0x000fe200078e00b1 */
[----:B------:R-:W-:Y:S01]  /*7b0b0*/  HMMA.1688.F32.TF32 R232, R244, R220, R232 ;  /* 0x000000dcf4e8723c */ /* 0x000fe200000810e8 */
[----:B------:R-:W-:Y:S01]  /*7b0c0*/  IMAD.MOV.U32 R197, RZ, RZ, R184 ;  /* 0x000000ffffc57224 */ /* 0x000fe200078e00b8 */
[----:B------:R-:W-:Y:S01]  /*7b0d0*/  LDSM.16.M88.4 R180, [R7+0x26000] ;  /* 0x0260000007b4783b */ /* 0x000fe20000000200 */
[----:B------:R-:W-:-:S02]  /*7b0e0*/  IMAD.MOV.U32 R196, RZ, RZ, R185 ;  /* 0x000000ffffc47224 */ /* 0x000fc400078e00b9 */
[----:B------:R-:W-:Y:S01]  /*7b0f0*/  IMAD.MOV.U32 R61, RZ, RZ, R176 ;  /* 0x000000ffff3d7224 */ /* 0x000fe200078e00b0 */
[----:B------:R-:W-:Y:S04]  /*7b100*/  LDSM.16.M88.4 R184, [R7+0x25800] ;  /* 0x0258000007b8783b */ /* 0x000fe80000000200 */
[----:B------:R-:W-:Y:S01]  /*7b110*/  HMMA.1688.F32.TF32 R8, R236, R94, R196 ;  /* 0x0000005eec08723c */ /* 0x000fe200000810c4 */
[----:B------:R-:W-:Y:S01]  /*7b120*/  IMAD.MOV.U32 R62, RZ, RZ, R173 ;  /* 0x000000ffff3e7224 */ /* 0x000fe200078e00ad */
[----:B------:R-:W-:Y:S01]  /*7b130*/  LDSM.16.M88.4 R196, [R7+0x24000] ;  /* 0x0240000007c4783b */ /* 0x000fe20000000200 */
[----:B------:R-:W-:-:S03]  /*7b140*/  IMAD.MOV.U32 R63, RZ, RZ, R172 ;  /* 0x000000ffff3f7224 */ /* 0x000fc600078e00ac */
[----:B------:R-:W-:Y:S04]  /*7b150*/  LDSM.16.M88.4 R176, [R7+0x26800] ;  /* 0x0268000007b0783b */ /* 0x000fe80000000200 */
[C---:B------:R-:W-:Y:S01]  /*7b160*/  HMMA.1688.F32.TF32 R64, R236.reuse, R98, R60 ;  /* 0x00000062ec40723c */ /* 0x040fe2000008103c */
[----:B------:R-:W-:Y:S07]  /*7b170*/  LDSM.16.M88.4 R172, [R7+0x27000] ;  /* 0x0270000007ac783b */ /* 0x000fee0000000200 */
[C---:B------:R-:W-:Y:S01]  /*7b180*/  HMMA.1688.F32.TF32 R60, R236.reuse, R102, R200 ;  /* 0x00000066ec3c723c */ /* 0x040fe200000810c8 */
[----:B------:R-:W-:Y:S04]  /*7b190*/  LDSM.16.M88.4 R200, [R7+0x22800] ;  /* 0x0228000007c8783b */ /* 0x000fe80000000200 */
[----:B------:R-:W-:Y:S04]  /*7b1a0*/  STL.64 [R1+0x12e0], R8 ;  /* 0x0012e00801007387 */ /* 0x000fe80000100a00 */
[----:B------:R1:W-:Y:S02]  /*7b1b0*/  STL.64 [R1+0x12e8], R10 ;  /* 0x0012e80a01007387 */ /* 0x0003e40000100a00 */
[C---:B-1----:R-:W-:Y:S04]  /*7b1c0*/  HMMA.1688.F32.TF32 R8, R236.reuse, R106, R56 ;  /* 0x0000006aec08723c */ /* 0x042fe80000081038 */
[----:B------:R-:W-:Y:S04]  /*7b1d0*/  STL.64 [R1+0x12d0], R64 ;  /* 0x0012d04001007387 */ /* 0x000fe80000100a00 */
[----:B------:R-:W-:Y:S01]  /*7b1e0*/  STL.64 [R1+0x12d8], R66 ;  /* 0x0012d84201007387 */ /* 0x000fe20000100a00 */
[C---:B------:R-:W-:Y:S03]  /*7b1f0*/  HMMA.1688.F32.TF32 R56, R236.reuse, R110, R204 ;  /* 0x0000006eec38723c */ /* 0x040fe600000810cc */
[----:B------:R-:W-:Y:S04]  /*7b200*/  STL.64 [R1+0x12c0], R60 ;  /* 0x0012c03c01007387 */ /* 0x000fe80000100a00 */
[----:B------:R-:W-:Y:S04]  /*7b210*/  STL.64 [R1+0x12c8], R62 ;  /* 0x0012c83e01007387 */ /* 0x000fe80000100a00 */
[----:B------:R-:W1:Y:S04]  /*7b220*/  LDSM.16.M88.4 R204, [R7+0x22000] ;  /* 0x0220000007cc783b */ /* 0x000e680000000200 */
        /* <DEDUP_REMOVED lines=11> */
[----:B------:R-:W-:Y:S02]  /*7b2e0*/  LDSM.16.M88.4 R128, [R7+0x2c800] ;  /* 0x02c800000780783b */ /* 0x000fe40000000200 */
[C---:B------:R-:W-:Y:S02]  /*7b2f0*/  HMMA.1688.F32.TF32 R12, R236.reuse, R138, R32 ;  /* 0x0000008aec0c723c */ /* 0x040fe40000081020 */
[----:B------:R-:W-:Y:S04]  /*7b300*/  STL.64 [R1+0x1278], R46 ;  /* 0x0012782e01007387 */ /* 0x000fe80000100a00 */
[----:B------:R-:W-:Y:S04]  /*7b310*/  STL.64 [R1+0x1260], R40 ;  /* 0x0012602801007387 */ /* 0x000fe80000100a00 */
[----:B------:R-:W-:Y:S04]  /*7b320*/  STL.64 [R1+0x1268], R42 ;  /* 0x0012682a01007387 */ /* 0x000fe80000100a00 */
[----:B------:R-:W-:Y:S04]  /*7b330*/  LDSM.16.M88.4 R136, [R7+0x2b800] ;  /* 0x02b800000788783b */ /* 0x000fe80000000200 */
[----:B------:R-:W-:Y:S04]  /*7b340*/  STL.64 [R1+0x1250], R8 ;  /* 0x0012500801007387 */ /* 0x000fe80000100a00 */
[----:B------:R2:W-:Y:S02]  /*7b350*/  STL.64 [R1+0x1258], R10 ;  /* 0x0012580a01007387 */ /* 0x0005e40000100a00 */
[C---:B--2---:R-:W-:Y:S02]  /*7b360*/  HMMA.1688.F32.TF32 R8, R236.reuse, R142, R28 ;  /* 0x0000008eec08723c */ /* 0x044fe4000008101c */
[----:B------:R-:W-:Y:S04]  /*7b370*/  STL.64 [R1+0x1240], R36 ;  /* 0x0012402401007387 */ /* 0x000fe80000100a00 */
[----:B------:R-:W-:Y:S04]  /*7b380*/  STL.64 [R1+0x1248], R38 ;  /* 0x0012482601007387 */ /* 0x000fe80000100a00 */
[----:B------:R-:W-:Y:S04]  /*7b390*/  STL.64 [R1+0x1230], R12 ;  /* 0x0012300c01007387 */ /* 0x000fe80000100a00 */
[----:B------:R2:W-:Y:S04]  /*7b3a0*/  STL.64 [R1+0x1238], R14 ;  /* 0x0012380e01007387 */ /* 0x0005e80000100a00 */
[----:B------:R-:W-:Y:S01]  /*7b3b0*/  LDSM.16.M88.4 R140, [R7+0x2b000] ;  /* 0x02b00000078c783b */ /* 0x000fe20000000200 */
[C---:B--2---:R-:W-:Y:S04]  /*7b3c0*/  HMMA.1688.F32.TF32 R12, R236.reuse, R150, R20 ;  /* 0x00000096ec0c723c */ /* 0x044fe80000081014 */
[----:B------:R-:W-:Y:S04]  /*7b3d0*/  STL.64 [R1+0x1220], R8 ;  /* 0x0012200801007387 */ /* 0x000fe80000100a00 */
[----:B------:R2:W-:Y:S04]  /*7b3e0*/  STL.64 [R1+0x1228], R10 ;  /* 0x0012280a01007387 */ /* 0x0005e80000100a00 */
[----:B------:R-:W-:Y:S01]  /*7b3f0*/  LDSM.16.M88.4 R148, [R7+0x2a000] ;  /* 0x02a000000794783b */ /* 0x000fe20000000200 */
[C---:B--2---:R-:W-:Y:S03]  /*7b400*/  HMMA.1688.F32.TF32 R8, R236.reuse, R154, R228 ;  /* 0x0000009aec08723c */ /* 0x044fe600000810e4 */
[----:B------:R-:W-:Y:S05]  /*7b410*/  STL.64 [R1+0x1210], R24 ;  /* 0x0012101801007387 */ /* 0x000fea0000100a00 */
[----:B------:R-:W-:Y:S01]  /*7b420*/  HMMA.1688.F32.TF32 R236, R236, R158, R16 ;  /* 0x0000009eecec723c */ /* 0x000fe20000081010 */
[----:B------:R-:W-:Y:S04]  /*7b430*/  STL.64 [R1+0x1218], R26 ;  /* 0x0012181a01007387 */ /* 0x000fe80000100a00 */
[----:B------:R-:W-:Y:S04]  /*7b440*/  STL.64 [R1+0x1200], R12 ;  /* 0x0012000c01007387 */ /* 0x000fe80000100a00 */
[----:B------:R2:W-:Y:S01]  /*7b450*/  STL.64 [R1+0x1208], R14 ;  /* 0x0012080e01007387 */ /* 0x0005e20000100a00 */
[C---:B------:R-:W-:Y:S03]  /*7b460*/  HMMA.1688.F32.TF32 R16, R244.reuse, R216, R224 ;  /* 0x000000d8f410723c */ /* 0x040fe600000810e0 */
[----:B------:R-:W-:Y:S04]  /*7b470*/  LDSM.16.M88.4 R156, [R7+0x29000] ;  /* 0x02900000079c783b */ /* 0x000fe80000000200 */
[----:B------:R-:W-:Y:S01]  /*7b480*/  LDSM.16.M88.4 R152, [R7+0x29800] ;  /* 0x029800000798783b */ /* 0x000fe20000000200 */
[----:B--2---:R-:W-:Y:S07]  /*7b490*/  HMMA.1688.F32.TF32 R12, R244, R212, R240 ;  /* 0x000000d4f40c723c */ /* 0x004fee00000810f0 */
[----:B------:R-:W-:-:S02]  /*7b4a0*/  IMAD.MOV.U32 R242, RZ, RZ, R97 ;  /* 0x000000fffff27224 */ /* 0x000fc400078e0061 */
[----:B------:R-:W-:Y:S02]  /*7b4b0*/  IMAD.MOV.U32 R243, RZ, RZ, R96 ;  /* 0x000000fffff37224 */ /* 0x000fe400078e0060 */
[----:B------:R-:W2:Y:S01]  /*7b4c0*/  LDSM.16.M88.4 R96, [R7+0x23000] ;  /* 0x023000000760783b */ /* 0x000ea20000000200 */
[----:B------:R-:W-:Y:S02]  /*7b4d0*/  IMAD.MOV.U32 R240, RZ, RZ, R101 ;  /* 0x000000fffff07224 */ /* 0x000fe400078e0065 */
[----:B------:R-:W-:Y:S02]  /*7b4e0*/  IMAD.MOV.U32 R241, RZ, RZ, R100 ;  /* 0x000000fffff17224 */ /* 0x000fe400078e0064 */
[----:B------:R-:W3:Y:S04]  /*7b4f0*/  LDSM.16.M88.4 R100, [R7+0x23800] ;  /* 0x023800000764783b */ /* 0x000ee80000000200 */
[----:B------:R-:W-:Y:S04]  /*7b500*/  STL [R1+0x6cd4], R236 ;  /* 0x006cd4ec01007387 */ /* 0x000fe80000100800 */
[----:B------:R-:W-:Y:S04]  /*7b510*/  STL.64 [R1+0x11f0], R8 ;  /* 0x0011f00801007387 */ /* 0x000fe80000100a00 */
[----:B------:R4:W-:Y:S02]  /*7b520*/  STL.64 [R1+0x11f8], R10 ;  /* 0x0011f80a01007387 */ /* 0x0009e40000100a00 */
[----:B----4-:R-:W-:Y:S02]  /*7b530*/  HMMA.1688.F32.TF32 R8, R244, R208, R248 ;  /* 0x000000d0f408723c */ /* 0x010fe400000810f8 */
[----:B------:R-:W-:Y:S04]  /*7b540*/  STL [R1+0x6cd0], R237 ;  /* 0x006cd0ed01007387 */ /* 0x000fe80000100800 */
[----:B------:R-:W-:Y:S04]  /*7b550*/  STL [R1+0x6ccc], R238 ;  /* 0x006cccee01007387 */ /* 0x000fe80000100800 */
[----:B------:R-:W-:Y:S04]  /*7b560*/  STL [R1+0x6cc8], R239 ;  /* 0x006cc8ef01007387 */ /* 0x000fe80000100800 */
[----:B------:R-:W-:Y:S04]  /*7b570*/  STL [R1+0x6ce4], R232 ;  /* 0x006ce4e801007387 */ /* 0x000fe80000100800 */
[----:B------:R-:W-:Y:S04]  /*7b580*/  STL [R1+0x6ce0], R233 ;  /* 0x006ce0e901007387 */ /* 0x000fe80000100800 */
[----:B------:R-:W-:Y:S04]  /*7b590*/  STL [R1+0x6cdc], R234 ;  /* 0x006cdcea01007387 */ /* 0x000fe80000100800 */
[----:B------:R-:W-:Y:S04]  /*7b5a0*/  STL [R1+0x6cd8], R235 ;  /* 0x006cd8eb01007387 */ /* 0x000fe80000100800 */
[----:B------:R-:W-:Y:S04]  /*7b5b0*/  STL.64 [R1+0x11e0], R16 ;  /* 0x0011e01001007387 */ /* 0x000fe80000100a00 */
[----:B------:R-:W-:Y:S04]  /*7b5c0*/  STL.64 [R1+0x11e8], R18 ;  /* 0x0011e81201007387 */ /* 0x000fe80000100a00 */
[----:B------:R-:W-:Y:S04]  /*7b5d0*/  STL.64 [R1+0x11d0], R12 ;  /* 0x0011d00c01007387 */ /* 0x000fe80000100a00 */
[----:B------:R-:W-:Y:S04]  /*7b5e0*/  STL.64 [R1+0x11d8], R14 ;  /* 0x0011d80e01007387 */ /* 0x000fe80000100a00 */
[----:B------:R-:W-:Y:S04]  /*7b5f0*/  STL.64 [R1+0x11c0], R8 ;  /* 0x0011c00801007387 */ /* 0x000fe80000100a00 */
[----:B------:R4:W-:Y:S04]  /*7b600*/  STL.64 [R1+0x11c8], R10 ;  /* 0x0011c80a01007387 */ /* 0x0009e80000100a00 */
[----:B-1----:R-:W-:Y:S04]  /*7b610*/  STL [R1+0x6cec], R206 ;  /* 0x006cecce01007387 */ /* 0x002fe80000100800 */
[----:B------:R-:W-:Y:S04]  /*7b620*/  STL [R1+0x6ce8], R207 ;  /* 0x006ce8cf01007387 */ /* 0x000fe80000100800 */
[----:B------:R-:W-:Y:S04]  /*7b630*/  STL [R1+0x6cf4], R202 ;  /* 0x006cf4ca01007387 */ /* 0x000fe80000100800 */
[----:B------:R-:W-:Y:S01]  /*7b640*/  STL [R1+0x6cf0], R203 ;  /* 0x006cf0cb01007387 */ /* 0x000fe20000100800 */
[----:B------:R-:W-:-:S03]  /*7b650*/  IMAD.MOV.U32 R224, RZ, RZ, R117 ;  /* 0x000000ffffe07224 */ /* 0x000fc600078e0075 */
[----:B--2---:R-:W-:Y:S01]  /*7b660*/  STL [R1+0x6cfc], R98 ;  /* 0x006cfc6201007387 */ /* 0x004fe20000100800 */
[----:B------:R-:W-:-:S03]  /*7b670*/  IMAD.MOV.U32 R225, RZ, RZ, R116 ;  /* 0x000000ffffe17224 */ /* 0x000fc600078e0074 */
[----:B------:R-:W-:Y:S01]  /*7b680*/  STL [R1+0x6cf8], R99 ;  /* 0x006cf86301007387 */ /* 0x000fe20000100800 */
[----:B------:R-:W-:-:S03]  /*7b690*/  IMAD.MOV.U32 R226, RZ, RZ, R113 ;  /* 0x000000ffffe27224 */ /* 0x000fc600078e0071 */
[----:B---3--:R-:W-:Y:S01]  /*7b6a0*/  STL [R1+0x6d04], R102 ;  /* 0x006d046601007387 */ /* 0x008fe20000100800 */
[----:B------:R-:W-:-:S03]  /*7b6b0*/  IMAD.MOV.U32 R227, RZ, RZ, R112 ;  /* 0x000000ffffe37224 */ /* 0x000fc600078e0070 */
[----:B------:R-:W-:Y:S01]  /*7b6c0*/  STL [R1+0x6d00], R103 ;  /* 0x006d006701007387 */ /* 0x000fe20000100800 */
[----:B------:R-:W-:-:S03]  /*7b6d0*/  IMAD.MOV.U32 R248, RZ, RZ, R109 ;  /* 0x000000fffff87224 */ /* 0x000fc600078e006d */
[----:B------:R-:W-:Y:S01]  /*7b6e0*/  STL [R1+0x6d0c], R198 ;  /* 0x006d0cc601007387 */ /* 0x000fe20000100800 */
[----:B------:R-:W-:-:S03]  /*7b6f0*/  IMAD.MOV.U32 R249, RZ, RZ, R108 ;  /* 0x000000fffff97224 */ /* 0x000fc600078e006c */
[----:B------:R-:W1:Y:S04]  /*7b700*/  LDSM.16.M88.4 R116, [R7+0x2e000] ;  /* 0x02e000000774783b */ /* 0x000e680000000200 */
[----:B------:R-:W-:Y:S01]  /*7b710*/  STL [R1+0x6d08], R199 ;  /* 0x006d08c701007387 */ /* 0x000fe20000100800 */
[----:B------:R-:W-:-:S03]  /*7b720*/  IMAD.MOV.U32 R250, RZ, RZ, R105 ;  /* 0x000000fffffa7224 */ /* 0x000fc600078e0069 */
[----:B------:R-:W-:Y:S01]  /*7b730*/  STL [R1+0x6d14], R194 ;  /* 0x006d14c201007387 */ /* 0x000fe20000100800 */
[----:B------:R-:W-:-:S03]  /*7b740*/  IMAD.MOV.U32 R251, RZ, RZ, R104 ;  /* 0x000000fffffb7224 */ /* 0x000fc600078e0068 */
[----:B------:R-:W2:Y:S04]  /*7b750*/  LDSM.16.M88.4 R112, [R7+0x2e800] ;  /* 0x02e800000770783b */ /* 0x000ea80000000200 */
[----:B------:R-:W-:Y:S04]  /*7b760*/  STL [R1+0x6d10], R195 ;  /* 0x006d10c301007387 */ /* 0x000fe80000100800 */
[----:B------:R-:W-:Y:S04]  /*7b770*/  STL [R1+0x6d1c], R190 ;  /* 0x006d1cbe01007387 */ /* 0x000fe80000100800 */
[----:B------:R-:W3:Y:S04]  /*7b780*/  LDSM.16.M88.4 R108, [R7+0x2f000] ;  /* 0x02f00000076c783b */ /* 0x000ee80000000200 */
[----:B------:R-:W-:Y:S04]  /*7b790*/  STL [R1+0x6d18], R191 ;  /* 0x006d18bf01007387 */ /* 0x000fe80000100800 */
[----:B------:R-:W-:Y:S04]  /*7b7a0*/  STL [R1+0x6d24], R186 ;  /* 0x006d24ba01007387 */ /* 0x000fe80000100800 */
        /* <DEDUP_REMOVED lines=16> */
[----:B------:R-:W-:Y:S01]  /*7b8b0*/  STL [R1+0x6d64], R154 ;  /* 0x006d649a01007387 */ /* 0x000fe20000100800 */
[C---:B----4-:R-:W-:Y:S03]  /*7b8c0*/  HMMA.1688.F32.TF32 R8, R244.reuse, R204, R240 ;  /* 0x000000ccf408723c */ /* 0x050fe600000810f0 */
        /* <DEDUP_REMOVED lines=23> */
[----:B------:R-:W-:Y:S04]  /*7ba40*/  STL [R1+0x6bf4], R106 ;  /* 0x006bf46a01007387 */ /* 0x000fe80000100800 */
[----:B------:R-:W-:Y:S04]  /*7ba50*/  STL [R1+0x6bf0], R107 ;  /* 0x006bf06b01007387 */ /* 0x000fe80000100800 */
[----:B------:R-:W2:Y:S04]  /*7ba60*/  LDL.LU R240, [R1+0x5340] ;  /* 0x0053400001f07983 */ /* 0x000ea80000300800 */
[----:B------:R-:W-:Y:S04]  /*7ba70*/  STL.64 [R1+0x11b0], R8 ;  /* 0x0011b00801007387 */ /* 0x000fe80000100a00 */
[----:B------:R1:W-:Y:S04]  /*7ba80*/  STL.64 [R1+0x11b8], R10 ;  /* 0x0011b80a01007387 */ /* 0x0003e80000100a00 */
[----:B------:R-:W2:Y:S04]  /*7ba90*/  LDL.LU R241, [R1+0x5344] ;  /* 0x0053440001f17983 */ /* 0x000ea80000300800 */
[----:B------:R-:W2:Y:S04]  /*7baa0*/  LDL.LU R242, [R1+0x5348] ;  /* 0x0053480001f27983 */ /* 0x000ea80000300800 */
[----:B------:R-:W2:Y:S01]  /*7bab0*/  LDL.LU R243, [R1+0x534c] ;  /* 0x00534c0001f37983 */ /* 0x000ea20000300800 */
[----:B-1----:R-:W-:Y:S03]  /*7bac0*/  HMMA.1688.F32.TF32 R8, R244, R200, R248 ;  /* 0x000000c8f408723c */ /* 0x002fe600000810f8 */
[----:B------:R-:W3:Y:S04]  /*7bad0*/  LDL.LU R248, [R1+0x5330] ;  /* 0x0053300001f87983 */ /* 0x000ee80000300800 */
[----:B------:R-:W3:Y:S04]  /*7bae0*/  LDL.LU R249, [R1+0x5334] ;  /* 0x0053340001f97983 */ /* 0x000ee80000300800 */
[----:B------:R-:W3:Y:S04]  /*7baf0*/  LDL.LU R250, [R1+0x5338] ;  /* 0x0053380001fa7983 */ /* 0x000ee80000300800 */
[----:B------:R-:W3:Y:S04]  /*7bb00*/  LDL.LU R251, [R1+0x533c] ;  /* 0x00533c0001fb7983 */ /* 0x000ee80000300800 */
[----:B------:R-:W-:Y:S04]  /*7bb10*/  LDS R12, [R5+0x8000] ;  /* 0x00800000050c7984 */ /* 0x000fe80000000800 */
[----:B------:R-:W-:Y:S01]  /*7bb20*/  LDS R14, [R5+0xa000] ;  /* 0x00a00000050e7984 */ /* 0x000fe20000000800 */
[----:B------:R-:W-:-:S02]  /*7bb30*/  IMAD.MOV.U32 R207, RZ, RZ, R11 ;  /* 0x000000ffffcf7224 */ /* 0x000fc400078e000b */
[----:B------:R-:W-:Y:S01]  /*7bb40*/  IMAD.MOV.U32 R206, RZ, RZ, R10 ;  /* 0x000000ffffce7224 */ /* 0x000fe200078e000a */
[----:B------:R-:W-:Y:S01]  /*7bb50*/  LDS R13, [R6+0x8000] ;  /* 0x00800000060d7984 */ /* 0x000fe20000000800 */
[----:B------:R-:W-:Y:S02]  /*7bb60*/  IMAD.MOV.U32 R203, RZ, RZ, R9 ;  /* 0x000000ffffcb7224 */ /* 0x000fe400078e0009 */
[----:B------:R-:W-:Y:S01]  /*7bb70*/  IMAD.MOV.U32 R202, RZ, RZ, R8 ;  /* 0x000000ffffca7224 */ /* 0x000fe200078e0008 */
[----:B------:R1:W-:Y:S01]  /*7bb80*/  STL [R1+0x6d84], R207 ;  /* 0x006d84cf01007387 */ /* 0x0003e20000100800 */
[----:B------:R-:W-:Y:S03]  /*7bb90*/  HMMA.1688.F32.TF32 R8, R244, R96, R224 ;  /* 0x00000060f408723c */ /* 0x000fe600000810e0 */
[----:B------:R4:W-:Y:S04]  /*7bba0*/  STL [R1+0x6d80], R206 ;  /* 0x006d80ce01007387 */ /* 0x0009e80000100800 */
[----:B------:R1:W-:Y:S04]  /*7bbb0*/  STL [R1+0x6d7c], R203 ;  /* 0x006d7ccb01007387 */ /* 0x0003e80000100800 */
[----:B------:R1:W-:Y:S04]  /*7bbc0*/  STL [R1+0x6d78], R202 ;  /* 0x006d78ca01007387 */ /* 0x0003e80000100800 */
        /* <DEDUP_REMOVED lines=9> */
[----:B------:R-:W-:Y:S01]  /*7bc60*/  IMAD.MOV.U32 R98, RZ, RZ, R10 ;  /* 0x000000ffff627224 */ /* 0x000fe200078e000a */
[----:B------:R-:W1:Y:S01]  /*7bc70*/  LDS R15, [R6+0xa000] ;  /* 0x00a00000060f7984 */ /* 0x000e620000000800 */
[----:B------:R-:W-:Y:S02]  /*7bc80*/  IMAD.MOV.U32 R103, RZ, RZ, R9 ;  /* 0x000000ffff677224 */ /* 0x000fe400078e0009 */
[----:B------:R-:W-:Y:S01]  /*7bc90*/  IMAD.MOV.U32 R102, RZ, RZ, R8 ;  /* 0x000000ffff667224 */ /* 0x000fe200078e0008 */
[----:B------:R1:W-:Y:S04]  /*7bca0*/  STL [R1+0x6d94], R99 ;  /* 0x006d946301007387 */ /* 0x0003e80000100800 */
[----:B------:R1:W-:Y:S04]  /*7bcb0*/  STL [R1+0x6d90], R98 ;  /* 0x006d906201007387 */ /* 0x0003e80000100800 */
[----:B------:R1:W-:Y:S04]  /*7bcc0*/  STL [R1+0x6d8c], R103 ;  /* 0x006d8c6701007387 */ /* 0x0003e80000100800 */
[----:B------:R1:W-:Y:S01]  /*7bcd0*/  STL [R1+0x6d88], R102 ;  /* 0x006d886601007387 */ /* 0x0003e20000100800 */
[----:B--2---:R-:W-:Y:S03]  /*7bce0*/  HMMA.1688.F32.TF32 R8, R244, R100, R240 ;  /* 0x00000064f408723c */ /* 0x004fe600000810f0 */
[----:B------:R-:W2:Y:S04]  /*7bcf0*/  LDL.LU R240, [R1+0x5300] ;  /* 0x0053000001f07983 */ /* 0x000ea80000300800 */
[----:B------:R-:W2:Y:S04]  /*7bd00*/  LDL.LU R241, [R1+0x5304] ;  /* 0x0053040001f17983 */ /* 0x000ea80000300800 */
[----:B------:R-:W2:Y:S04]  /*7bd10*/  LDL.LU R242, [R1+0x5308] ;  /* 0x0053080001f27983 */ /* 0x000ea80000300800 */
[----:B------:R-:W2:Y:S09]  /*7bd20*/  LDL.LU R243, [R1+0x530c] ;  /* 0x00530c0001f37983 */ /* 0x000eb20000300800 */
[----:B------:R-:W-:-:S02]  /*7bd30*/  IMAD.MOV.U32 R199, RZ, RZ, R11 ;  /* 0x000000ffffc77224 */ /* 0x000fc400078e000b */
[----:B------:R-:W-:Y:S02]  /*7bd40*/  IMAD.MOV.U32 R198, RZ, RZ, R10 ;  /* 0x000000ffffc67224 */ /* 0x000fe400078e000a */
[----:B------:R-:W-:Y:S02]  /*7bd50*/  IMAD.MOV.U32 R195, RZ, RZ, R9 ;  /* 0x000000ffffc37224 */ /* 0x000fe400078e0009 */
[----:B------:R-:W-:Y:S01]  /*7bd60*/  IMAD.MOV.U32 R194, RZ, RZ, R8 ;  /* 0x000000ffffc27224 */ /* 0x000fe200078e0008 */
[----:B------:R1:W-:Y:S01]  /*7bd70*/  STL [R1+0x6da4], R199 ;  /* 0x006da4c701007387 */ /* 0x0003e20000100800 */
[----:B---3--:R-:W-:Y:S03]  /*7bd80*/  HMMA.1688.F32.TF32 R8, R244, R196, R248 ;  /* 0x000000c4f408723c */ /* 0x008fe600000810f8 */
[----:B------:R3:W-:Y:S04]  /*7bd90*/  STL [R1+0x6da0], R198 ;  /* 0x006da0c601007387 */ /* 0x0007e80000100800 */
[----:B------:R1:W-:Y:S04]  /*7bda0*/  STL [R1+0x6d9c], R195 ;  /* 0x006d9cc301007387 */ /* 0x0003e80000100800 */
[----:B------:R1:W-:Y:S04]  /*7bdb0*/  STL [R1+0x6d98], R194 ;  /* 0x006d98c201007387 */ /* 0x0003e80000100800 */
[----:B------:R-:W3:Y:S04]  /*7bdc0*/  LDL.LU R248, [R1+0x52f0] ;  /* 0x0052f00001f87983 */ /* 0x000ee80000300800 */
[----:B------:R-:W3:Y:S04]  /*7bdd0*/  LDL.LU R249, [R1+0x52f4] ;  /* 0x0052f40001f97983 */ /* 0x000ee80000300800 */
[----:B------:R-:W3:Y:S04]  /*7bde0*/  LDL.LU R250, [R1+0x52f8] ;  /* 0x0052f80001fa7983 */ /* 0x000ee80000300800 */
[----:B------:R-:W3:Y:S01]  /*7bdf0*/  LDL.LU R251, [R1+0x52fc] ;  /* 0x0052fc0001fb7983 */ /* 0x000ee20000300800 */
[----:B------:R-:W-:-:S02]  /*7be00*/  IMAD.MOV.U32 R186, RZ, RZ, R8 ;  /* 0x000000ffffba7224 */ /* 0x000fc400078e0008 */
[----:B------:R-:W-:Y:S02]  /*7be10*/  IMAD.MOV.U32 R187, RZ, RZ, R9 ;  /* 0x000000ffffbb7224 */ /* 0x000fe400078e0009 */
[----:B------:R-:W-:Y:S02]  /*7be20*/  IMAD.MOV.U32 R190, RZ, RZ, R10 ;  /* 0x000000ffffbe7224 */ /* 0x000fe400078e000a */
[----:B------:R-:W-:Y:S02]  /*7be30*/  IMAD.MOV.U32 R191, RZ, RZ, R11 ;  /* 0x000000ffffbf7224 */ /* 0x000fe400078e000b */
[----:B----4-:R-:W-:Y:S03]  /*7be40*/  HMMA.1688.F32.TF32 R8, R244, R192, R16 ;  /* 0x000000c0f408723c */ /* 0x010fe60000081010 */
[----:B------:R4:W-:Y:S04]  /*7be50*/  STL [R1+0x6db4], R191 ;  /* 0x006db4bf01007387 */ /* 0x0009e80000100800 */
[----:B------:R1:W-:Y:S04]  /*7be60*/  STL [R1+0x6db0], R190 ;  /* 0x006db0be01007387 */ /* 0x0003e80000100800 */
[----:B------:R1:W-:Y:S04]  /*7be70*/  STL [R1+0x6dac], R187 ;  /* 0x006dacbb01007387 */ /* 0x0003e80000100800 */
[----:B------:R1:W-:Y:S09]  /*7be80*/  STL [R1+0x6da8], R186 ;  /* 0x006da8ba01007387 */ /* 0x0003f20000100800 */
[----:B------:R-:W-:-:S02]  /*7be90*/  IMAD.MOV.U32 R234, RZ, RZ, R10 ;  /* 0x000000ffffea7224 */ /* 0x000fc400078e000a */
[----:B------:R-:W-:Y:S02]  /*7bea0*/  IMAD.MOV.U32 R235, RZ, RZ, R11 ;  /* 0x000000ffffeb7224 */ /* 0x000fe400078e000b */
[----:B------:R-:W-:Y:S02]  /*7beb0*/  IMAD.MOV.U32 R232, RZ, RZ, R8 ;  /* 0x000000ffffe87224 */ /* 0x000fe400078e0008 */
[----:B------:R-:W-:Y:S01]  /*7bec0*/  IMAD.MOV.U32 R233, RZ, RZ, R9 ;  /* 0x000000ffffe97224 */ /* 0x000fe200078e0009 */
[----:B------:R-:W-:Y:S04]  /*7bed0*/  STL.64 [R1+0x6dc0], R234 ;  /* 0x006dc0ea01007387 */ /* 0x000fe80000100a00 */
[----:B------:R-:W-:Y:S04]  /*7bee0*/  STL.64 [R1+0x6db8], R232 ;  /* 0x006db8e801007387 */ /* 0x000fe80000100a00 */
        /* <DEDUP_REMOVED lines=16> */
[----:B------:R-:W-:Y:S03]  /*7bff0*/  HMMA.1688.F32.TF32 R8, R244, R188, R224 ;  /* 0x000000bcf408723c */ /* 0x000fe600000810e0 */
[----:B------:R-:W4:Y:S04]  /*7c000*/  LDL.LU R224, [R1+0x52a0] ;  /* 0x0052a00001e07983 */ /* 0x000f280000300800 */
[----:B------:R-:W4:Y:S04]  /*7c010*/  LDL.LU R225, [R1+0x52a4] ;  /* 0x0052a40001e17983 */ /* 0x000f280000300800 */
[----:B------:R-:W4:Y:S04]  /*7c020*/  LDL.LU R226, [R1+0x52a8] ;  /* 0x0052a80001e27983 */ /* 0x000f280000300800 */
[----:B------:R-:W4:Y:S09]  /*7c030*/  LDL.LU R227, [R1+0x52ac] ;  /* 0x0052ac0001e37983 */ /* 0x000f320000300800 */
[----:B------:R-:W-:-:S02]  /*7c040*/  IMAD.MOV.U32 R178, RZ, RZ, R8 ;  /* 0x000000ffffb27224 */ /* 0x000fc400078e0008 */
[----:B------:R-:W-:Y:S02]  /*7c050*/  IMAD.MOV.U32 R179, RZ, RZ, R9 ;  /* 0x000000ffffb37224 */ /* 0x000fe400078e0009 */
[----:B------:R-:W-:Y:S02]  /*7c060*/  IMAD.MOV.U32 R182, RZ, RZ, R10 ;  /* 0x000000ffffb67224 */ /* 0x000fe400078e000a */
[----:B------:R-:W-:Y:S02]  /*7c070*/  IMAD.MOV.U32 R183, RZ, RZ, R11 ;  /* 0x000000ffffb77224 */ /* 0x000fe400078e000b */
[----:B--2---:R-:W-:Y:S01]  /*7c080*/  HMMA.1688.F32.TF32 R8, R244, R184, R240 ;  /* 0x000000b8f408723c */ /* 0x004fe200000810f0 */
[----:B------:R-:W2:Y:S04]  /*7c090*/  LDL.LU R240, [R1+0x5290] ;  /* 0x0052900001f07983 */ /* 0x000ea80000300800 */
[----:B------:R-:W2:Y:S04]  /*7c0a0*/  LDL.LU R241, [R1+0x5294] ;  /* 0x0052940001f17983 */ /* 0x000ea80000300800 */
[----:B------:R-:W2:Y:S04]  /*7c0b0*/  LDL.LU R242, [R1+0x5298] ;  /* 0x0052980001f27983 */ /* 0x000ea80000300800 */
[----:B------:R-:W2:Y:S11]  /*7c0c0*/  LDL.LU R243, [R1+0x529c] ;  /* 0x00529c0001f37983 */ /* 0x000eb60000300800 */
[----:B------:R-:W-:-:S02]  /*7c0d0*/  IMAD.MOV.U32 R170, RZ, RZ, R8 ;  /* 0x000000ffffaa7224 */ /* 0x000fc400078e0008 */
[----:B------:R-:W-:Y:S02]  /*7c0e0*/  IMAD.MOV.U32 R171, RZ, RZ, R9 ;  /* 0x000000ffffab7224 */ /* 0x000fe400078e0009 */
[----:B------:R-:W-:Y:S02]  /*7c0f0*/  IMAD.MOV.U32 R174, RZ, RZ, R10 ;  /* 0x000000ffffae7224 */ /* 0x000fe400078e000a */
[----:B------:R-:W-:Y:S02]  /*7c100*/  IMAD.MOV.U32 R175, RZ, RZ, R11 ;  /* 0x000000ffffaf7224 */ /* 0x000fe400078e000b */
[----:B---3--:R-:W-:Y:S01]  /*7c110*/  HMMA.1688.F32.TF32 R8, R244, R180, R248 ;  /* 0x000000b4f408723c */ /* 0x008fe200000810f8 */
[----:B------:R-:W3:Y:S04]  /*7c120*/  LDL.LU R248, [R1+0x5280] ;  /* 0x0052800001f87983 */ /* 0x000ee80000300800 */
[----:B------:R-:W3:Y:S04]  /*7c130*/  LDL.LU R249, [R1+0x5284] ;  /* 0x0052840001f97983 */ /* 0x000ee80000300800 */
[----:B------:R-:W3:Y:S04]  /*7c140*/  LDL.LU R250, [R1+0x5288] ;  /* 0x0052880001fa7983 */ /* 0x000ee80000300800 */
[----:B------:R-:W3:Y:S11]  /*7c150*/  LDL.LU R251, [R1+0x528c] ;  /* 0x00528c0001fb7983 */ /* 0x000ef60000300800 */
[----:B------:R-:W-:-:S02]  /*7c160*/  IMAD.MOV.U32 R162, RZ, RZ, R8 ;  /* 0x000000ffffa27224 */ /* 0x000fc400078e0008 */
[----:B------:R-:W-:Y:S02]  /*7c170*/  IMAD.MOV.U32 R163, RZ, RZ, R9 ;  /* 0x000000ffffa37224 */ /* 0x000fe400078e0009 */
[----:B------:R-:W-:Y:S02]  /*7c180*/  IMAD.MOV.U32 R166, RZ, RZ, R10 ;  /* 0x000000ffffa67224 */ /* 0x000fe400078e000a */
[----:B------:R-:W-:Y:S02]  /*7c190*/  IMAD.MOV.U32 R167, RZ, RZ, R11 ;  /* 0x000000ffffa77224 */ /* 0x000fe400078e000b */
[C---:B----4-:R-:W-:Y:S11]  /*7c1a0*/  HMMA.1688.F32.TF32 R8, R244.reuse, R176, R24 ;  /* 0x000000b0f408723c */ /* 0x050ff60000081018 */
[----:B------:R-:W-:Y:S11]  /*7c1b0*/  @!UPT UIADD3 URZ, URZ, URZ, URZ ;  /* 0x0000003f3f3ff290 */ /* 0x000ff6000fffe03f */
[----:B------:R-:W-:Y:S02]  /*7c1c0*/  @!UPT UIADD3 URZ, URZ, URZ, URZ ;  /* 0x0000003f3f3ff290 */ /* 0x000fe4000fffe03f */
[----:B------:R-:W-:Y:S02]  /*7c1d0*/  IMAD.MOV.U32 R236, RZ, RZ, R8 ;  /* 0x000000ffffec7224 */ /* 0x000fe400078e0008 */
[----:B------:R-:W-:Y:S02]  /*7c1e0*/  IMAD.MOV.U32 R237, RZ, RZ, R9 ;  /* 0x000000ffffed7224 */ /* 0x000fe400078e0009 */
[----:B------:R-:W-:Y:S02]  /*7c1f0*/  IMAD.MOV.U32 R238, RZ, RZ, R10 ;  /* 0x000000ffffee7224 */ /* 0x000fe400078e000a */
[----:B------:R-:W-:Y:S02]  /*7c200*/  IMAD.MOV.U32 R239, RZ, RZ, R11 ;  /* 0x000000ffffef7224 */ /* 0x000fe400078e000b */
[C---:B------:R-:W-:Y:S11]  /*7c210*/  HMMA.1688.F32.TF32 R8, R244.reuse, R172, R20 ;  /* 0x000000acf408723c */ /* 0x040ff60000081014 */
        /* <DEDUP_REMOVED lines=13> */
[----:B------:R-:W-:Y:S01]  /*7c2f0*/  HMMA.1688.F32.TF32 R8, R244, R164, R16 ;  /* 0x000000a4f408723c */ /* 0x000fe20000081010 */
[----:B------:R-:W-:Y:S04]  /*7c300*/  STL.64 [R1+0x6dd0], R238 ;  /* 0x006dd0ee01007387 */ /* 0x000fe80000100a00 */
[----:B------:R-:W-:Y:S04]  /*7c310*/  STL.64 [R1+0x6dc8], R236 ;  /* 0x006dc8ec01007387 */ /* 0x000fe80000100a00 */
[----:B------:R-:W4:Y:S04]  /*7c320*/  LDL.LU R16, [R1+0x51e0] ;  /* 0x0051e00001107983 */ /* 0x000f280000300800 */
[----:B------:R-:W4:Y:S04]  /*7c330*/  LDL.LU R17, [R1+0x51e4] ;  /* 0x0051e40001117983 */ /* 0x000f280000300800 */
[----:B------:R-:W4:Y:S04]  /*7c340*/  LDL.LU R18, [R1+0x51e8] ;  /* 0x0051e80001127983 */ /* 0x000f280000300800 */
[----:B------:R-:W4:Y:S03]  /*7c350*/  LDL.LU R19, [R1+0x51ec] ;  /* 0x0051ec0001137983 */ /* 0x000f260000300800 */
[----:B-1----:R-:W-:Y:S01]  /*7c360*/  IMAD.MOV.U32 R207, RZ, RZ, R8 ;  /* 0x000000ffffcf7224 */ /* 0x002fe200078e0008 */
[----:B------:R-:W4:Y:S01]  /*7c370*/  LDL.LU R20, [R1+0x51f0] ;  /* 0x0051f00001147983 */ /* 0x000f220000300800 */
[----:B------:R-:W-:-:S02]  /*7c380*/  IMAD.MOV.U32 R206, RZ, RZ, R9 ;  /* 0x000000ffffce7224 */ /* 0x000fc400078e0009 */
[----:B------:R-:W-:Y:S01]  /*7c390*/  IMAD.MOV.U32 R203, RZ, RZ, R10 ;  /* 0x000000ffffcb7224 */ /* 0x000fe200078e000a */
[----:B------:R-:W4:Y:S01]  /*7c3a0*/  LDL.LU R21, [R1+0x51f4] ;  /* 0x0051f40001157983 */ /* 0x000f220000300800 */
[----:B------:R-:W-:Y:S02]  /*7c3b0*/  IMAD.MOV.U32 R202, RZ, RZ, R11 ;  /* 0x000000ffffca7224 */ /* 0x000fe400078e000b */
[----:B------:R-:W-:Y:S01]  /*7c3c0*/  HMMA.1688.F32.TF32 R8, R244, R160, R224 ;  /* 0x000000a0f408723c */ /* 0x000fe200000810e0 */
[----:B------:R-:W4:Y:S04]  /*7c3d0*/  LDL.LU R22, [R1+0x51f8] ;  /* 0x0051f80001167983 */ /* 0x000f280000300800 */
[----:B------:R-:W4:Y:S04]  /*7c3e0*/  LDL.LU R23, [R1+0x51fc] ;  /* 0x0051fc0001177983 */ /* 0x000f280000300800 */
[----:B------:R-:W4:Y:S04]  /*7c3f0*/  LDL.LU R28, [R1+0x5220] ;  /* 0x00522000011c7983 */ /* 0x000f280000300800 */
[----:B------:R-:W4:Y:S04]  /*7c400*/  LDL.LU R29, [R1+0x5224] ;  /* 0x00522400011d7983 */ /* 0x000f280000300800 */
[----:B------:R-:W4:Y:S04]  /*7c410*/  LDL.LU R30, [R1+0x5228] ;  /* 0x00522800011e7983 */ /* 0x000f280000300800 */
[----:B------:R-:W4:Y:S03]  /*7c420*/  LDL.LU R31, [R1+0x522c] ;  /* 0x00522c00011f7983 */ /* 0x000f260000300800 */
        /* <DEDUP_REMOVED lines=29> */
[----:B------:R-:W-:-:S03]  /*7c600*/  IMAD.MOV.U32 R99, RZ, RZ, R8 ;  /* 0x000000ffff637224 */ /* 0x000fc600078e0008 */
[----:B------:R-:W4:Y:S01]  /*7c610*/  LDL.LU R24, [R1+0x5200] ;  /* 0x0052000001187983 */ /* 0x000f220000300800 */
[----:B------:R-:W-:Y:S02]  /*7c620*/  IMAD.MOV.U32 R98, RZ, RZ, R9 ;  /* 0x000000ffff627224 */ /* 0x000fe400078e0009 */
[----:B------:R-:W-:Y:S01]  /*7c630*/  IMAD.MOV.U32 R103, RZ, RZ, R10 ;  /* 0x000000ffff677224 */ /* 0x000fe200078e000a */
[----:B------:R-:W4:Y:S01]  /*7c640*/  LDL.LU R25, [R1+0x5204] ;  /* 0x0052040001197983 */ /* 0x000f220000300800 */
[----:B------:R-:W-:Y:S02]  /*7c650*/  IMAD.MOV.U32 R102, RZ, RZ, R11 ;  /* 0x000000ffff667224 */ /* 0x000fe400078e000b */
[----:B---3--:R-:W-:Y:S01]  /*7c660*/  HMMA.1688.F32.TF32 R8, R244, R152, R248 ;  /* 0x00000098f408723c */ /* 0x008fe200000810f8 */
        /* <DEDUP_REMOVED lines=14> */
[C---:B--2---:R-:W-:Y:S01]  /*7c750*/  HMMA.1688.F32.TF32 R8, R244.reuse, R148, R240 ;  /* 0x00000094f408723c */ /* 0x044fe200000810f0 */
[----:B------:R-:W2:Y:S04]  /*7c760*/  LDL.LU R240, [R1+0x33f0] ;  /* 0x0033f00001f07983 */ /* 0x000ea80000300800 */
[----:B------:R-:W2:Y:S04]  /*7c770*/  LDL.LU R241, [R1+0x33f4] ;  /* 0x0033f40001f17983 */ /* 0x000ea80000300800 */
[----:B------:R-:W2:Y:S01]  /*7c780*/  LDL.LU R242, [R1+0x33f8] ;  /* 0x0033f80001f27983 */ /* 0x000ea20000300800 */
[----:B----4-:R-:W-:Y:S03]  /*7c790*/  HMMA.1688.F32.TF32 R28, R244, R128, R28 ;  /* 0x00000080f41c723c */ /* 0x010fe6000008101c */
[----:B------:R-:W2:Y:S11]  /*7c7a0*/  LDL.LU R243, [R1+0x33fc] ;  /* 0x0033fc0001f37983 */ /* 0x000eb60000300800 */
[----:B------:R-:W-:-:S02]  /*7c7b0*/  IMAD.MOV.U32 R191, RZ, RZ, R8 ;  /* 0x000000ffffbf7224 */ /* 0x000fc400078e0008 */
        /* <DEDUP_REMOVED lines=9> */
[----:B------:R-:W-:Y:S01]  /*7c850*/  IMAD.MOV.U32 R219, RZ, RZ, R11 ;  /* 0x000000ffffdb7224 */ /* 0x000fe200078e000b */
[C---:B------:R-:W-:Y:S08]  /*7c860*/  HMMA.1688.F32.TF32 R40, R244.reuse, R140, R40 ;  /* 0x0000008cf428723c */ /* 0x040ff00000081028 */
        /* <DEDUP_REMOVED lines=8> */
[----:B------:R-:W-:Y:S04]  /*7c8f0*/  STL.64 [R1+0x1078], R34 ;  /* 0x0010782201007387 */ /* 0x000fe80000100a00 */
[----:B------:R-:W4:Y:S04]  /*7c900*/  LDL.LU R228, [R1+0x51a0] ;  /* 0x0051a00001e47983 */ /* 0x000f280000300800 */
[----:B------:R-:W-:Y:S04]  /*7c910*/  STL.64 [R1+0x1060], R28 ;  /* 0x0010601c01007387 */ /* 0x000fe80000100a00 */
[----:B------:R-:W-:Y:S05]  /*7c920*/  STL.64 [R1+0x1068], R30 ;  /* 0x0010681e01007387 */ /* 0x000fea0000100a00 */
[----:B------:R-:W-:Y:S04]  /*7c930*/  STL.64 [R1+0x1050], R8 ;  /* 0x0010500801007387 */ /* 0x000fe80000100a00 */
[----:B------:R1:W-:Y:S04]  /*7c940*/  STL.64 [R1+0x1058], R10 ;  /* 0x0010580a01007387 */ /* 0x0003e80000100a00 */
[----:B------:R-:W4:Y:S04]  /*7c950*/  LDL.LU R229, [R1+0x51a4] ;  /* 0x0051a40001e57983 */ /* 0x000f280000300800 */
[----:B------:R-:W4:Y:S04]  /*7c960*/  LDL.LU R230, [R1+0x51a8] ;  /* 0x0051a80001e67983 */ /* 0x000f280000300800 */
[----:B------:R-:W4:Y:S01]  /*7c970*/  LDL.LU R231, [R1+0x51ac] ;  /* 0x0051ac0001e77983 */ /* 0x000f220000300800 */
[C---:B---3--:R-:W-:Y:S08]  /*7c980*/  HMMA.1688.F32.TF32 R24, R244.reuse, R120, R24 ;  /* 0x00000078f418723c */ /* 0x048ff00000081018 */
[C---:B------:R-:W-:Y:S08]  /*7c990*/  HMMA.1688.F32.TF32 R20, R244.reuse, R116, R20 ;  /* 0x00000074f414723c */ /* 0x040ff00000081014 */
[C---:B------:R-:W-:Y:S08]  /*7c9a0*/  HMMA.1688.F32.TF32 R248, R244.reuse, R108, R248 ;  /* 0x0000006cf4f8723c */ /* 0x040ff000000810f8 */
[C---:B-1----:R-:W-:Y:S01]  /*7c9b0*/  HMMA.1688.F32.TF32 R8, R244.reuse, R112, R16 ;  /* 0x00000070f408723c */ /* 0x042fe20000081010 */
[----:B------:R-:W-:Y:S04]  /*7c9c0*/  STL.64 [R1+0x1040], R24 ;  /* 0x0010401801007387 */ /* 0x000fe80000100a00 */
[----:B------:R-:W-:Y:S04]  /*7c9d0*/  STL.64 [R1+0x1048], R26 ;  /* 0x0010481a01007387 */ /* 0x000fe80000100a00 */
[----:B------:R-:W-:Y:S04]  /*7c9e0*/  STL.64 [R1+0x1030], R20 ;  /* 0x0010301401007387 */ /* 0x000fe80000100a00 */
[----:B------:R4:W-:Y:S04]  /*7c9f0*/  STL.64 [R1+0x1038], R22 ;  /* 0x0010381601007387 */ /* 0x0009e80000100a00 */
[----:B------:R-:W-:Y:S01]  /*7ca00*/  STL [R1+0x6c04], R248 ;  /* 0x006c04f801007387 */ /* 0x000fe20000100800 */
[----:B------:R-:W-:Y:S05]  /*7ca10*/  HMMA.1688.F32.TF32 R244, R244, R104, R224 ;  /* 0x00000068f4f4723c */ /* 0x000fea00000810e0 */
[----:B------:R-:W-:Y:S04]  /*7ca20*/  STL.64 [R1], R8 ;  /* 0x0000000801007387 */ /* 0x000fe80000100a00 */
[----:B------:R-:W-:Y:S04]  /*7ca30*/  STL.64 [R1+0x8], R10 ;  /* 0x0000080a01007387 */ /* 0x000fe80000100a00 */
[----:B------:R-:W-:Y:S04]  /*7ca40*/  STL [R1+0x6c00], R249 ;  /* 0x006c00f901007387 */ /* 0x000fe80000100800 */
[----:B------:R-:W-:Y:S04]  /*7ca50*/  STL [R1+0x6bfc], R250 ;  /* 0x006bfcfa01007387 */ /* 0x000fe80000100800 */
[----:B------:R1:W-:Y:S04]  /*7ca60*/  STL [R1+0x6bf8], R251 ;  /* 0x006bf8fb01007387 */ /* 0x0003e80000100800 */
[----:B------:R-:W3:Y:S04]  /*7ca70*/  LDL.LU R224, [R1+0x5190] ;  /* 0x0051900001e07983 */ /* 0x000ee80000300800 */
[----:B------:R-:W3:Y:S04]  /*7ca80*/  LDL.LU R225, [R1+0x5194] ;  /* 0x0051940001e17983 */ /* 0x000ee80000300800 */
[----:B------:R-:W3:Y:S04]  /*7ca90*/  LDL.LU R226, [R1+0x5198] ;  /* 0x0051980001e27983 */ /* 0x000ee80000300800 */
[----:B------:R-:W3:Y:S04]  /*7caa0*/  LDL.LU R227, [R1+0x519c] ;  /* 0x00519c0001e37983 */ /* 0x000ee80000300800 */
[----:B------:R1:W-:Y:S04]  /*7cab0*/  STL [R1+0x6c14], R244 ;  /* 0x006c14f401007387 */ /* 0x0003e80000100800 */
[----:B------:R1:W-:Y:S04]  /*7cac0*/  STL [R1+0x6c10], R245 ;  /* 0x006c10f501007387 */ /* 0x0003e80000100800 */
[----:B------:R1:W-:Y:S04]  /*7cad0*/  STL [R1+0x6c0c], R246 ;  /* 0x006c0cf601007387 */ /* 0x0003e80000100800 */
[----:B------:R1:W-:Y:S04]  /*7cae0*/  STL [R1+0x6c08], R247 ;  /* 0x006c08f701007387 */ /* 0x0003e80000100800 */
[----:B------:R-:W3:Y:S04]  /*7caf0*/  LDL.LU R16, [R1+0x5180] ;  /* 0x0051800001107983 */ /* 0x000ee80000300800 */
[----:B------:R-:W3:Y:S04]  /*7cb00*/  LDL.LU R17, [R1+0x5184] ;  /* 0x0051840001117983 */ /* 0x000ee80000300800 */
[----:B------:R-:W3:Y:S04]  /*7cb10*/  LDL.LU R18, [R1+0x5188] ;  /* 0x0051880001127983 */ /* 0x000ee80000300800 */
[----:B------:R-:W3:Y:S04]  /*7cb20*/  LDL.LU R19, [R1+0x518c] ;  /* 0x00518c0001137983 */ /* 0x000ee80000300800 */
[----:B------:R-:W-:Y:S04]  /*7cb30*/  LDS R8, [R3+0x8080] ;  /* 0x0080800003087984 */ /* 0x000fe80000000800 */
[----:B------:R-:W-:Y:S04]  /*7cb40*/  LDS R10, [R3+0xa080] ;  /* 0x00a08000030a7984 */ /* 0x000fe80000000800 */
[----:B------:R-:W-:Y:S04]  /*7cb50*/  LDS R9, [R4+0x8080] ;  /* 0x0080800004097984 */ /* 0x000fe80000000800 */
[----:B------:R-:W1:Y:S01]  /*7cb60*/  LDS R11, [R4+0xa080] ;  /* 0x00a08000040b7984 */ /* 0x000e620000000800 */
[C---:B--2---:R-:W-:Y:S11]  /*7cb70*/  HMMA.1688.F32.TF32 R240, R12.reuse, R220, R240 ;  /* 0x000000dc0cf0723c */ /* 0x044ff600000810f0 */
[----:B------:R-:W-:Y:S11]  /*7cb80*/  @!UPT UIADD3 URZ, URZ, URZ, URZ ;  /* 0x0000003f3f3ff290 */ /* 0x000ff6000fffe03f */
[----:B------:R-:W-:Y:S01]  /*7cb90*/  @!UPT UIADD3 URZ, URZ, URZ, URZ ;  /* 0x0000003f3f3ff290 */ /* 0x000fe2000fffe03f */
[----:B------:R2:W-:Y:S04]  /*7cba0*/  STL [R1+0x6c24], R240 ;  /* 0x006c24f001007387 */ /* 0x0005e80000100800 */
[----:B------:R1:W-:Y:S04]  /*7cbb0*/  STL [R1+0x6c20], R241 ;  /* 0x006c20f101007387 */ /* 0x0003e80000100800 */
[----:B------:R1:W-:Y:S04]  /*7cbc0*/  STL [R1+0x6c1c], R242 ;  /* 0x006c1cf201007387 */ /* 0x0003e80000100800 */
[----:B------:R1:W-:Y:S01]  /*7cbd0*/  STL [R1+0x6c18], R243 ;  /* 0x006c18f301007387 */ /* 0x0003e20000100800 */
[C---:B----4-:R-:W-:Y:S11]  /*7cbe0*/  HMMA.1688.F32.TF32 R20, R12.reuse, R216, R228 ;  /* 0x000000d80c14723c */ /* 0x050ff600000810e4 */
[----:B------:R-:W-:Y:S11]  /*7cbf0*/  @!UPT UIADD3 URZ, URZ, URZ, URZ ;  /* 0x0000003f3f3ff290 */ /* 0x000ff6000fffe03f */
[----:B------:R-:W-:Y:S02]  /*7cc00*/  @!UPT UIADD3 URZ, URZ, URZ, URZ ;  /* 0x0000003f3f3ff290 */ /* 0x000fe4000fffe03f */
[----:B------:R-:W-:Y:S02]  /*7cc10*/  IMAD.MOV.U32 R106, RZ, RZ, R20 ;  /* 0x000000ffff6a7224 */ /* 0x000fe400078e0014 */
[----:B------:R-:W-:Y:S01]  /*7cc20*/  IMAD.MOV.U32 R107, RZ, RZ, R21 ;  /* 0x000000ffff6b7224 */ /* 0x000fe200078e0015 */
[----:B------:R-:W4:Y:S01]  /*7cc30*/  LDL.LU R20, [R1+0x5170] ;  /* 0x0051700001147983 */ /* 0x000f220000300800 */
[----:B------:R-:W-:Y:S02]  /*7cc40*/  IMAD.MOV.U32 R110, RZ, RZ, R22 ;  /* 0x000000ffff6e7224 */ /* 0x000fe400078e0016 */
[----:B------:R-:W-:Y:S01]  /*7cc50*/  IMAD.MOV.U32 R111, RZ, RZ, R23 ;  /* 0x000000ffff6f7224 */ /* 0x000fe200078e0017 */
[----:B------:R-:W4:Y:S04]  /*7cc60*/  LDL.LU R21, [R1+0x5174] ;  /* 0x0051740001157983 */ /* 0x000f280000300800 */
[----:B------:R-:W4:Y:S04]  /*7cc70*/  LDL.LU R22, [R1+0x5178] ;  /* 0x0051780001167983 */ /* 0x000f280000300800 */
[----:B------:R-:W4:Y:S04]  /*7cc80*/  LDL.LU R23, [R1+0x517c] ;  /* 0x00517c0001177983 */ /* 0x000f280000300800 */
[----:B------:R-:W-:Y:S04]  /*7cc90*/  STL [R1+0x6c34], R111 ;  /* 0x006c346f01007387 */ /* 0x000fe80000100800 */
[----:B------:R-:W-:Y:S04]  /*7cca0*/  STL [R1+0x6c30], R110 ;  /* 0x006c306e01007387 */ /* 0x000fe80000100800 */
[----:B------:R-:W-:Y:S04]  /*7ccb0*/  STL [R1+0x6c2c], R107 ;  /* 0x006c2c6b01007387 */ /* 0x000fe80000100800 */
[----:B------:R1:W-:Y:S01]  /*7ccc0*/  STL [R1+0x6c28], R106 ;  /* 0x006c286a01007387 */ /* 0x0003e20000100800 */
[C---:B---3--:R-:W-:Y:S03]  /*7ccd0*/  HMMA.1688.F32.TF32 R24, R12.reuse, R212, R224 ;  /* 0x000000d40c18723c */ /* 0x048fe600000810e0 */
[----:B------:R-:W3:Y:S04]  /*7cce0*/  LDL.LU R224, [R1+0x5160] ;  /* 0x0051600001e07983 */ /* 0x000ee80000300800 */
[----:B------:R-:W3:Y:S04]  /*7ccf0*/  LDL.LU R225, [R1+0x5164] ;  /* 0x0051640001e17983 */ /* 0x000ee80000300800 */
[----:B------:R-:W3:Y:S04]  /*7cd00*/  LDL.LU R226, [R1+0x5168] ;  /* 0x0051680001e27983 */ /* 0x000ee80000300800 */
[----:B------:R-:W3:Y:S01]  /*7cd10*/  LDL.LU R227, [R1+0x516c] ;  /* 0x00516c0001e37983 */ /* 0x000ee20000300800 */
[----:B------:R-:W-:Y:S08]  /*7cd20*/  HMMA.1688.F32.TF32 R16, R12, R208, R16 ;  /* 0x000000d00c10723c */ /* 0x000ff00000081010 */
[----:B-1----:R-:W-:-:S02]  /*7cd30*/  IMAD.MOV.U32 R251, RZ, RZ, R27 ;  /* 0x000000fffffb7224 */ /* 0x002fc400078e001b */
[----:B------:R-:W-:Y:S02]  /*7cd40*/  IMAD.MOV.U32 R250, RZ, RZ, R26 ;  /* 0x000000fffffa7224 */ /* 0x000fe400078e001a */
[----:B------:R-:W-:Y:S02]  /*7cd50*/  IMAD.MOV.U32 R249, RZ, RZ, R25 ;  /* 0x000000fffff97224 */ /* 0x000fe400078e0019 */
[----:B------:R-:W-:Y:S01]  /*7cd60*/  IMAD.MOV.U32 R248, RZ, RZ, R24 ;  /* 0x000000fffff87224 */ /* 0x000fe200078e0018 */
[----:B------:R1:W-:Y:S04]  /*7cd70*/  STL [R1+0x6c44], R251 ;  /* 0x006c44fb01007387 */ /* 0x0003e80000100800 */
[----:B------:R1:W-:Y:S04]  /*7cd80*/  STL [R1+0x6c40], R250 ;  /* 0x006c40fa01007387 */ /* 0x0003e80000100800 */
[----:B------:R1:W-:Y:S04]  /*7cd90*/  STL [R1+0x6c3c], R249 ;  /* 0x006c3cf901007387 */ /* 0x0003e80000100800 */
[----:B------:R1:W-:Y:S04]  /*7cda0*/  STL [R1+0x6c38], R248 ;  /* 0x006c38f801007387 */ /* 0x0003e80000100800 */
        /* <DEDUP_REMOVED lines=9> */
[----:B------:R-:W2:Y:S04]  /*7ce40*/  LDL.LU R17, [R1+0x5144] ;  /* 0x0051440001117983 */ /* 0x000ea80000300800 */
[----:B------:R-:W2:Y:S04]  /*7ce50*/  LDL.LU R18, [R1+0x5148] ;  /* 0x0051480001127983 */ /* 0x000ea80000300800 */
[----:B------:R-:W2:Y:S04]  /*7ce60*/  LDL.LU R19, [R1+0x514c] ;  /* 0x00514c0001137983 */ /* 0x000ea80000300800 */
        /* <DEDUP_REMOVED lines=8> */
[----:B------:R-:W-:Y:S02]  /*7cef0*/  IMAD.MOV.U32 R118, RZ, RZ, R22 ;  /* 0x000000ffff767224 */ /* 0x000fe400078e0016 */
[----:B------:R-:W-:Y:S02]  /*7cf00*/  IMAD.MOV.U32 R115, RZ, RZ, R21 ;  /* 0x000000ffff737224 */ /* 0x000fe400078e0015 */
[----:B------:R-:W-:Y:S01]  /*7cf10*/  IMAD.MOV.U32 R114, RZ, RZ, R20 ;  /* 0x000000ffff727224 */ /* 0x000fe200078e0014 */
[----:B------:R-:W-:Y:S04]  /*7cf20*/  STL [R1+0x6c64], R119 ;  /* 0x006c647701007387 */ /* 0x000fe80000100800 */
[----:B------:R-:W-:Y:S04]  /*7cf30*/  STL [R1+0x6c60], R118 ;  /* 0x006c607601007387 */ /* 0x000fe80000100800 */
[----:B------:R-:W-:Y:S04]  /*7cf40*/  STL [R1+0x6c5c], R115 ;  /* 0x006c5c7301007387 */ /* 0x000fe80000100800 */
[----:B------:R-:W-:Y:S01]  /*7cf50*/  STL [R1+0x6c58], R114 ;  /* 0x006c587201007387 */ /* 0x000fe20000100800 */
[----:B---3--:R-:W-:Y:S03]  /*7cf60*/  HMMA.1688.F32.TF32 R20, R12, R200, R224 ;  /* 0x000000c80c14723c */ /* 0x008fe600000810e0 */
[----:B------:R-:W3:Y:S04]  /*7cf70*/  LDL.LU R224, [R1+0x5130] ;  /* 0x0051300001e07983 */ /* 0x000ee80000300800 */
[----:B------:R-:W3:Y:S04]  /*7cf80*/  LDL.LU R225, [R1+0x5134] ;  /* 0x0051340001e17983 */ /* 0x000ee80000300800 */
[----:B------:R-:W3:Y:S04]  /*7cf90*/  LDL.LU R226, [R1+0x5138] ;  /* 0x0051380001e27983 */ /* 0x000ee80000300800 */
[----:B------:R-:W3:Y:S09]  /*7cfa0*/  LDL.LU R227, [R1+0x513c] ;  /* 0x00513c0001e37983 */ /* 0x000ef20000300800 */
[----:B--2---:R-:W-:-:S02]  /*7cfb0*/  IMAD.MOV.U32 R240, RZ, RZ, R20 ;  /* 0x000000fffff07224 */ /* 0x004fc400078e0014 */
[----:B------:R-:W-:Y:S02]  /*7cfc0*/  IMAD.MOV.U32 R241, RZ, RZ, R21 ;  /* 0x000000fffff17224 */ /* 0x000fe400078e0015 */
[----:B------:R-:W-:Y:S02]  /*7cfd0*/  IMAD.MOV.U32 R242, RZ, RZ, R22 ;  /* 0x000000fffff27224 */ /* 0x000fe400078e0016 */
[----:B------:R-:W-:Y:S02]  /*7cfe0*/  IMAD.MOV.U32 R243, RZ, RZ, R23 ;  /* 0x000000fffff37224 */ /* 0x000fe400078e0017 */
[C---:B------:R-:W-:Y:S08]  /*7cff0*/  HMMA.1688.F32.TF32 R20, R12.reuse, R96, R228 ;  /* 0x000000600c14723c */ /* 0x040ff000000810e4 */
[----:B------:R-:W-:Y:S01]  /*7d000*/  HMMA.1688.F32.TF32 R16, R12, R100, R16 ;  /* 0x000000640c10723c */ /* 0x000fe20000081010 */
[----:B------:R2:W-:Y:S04]  /*7d010*/  STL [R1+0x6c74], R243 ;  /* 0x006c74f301007387 */ /* 0x0005e80000100800 */
[----:B------:R4:W-:Y:S11]  /*7d020*/  STL [R1+0x6c70], R242 ;  /* 0x006c70f201007387 */ /* 0x0009f60000100800 */
[----:B------:R-:W-:-:S02]  /*7d030*/  IMAD.MOV.U32 R106, RZ, RZ, R23 ;  /* 0x000000ffff6a7224 */ /* 0x000fc400078e0017 */
[----:B------:R-:W-:Y:S01]  /*7d040*/  IMAD.MOV.U32 R107, RZ, RZ, R22 ;  /* 0x000000ffff6b7224 */ /* 0x000fe200078e0016 */
[----:B------:R1:W-:Y:S01]  /*7d050*/  STL [R1+0x6c6c], R241 ;  /* 0x006c6cf101007387 */ /* 0x0003e20000100800 */
[----:B------:R-:W-:Y:S02]  /*7d060*/  IMAD.MOV.U32 R110, RZ, RZ, R21 ;  /* 0x000000ffff6e7224 */ /* 0x000fe400078e0015 */
[----:B------:R-:W-:Y:S01]  /*7d070*/  IMAD.MOV.U32 R111, RZ, RZ, R20 ;  /* 0x000000ffff6f7224 */ /* 0x000fe200078e0014 */
[----:B------:R2:W-:Y:S04]  /*7d080*/  STL [R1+0x6c68], R240 ;  /* 0x006c68f001007387 */ /* 0x0005e80000100800 */
[----:B------:R2:W-:Y:S01]  /*7d090*/  STL [R1+0x6c84], R106 ;  /* 0x006c846a01007387 */ /* 0x0005e20000100800 */
[----:B-1----:R-:W-:-:S02]  /*7d0a0*/  IMAD.MOV.U32 R251, RZ, RZ, R16 ;  /* 0x000000fffffb7224 */ /* 0x002fc400078e0010 */
[----:B------:R-:W-:Y:S02]  /*7d0b0*/  IMAD.MOV.U32 R250, RZ, RZ, R17 ;  /* 0x000000fffffa7224 */ /* 0x000fe400078e0011 */
[----:B------:R-:W-:Y:S02]  /*7d0c0*/  IMAD.MOV.U32 R249, RZ, RZ, R18 ;  /* 0x000000fffff97224 */ /* 0x000fe400078e0012 */
[----:B------:R-:W-:Y:S01]  /*7d0d0*/  IMAD.MOV.U32 R248, RZ, RZ, R19 ;  /* 0x000000fffff87224 */ /* 0x000fe200078e0013 */
[----:B------:R1:W-:Y:S04]  /*7d0e0*/  STL [R1+0x6c80], R107 ;  /* 0x006c806b01007387 */ /* 0x0003e80000100800 */
[----:B------:R1:W-:Y:S04]  /*7d0f0*/  STL [R1+0x6c7c], R110 ;  /* 0x006c7c6e01007387 */ /* 0x0003e80000100800 */
[----:B------:R1:W-:Y:S04]  /*7d100*/  STL [R1+0x6c78], R111 ;  /* 0x006c786f01007387 */ /* 0x0003e80000100800 */
        /* <DEDUP_REMOVED lines=12> */
[----:B------:R1:W-:Y:S04]  /*7d1d0*/  STL [R1+0x6c94], R248 ;  /* 0x006c94f801007387 */ /* 0x0003e80000100800 */
[----:B------:R1:W-:Y:S04]  /*7d1e0*/  STL [R1+0x6c90], R249 ;  /* 0x006c90f901007387 */ /* 0x0003e80000100800 */
[----:B------:R1:W-:Y:S04]  /*7d1f0*/  STL [R1+0x6c8c], R250 ;  /* 0x006c8cfa01007387 */ /* 0x0003e80000100800 */
[----:B------:R1:W-:Y:S04]  /*7d200*/  STL [R1+0x6c88], R251 ;  /* 0x006c88fb01007387 */ /* 0x0003e80000100800 */
[----:B------:R-:W4:Y:S04]  /*7d210*/  LDL.LU R228, [R1+0x50f0] ;  /* 0x0050f00001e47983 */ /* 0x000f280000300800 */
[----:B------:R-:W4:Y:S04]  /*7d220*/  LDL.LU R229, [R1+0x50f4] ;  /* 0x0050f40001e57983 */ /* 0x000f280000300800 */
[----:B------:R-:W4:Y:S04]  /*7d230*/  LDL.LU R230, [R1+0x50f8] ;  /* 0x0050f80001e67983 */ /* 0x000f280000300800 */
[----:B------:R-:W4:Y:S01]  /*7d240*/  LDL.LU R231, [R1+0x50fc] ;  /* 0x0050fc0001e77983 */ /* 0x000f220000300800 */
[C---:B---3--:R-:W-:Y:S11]  /*7d250*/  HMMA.1688.F32.TF32 R16, R12.reuse, R196, R224 ;  /* 0x000000c40c10723c */ /* 0x048ff600000810e0 */
[----:B------:R-:W-:Y:S11]  /*7d260*/  @!UPT UIADD3 URZ, URZ, URZ, URZ ;  /* 0x0000003f3f3ff290 */ /* 0x000ff6000fffe03f */
[----:B------:R-:W-:Y:S02]  /*7d270*/  @!UPT UIADD3 URZ, URZ, URZ, URZ ;  /* 0x0000003f3f3ff290 */ /* 0x000fe4000fffe03f */
[----:B------:R-:W-:Y:S02]  /*7d280*/  IMAD.MOV.U32 R122, RZ, RZ, R16 ;  /* 0x000000ffff7a7224 */ /* 0x000fe400078e0010 */
[----:B------:R-:W-:Y:S01]  /*7d290*/  IMAD.MOV.U32 R130, RZ, RZ, R17 ;  /* 0x000000ffff827224 */ /* 0x000fe200078e0011 */
[----:B------:R-:W3:Y:S01]  /*7d2a0*/  LDL.LU R16, [R1+0x50e0] ;  /* 0x0050e00001107983 */ /* 0x000ee20000300800 */
[----:B------:R-:W-:Y:S02]  /*7d2b0*/  IMAD.MOV.U32 R131, RZ, RZ, R18 ;  /* 0x000000ffff837224 */ /* 0x000fe400078e0012 */
[----:B------:R-:W-:Y:S01]  /*7d2c0*/  IMAD.MOV.U32 R134, RZ, RZ, R19 ;  /* 0x000000ffff867224 */ /* 0x000fe200078e0013 */
[----:B------:R-:W3:Y:S04]  /*7d2d0*/  LDL.LU R17, [R1+0x50e4] ;  /* 0x0050e40001117983 */ /* 0x000ee80000300800 */
[----:B------:R-:W3:Y:S04]  /*7d2e0*/  LDL.LU R18, [R1+0x50e8] ;  /* 0x0050e80001127983 */ /* 0x000ee80000300800 */
[----:B------:R-:W3:Y:S04]  /*7d2f0*/  LDL.LU R19, [R1+0x50ec] ;  /* 0x0050ec0001137983 */ /* 0x000ee80000300800 */
[----:B------:R-:W3:Y:S04]  /*7d300*/  LDL.LU R224, [R1+0x50d0] ;  /* 0x0050d00001e07983 */ /* 0x000ee80000300800 */
[----:B------:R-:W3:Y:S04]  /*7d310*/  LDL.LU R225, [R1+0x50d4] ;  /* 0x0050d40001e17983 */ /* 0x000ee80000300800 */
[----:B------:R-:W3:Y:S04]  /*7d320*/  LDL.LU R226, [R1+0x50d8] ;  /* 0x0050d80001e27983 */ /* 0x000ee80000300800 */
[----:B------:R-:W3:Y:S04]  /*7d330*/  LDL.LU R227, [R1+0x50dc] ;  /* 0x0050dc0001e37983 */ /* 0x000ee80000300800 */
[----:B------:R-:W-:Y:S04]  /*7d340*/  STL [R1+0x6ca4], R134 ;  /* 0x006ca48601007387 */ /* 0x000fe80000100800 */
[----:B------:R-:W-:Y:S04]  /*7d350*/  STL [R1+0x6ca0], R131 ;  /* 0x006ca08301007387 */ /* 0x000fe80000100800 */
[----:B------:R-:W-:Y:S04]  /*7d360*/  STL [R1+0x6c9c], R130 ;  /* 0x006c9c8201007387 */ /* 0x000fe80000100800 */
[----:B------:R-:W-:Y:S01]  /*7d370*/  STL [R1+0x6c98], R122 ;  /* 0x006c987a01007387 */ /* 0x000fe20000100800 */
[C---:B--2---:R-:W-:Y:S08]  /*7d380*/  HMMA.1688.F32.TF32 R28, R12.reuse, R192, R28 ;  /* 0x000000c00c1c723c */ /* 0x044ff0000008101c */
[----:B----4-:R-:W-:Y:S11]  /*7d390*/  HMMA.1688.F32.TF32 R20, R12, R184, R20 ;  /* 0x000000b80c14723c */ /* 0x010ff60000081014 */
[----:B------:R-:W-:Y:S05]  /*7d3a0*/  @!UPT UIADD3 URZ, URZ, URZ, URZ ;  /* 0x0000003f3f3ff290 */ /* 0x000fea000fffe03f */
        /* <DEDUP_REMOVED lines=8> */
[----:B------:R-:W-:Y:S01]  /*7d430*/  STL.64 [R1+0x6de0], R246 ;  /* 0x006de0f601007387 */ /* 0x000fe20000100a00 */
[C---:B------:R-:W-:Y:S03]  /*7d440*/  HMMA.1688.F32.TF32 R20, R12.reuse, R180, R228 ;  /* 0x000000b40c14723c */ /* 0x040fe600000810e4 */
[----:B------:R-:W-:Y:S04]  /*7d450*/  STL.64 [R1+0x6dd8], R244 ;  /* 0x006dd8f401007387 */ /* 0x000fe80000100a00 */
[----:B------:R-:W-:Y:S04]  /*7d460*/  STL.64 [R1+0x6df0], R242 ;  /* 0x006df0f201007387 */ /* 0x000fe80000100a00 */
[----:B------:R-:W-:Y:S11]  /*7d470*/  STL.64 [R1+0x6de8], R240 ;  /* 0x006de8f001007387 */ /* 0x000ff60000100a00 */
[----:B------:R-:W-:Y:S02]  /*7d480*/  @!UPT UIADD3 URZ, URZ, URZ, URZ ;  /* 0x0000003f3f3ff290 */ /* 0x000fe4000fffe03f */
[----:B------:R-:W-:Y:S02]  /*7d490*/  IMAD.MOV.U32 R138, RZ, RZ, R20 ;  /* 0x000000ffff8a7224 */ /* 0x000fe400078e0014 */
[----:B------:R-:W-:Y:S02]  /*7d4a0*/  IMAD.MOV.U32 R142, RZ, RZ, R21 ;  /* 0x000000ffff8e7224 */ /* 0x000fe400078e0015 */
[----:B------:R-:W-:Y:S02]  /*7d4b0*/  IMAD.MOV.U32 R143, RZ, RZ, R22 ;  /* 0x000000ffff8f7224 */ /* 0x000fe400078e0016 */
[----:B------:R-:W-:Y:S01]  /*7d4c0*/  IMAD.MOV.U32 R139, RZ, RZ, R23 ;  /* 0x000000ffff8b7224 */ /* 0x000fe200078e0017 */
[C---:B------:R-:W-:Y:S08]  /*7d4d0*/  HMMA.1688.F32.TF32 R24, R12.reuse, R188, R24 ;  /* 0x000000bc0c18723c */ /* 0x040ff00000081018 */
[C---:B---3--:R-:W-:Y:S11]  /*7d4e0*/  HMMA.1688.F32.TF32 R16, R12.reuse, R176, R16 ;  /* 0x000000b00c10723c */ /* 0x048ff60000081010 */
[----:B------:R-:W-:Y:S11]  /*7d4f0*/  @!UPT UIADD3 URZ, URZ, URZ, URZ ;  /* 0x0000003f3f3ff290 */ /* 0x000ff6000fffe03f */
[----:B------:R-:W-:Y:S02]  /*7d500*/  @!UPT UIADD3 URZ, URZ, URZ, URZ ;  /* 0x0000003f3f3ff290 */ /* 0x000fe4000fffe03f */
[----:B------:R-:W-:Y:S02]  /*7d510*/  IMAD.MOV.U32 R106, RZ, RZ, R16 ;  /* 0x000000ffff6a7224 */ /* 0x000fe400078e0010 */
[----:B-1----:R-:W-:Y:S02]  /*7d520*/  IMAD.MOV.U32 R107, RZ, RZ, R17 ;  /* 0x000000ffff6b7224 */ /* 0x002fe400078e0011 */
[----:B------:R-:W-:Y:S02]  /*7d530*/  IMAD.MOV.U32 R110, RZ, RZ, R18 ;  /* 0x000000ffff6e7224 */ /* 0x000fe400078e0012 */
[----:B------:R-:W-:Y:S02]  /*7d540*/  IMAD.MOV.U32 R111, RZ, RZ, R19 ;  /* 0x000000ffff6f7224 */ /* 0x000fe400078e0013 */
[----:B------:R-:W-:Y:S01]  /*7d550*/  HMMA.1688.F32.TF32 R16, R12, R172, R224 ;  /* 0x000000ac0c10723c */ /* 0x000fe200000810e0 */
[----:B------:R-:W2:Y:S04]  /*7d560*/  LDL.LU R224, [R1+0x4f70] ;  /* 0x004f700001e07983 */ /* 0x000ea80000300800 */
[----:B------:R-:W2:Y:S04]  /*7d570*/  LDL.LU R225, [R1+0x4f74] ;  /* 0x004f740001e17983 */ /* 0x000ea80000300800 */
[----:B------:R-:W2:Y:S04]  /*7d580*/  LDL.LU R226, [R1+0x4f78] ;  /* 0x004f780001e27983 */ /* 0x000ea80000300800 */
[----:B------:R-:W2:Y:S11]  /*7d590*/  LDL.LU R227, [R1+0x4f7c] ;  /* 0x004f7c0001e37983 */ /* 0x000eb60000300800 */
[----:B------:R-:W-:-:S02]  /*7d5a0*/  IMAD.MOV.U32 R248, RZ, RZ, R16 ;  /* 0x000000fffff87224 */ /* 0x000fc400078e0010 */
[----:B------:R-:W-:Y:S01]  /*7d5b0*/  IMAD.MOV.U32 R249, RZ, RZ, R17 ;  /* 0x000000fffff97224 */ /* 0x000fe200078e0011 */
[----:B------:R-:W3:Y:S01]  /*7d5c0*/  LDL.LU R16, [R1+0x4f80] ;  /* 0x004f800001107983 */ /* 0x000ee20000300800 */
[----:B------:R-:W-:Y:S02]  /*7d5d0*/  IMAD.MOV.U32 R250, RZ, RZ, R18 ;  /* 0x000000fffffa7224 */ /* 0x000fe400078e0012 */
[----:B------:R-:W-:Y:S01]  /*7d5e0*/  IMAD.MOV.U32 R251, RZ, RZ, R19 ;  /* 0x000000fffffb7224 */ /* 0x000fe200078e0013 */
[----:B------:R-:W3:Y:S04]  /*7d5f0*/  LDL.LU R17, [R1+0x4f84] ;  /* 0x004f840001117983 */ /* 0x000ee80000300800 */
[----:B------:R-:W3:Y:S04]  /*7d600*/  LDL.LU R18, [R1+0x4f88] ;  /* 0x004f880001127983 */ /* 0x000ee80000300800 */
        /* <DEDUP_REMOVED lines=82> */
[----:B------:R-:W-:Y:S01]  /*7db30*/  STL.64 [R1+0x6df8], R248 ;  /* 0x006df8f801007387 */ /* 0x000fe20000100a00 */
[----:B----4-:R-:W-:Y:S08]  /*7db40*/  HMMA.1688.F32.TF32 R20, R8, R220, R20 ;  /* 0x000000dc0814723c */ /* 0x010ff00000081014 */
[C---:B--2---:R-:W-:Y:S08]  /*7db50*/  HMMA.1688.F32.TF32 R28, R12.reuse, R108, R28 ;  /* 0x0000006c0c1c723c */ /* 0x044ff0000008101c */
        /* <DEDUP_REMOVED lines=14> */
[----:B------:R-:W-:Y:S01]  /*7dc40*/  STL.64 [R1+0xf0], R76 ;  /* 0x0000f04c01007387 */ /* 0x000fe20000100a00 */
[C---:B------:R-:W-:Y:S03]  /*7dc50*/  HMMA.1688.F32.TF32 R40, R12.reuse, R120, R40 ;  /* 0x000000780c28723c */ /* 0x040fe60000081028 */
        /* <DEDUP_REMOVED lines=31> */
[----:B------:R-:W-:Y:S06]  /*7de50*/  STL.64 [R1+0x6ea8], R214 ;  /* 0x006ea8d601007387 */ /* 0x000fec0000100a00 */
[C---:B------:R-:W-:Y:S11]  /*7de60*/  HMMA.1688.F32.TF32 R16, R8.reuse, R212, R16 ;  /* 0x000000d40810723c */ /* 0x040ff60000081010 */
[----:B------:R-:W-:Y:S04]  /*7de70*/  @!UPT UIADD3 URZ, URZ, URZ, URZ ;  /* 0x0000003f3f3ff290 */ /* 0x000fe8000fffe03f */
[----:B------:R-:W-:Y:S04]  /*7de80*/  STL.64 [R1+0xf40], R20 ;  /* 0x000f401401007387 */ /* 0x000fe80000100a00 */
[----:B------:R1:W-:Y:S02]  /*7de90*/  STL.64 [R1+0xf48], R22 ;  /* 0x000f481601007387 */ /* 0x0003e40000100a00 */
[----:B-1----:R-:W-:Y:S02]  /*7dea0*/  HMMA.1688.F32.TF32 R20, R8, R208, R224 ;  /* 0x000000d00814723c */ /* 0x002fe400000810e0 */
[----:B------:R-:W-:Y:S04]  /*7deb0*/  STL.64 [R1+0x6ea0], R212 ;  /* 0x006ea0d401007387 */ /* 0x000fe80000100a00 */
[----:B------:R1:W-:Y:S04]  /*7dec0*/  STL.64 [R1+0xf30], R16 ;  /* 0x000f301001007387 */ /* 0x0003e80000100a00 */
[----:B------:R2:W-:Y:S04]  /*7ded0*/  STL.64 [R1+0xf38], R18 ;  /* 0x000f381201007387 */ /* 0x0005e80000100a00 */
[----:B-1----:R-:W3:Y:S09]  /*7dee0*/  LDL.LU R16, [R1+0x3c00] ;  /* 0x003c000001107983 */ /* 0x002ef20000300800 */
[----:B------:R1:W-:Y:S04]  /*7def0*/  STL.64 [R1+0xf20], R20 ;  /* 0x000f201401007387 */ /* 0x0003e80000100a00 */
[----:B------:R4:W-:Y:S04]  /*7df00*/  STL.64 [R1+0xf28], R22 ;  /* 0x000f281601007387 */ /* 0x0009e80000100a00 */
[----:B------:R-:W3:Y:S04]  /*7df10*/  LDL.LU R17, [R1+0x3c04] ;  /* 0x003c040001117983 */ /* 0x000ee80000300800 */
[----:B--2---:R-:W3:Y:S04]  /*7df20*/  LDL.LU R18, [R1+0x3c08] ;  /* 0x003c080001127983 */ /* 0x004ee80000300800 */
[----:B------:R-:W3:Y:S04]  /*7df30*/  LDL.LU R19, [R1+0x3c0c] ;  /* 0x003c0c0001137983 */ /* 0x000ee80000300800 */
[----:B------:R-:W2:Y:S04]  /*7df40*/  LDL.LU R228, [R1+0x4dc0] ;  /* 0x004dc00001e47983 */ /* 0x000ea80000300800 */
[----:B------:R-:W2:Y:S04]  /*7df50*/  LDL.LU R229, [R1+0x4dc4] ;  /* 0x004dc40001e57983 */ /* 0x000ea80000300800 */
[----:B------:R-:W2:Y:S04]  /*7df60*/  LDL.LU R230, [R1+0x4dc8] ;  /* 0x004dc80001e67983 */ /* 0x000ea80000300800 */
[----:B------:R-:W2:Y:S04]  /*7df70*/  LDL.LU R231, [R1+0x4dcc] ;  /* 0x004dcc0001e77983 */ /* 0x000ea80000300800 */
        /* <DEDUP_REMOVED lines=20> */
[----:B------:R-:W-:Y:S03]  /*7e0c0*/  HMMA.1688.F32.TF32 R84, R12, R164, R84 ;  /* 0x000000a40c54723c */ /* 0x000fe60000081054 */
        /* <DEDUP_REMOVED lines=95> */
[----:B------:R-:W-:Y:S04]  /*7e6c0*/  LDS R12, [R5+0x8080] ;  /* 0x00808000050c7984 */ /* 0x000fe80000000800 */
[----:B------:R-:W-:Y:S04]  /*7e6d0*/  LDS R14, [R5+0xa080] ;  /* 0x00a08000050e7984 */ /* 0x000fe80000000800 */
[----:B-1----:R-:W4:Y:S04]  /*7e6e0*/  LDL.LU R208, [R1+0x4f60] ;  /* 0x004f600001d07983 */ /* 0x002f280000300800 */
[----:B------:R-:W4:Y:S04]  /*7e6f0*/  LDL.LU R209, [R1+0x4f64] ;  /* 0x004f640001d17983 */ /* 0x000f280000300800 */
[----:B------:R-:W4:Y:S04]  /*7e700*/  LDL.LU R210, [R1+0x4f68] ;  /* 0x004f680001d27983 */ /* 0x000f280000300800 */
[----:B------:R-:W4:Y:S04]  /*7e710*/  LDL.LU R211, [R1+0x4f6c] ;  /* 0x004f6c0001d37983 */ /* 0x000f280000300800 */
[----:B------:R-:W-:Y:S04]  /*7e720*/  LDS R13, [R6+0x8080] ;  /* 0x00808000060d7984 */ /* 0x000fe80000000800 */
[----:B------:R-:W1:Y:S01]  /*7e730*/  LDS R15, [R6+0xa080] ;  /* 0x00a08000060f7984 */ /* 0x000e620000000800 */
[C---:B---3--:R-:W-:Y:S08]  /*7e740*/  HMMA.1688.F32.TF32 R16, R8.reuse, R104, R16 ;  /* 0x000000680810723c */ /* 0x048ff00000081010 */
[C---:B--2---:R-:W-:Y:S08]  /*7e750*/  HMMA.1688.F32.TF32 R236, R8.reuse, R192, R236 ;  /* 0x000000c008ec723c */ /* 0x044ff000000810ec */
[C---:B----4-:R-:W-:Y:S08]  /*7e760*/  HMMA.1688.F32.TF32 R248, R8.reuse, R96, R248 ;  /* 0x0000006008f8723c */ /* 0x050ff000000810f8 */
[C---:B------:R-:W-:Y:S11]  /*7e770*/  HMMA.1688.F32.TF32 R208, R8.reuse, R204, R208 ;  /* 0x000000cc08d0723c */ /* 0x040ff600000810d0 */
[----:B------:R-:W-:Y:S11]  /*7e780*/  @!UPT UIADD3 URZ, URZ, URZ, URZ ;  /* 0x0000003f3f3ff290 */ /* 0x000ff6000fffe03f */
[----:B------:R-:W-:Y:S01]  /*7e790*/  @!UPT UIADD3 URZ, URZ, URZ, URZ ;  /* 0x0000003f3f3ff290 */ /* 0x000fe2000fffe03f */
[----:B------:R-:W-:Y:S04]  /*7e7a0*/  STL.64 [R1+0xf10], R208 ;  /* 0x000f10d001007387 */ /* 0x000fe80000100a00 */
[----:B------:R2:W-:Y:S02]  /*7e7b0*/  STL.64 [R1+0xf18], R210 ;  /* 0x000f18d201007387 */ /* 0x0005e40000100a00 */
[C---:B--2---:R-:W-:Y:S08]  /*7e7c0*/  HMMA.1688.F32.TF32 R208, R8.reuse, R200, R212 ;  /* 0x000000c808d0723c */ /* 0x044ff000000810d4 */
[C---:B------:R-:W-:Y:S11]  /*7e7d0*/  HMMA.1688.F32.TF32 R212, R8.reuse, R100, R240 ;  /* 0x0000006408d4723c */ /* 0x040ff600000810f0 */
[----:B------:R-:W-:Y:S04]  /*7e7e0*/  @!UPT UIADD3 URZ, URZ, URZ, URZ ;  /* 0x0000003f3f3ff290 */ /* 0x000fe8000fffe03f */
[----:B------:R-:W-:Y:S04]  /*7e7f0*/  STL.64 [R1+0xf00], R208 ;  /* 0x000f00d001007387 */ /* 0x000fe80000100a00 */
[----:B------:R2:W-:Y:S02]  /*7e800*/  STL.64 [R1+0xf08], R210 ;  /* 0x000f08d201007387 */ /* 0x0005e40000100a00 */
[C---:B--2---:R-:W-:Y:S02]  /*7e810*/  HMMA.1688.F32.TF32 R208, R8.reuse, R196, R244 ;  /* 0x000000c408d0723c */ /* 0x044fe400000810f4 */
[----:B------:R-:W-:Y:S04]  /*7e820*/  STL.64 [R1+0xef0], R248 ;  /* 0x000ef0f801007387 */ /* 0x000fe80000100a00 */
[----:B------:R-:W-:Y:S04]  /*7e830*/  STL.64 [R1+0xef8], R250 ;  /* 0x000ef8fa01007387 */ /* 0x000fe80000100a00 */
[----:B------:R-:W-:Y:S04]  /*7e840*/  STL.64 [R1+0xee0], R212 ;  /* 0x000ee0d401007387 */ /* 0x000fe80000100a00 */
[----:B------:R2:W-:Y:S09]  /*7e850*/  STL.64 [R1+0xee8], R214 ;  /* 0x000ee8d601007387 */ /* 0x0005f20000100a00 */
[----:B------:R-:W-:Y:S01]  /*7e860*/  STL.64 [R1+0xed0], R208 ;  /* 0x000ed0d001007387 */ /* 0x000fe20000100a00 */
[C---:B--2---:R-:W-:Y:S03]  /*7e870*/  HMMA.1688.F32.TF32 R212, R8.reuse, R188, R232 ;  /* 0x000000bc08d4723c */ /* 0x044fe600000810e8 */
[----:B------:R2:W-:Y:S05]  /*7e880*/  STL.64 [R1+0xed8], R210 ;  /* 0x000ed8d201007387 */ /* 0x0005ea0000100a00 */
        /* <DEDUP_REMOVED lines=42> */
[----:B------:R-:W-:Y:S01]  /*7eb30*/  HMMA.1688.F32.TF32 R20, R8, R108, R228 ;  /* 0x0000006c0814723c */ /* 0x000fe200000810e4 */
[----:B------:R-:W-:Y:S04]  /*7eb40*/  STL.64 [R1+0xe18], R62 ;  /* 0x000e183e01007387 */ /* 0x000fe80000100a00 */
[----:B------:R-:W-:Y:S03]  /*7eb50*/  STL.64 [R1+0xe00], R56 ;  /* 0x000e003801007387 */ /* 0x000fe60000100a00 */
[C---:B-1----:R-:W-:Y:S01]  /*7eb60*/  HMMA.1688.F32.TF32 R8, R12.reuse, R220, R224 ;  /* 0x000000dc0c08723c */ /* 0x042fe200000810e0 */
        /* <DEDUP_REMOVED lines=19> */
[----:B------:R-:W2:Y:S04]  /*7eca0*/  LDL.LU R224, [R1+0x4bd0] ;  /* 0x004bd00001e07983 */ /* 0x000ea80000300800 */
[----:B------:R1:W-:Y:S04]  /*7ecb0*/  STL.64 [R1+0x1d0], R16 ;  /* 0x0001d01001007387 */ /* 0x0003e80000100a00 */
[----:B------:R3:W-:Y:S04]  /*7ecc0*/  STL.64 [R1+0x1d8], R18 ;  /* 0x0001d81201007387 */ /* 0x0007e80000100a00 */
[----:B------:R-:W-:Y:S04]  /*7ecd0*/  STL.64 [R1+0x1c0], R8 ;  /* 0x0001c00801007387 */ /* 0x000fe80000100a00 */
[----:B------:R-:W-:Y:S04]  /*7ece0*/  STL.64 [R1+0x1c8], R10 ;  /* 0x0001c80a01007387 */ /* 0x000fe80000100a00 */
[----:B------:R-:W2:Y:S04]  /*7ecf0*/  LDL.LU R225, [R1+0x4bd4] ;  /* 0x004bd40001e17983 */ /* 0x000ea80000300800 */
[----:B------:R-:W2:Y:S04]  /*7ed00*/  LDL.LU R226, [R1+0x4bd8] ;  /* 0x004bd80001e27983 */ /* 0x000ea80000300800 */
[----:B------:R-:W2:Y:S04]  /*7ed10*/  LDL.LU R227, [R1+0x4bdc] ;  /* 0x004bdc0001e37983 */ /* 0x000ea80000300800 */
[----:B-1----:R-:W4:Y:S04]  /*7ed20*/  LDL.LU R16, [R1+0x4be0] ;  /* 0x004be00001107983 */ /* 0x002f280000300800 */
        /* <DEDUP_REMOVED lines=121> */
[----:B------:R-:W2:Y:S02]  /*7f4c0*/  LDL.LU.64 R212, [R1+0x6ea0] ;  /* 0x006ea00001d47983 */ /* 0x000ea40000300a00 */
        /* <DEDUP_REMOVED lines=83> */
[C---:B----4-:R-:W-:Y:S08]  /*7fa00*/  HMMA.1688.F32.TF32 R24, R12.reuse, R116, R16 ;  /* 0x000000740c18723c */ /* 0x050ff00000081010 */
[----:B--2---:R-:W-:Y:S07]  /*7fa10*/  HMMA.1688.F32.TF32 R20, R12, R112, R224 ;  /* 0x000000700c14723c */ /* 0x004fee00000810e0 */
        /* <DEDUP_REMOVED lines=34> */
[----:B------:R-:W1:Y:S04]  /*7fc40*/  LDL.LU R48, [R1+0x4ae0] ;  /* 0x004ae00001307983 */ /* 0x000e680000300800 */
[----:B------:R-:W1:Y:S04]  /*7fc50*/  LDL.LU R49, [R1+0x4ae4] ;  /* 0x004ae40001317983 */ /* 0x000e680000300800 */
[----:B------:R-:W1:Y:S04]  /*7fc60*/  LDL.LU R50, [R1+0x4ae8] ;  /* 0x004ae80001327983 */ /* 0x000e680000300800 */
[----:B------:R-:W1:Y:S04]  /*7fc70*/  LDL.LU R51, [R1+0x4aec] ;  /* 0x004aec0001337983 */ /* 0x000e680000300800 */
        /* <DEDUP_REMOVED lines=76> */
[C---:B-1----:R-:W-:Y:S08]  /*80140*/  HMMA.1688.F32.TF32 R48, R8.reuse, R172, R48 ;  /* 0x000000ac0830723c */ /* 0x042ff00000081030 */
[C---:B--2---:R-:W-:Y:S08]  /*80150*/  HMMA.1688.F32.TF32 R52, R8.reuse, R176, R52 ;  /* 0x000000b00834723c */ /* 0x044ff00000081034 */
[C---:B------:R-:W-:Y:S08]  /*80160*/  HMMA.1688.F32.TF32 R44, R8.reuse, R168, R44 ;  /* 0x000000a8082c723c */ /* 0x040ff0000008102c */
[C---:B---3--:R-:W-:Y:S08]  /*80170*/  HMMA.1688.F32.TF32 R60, R8.reuse, R184, R60 ;  /* 0x000000b8083c723c */ /* 0x048ff0000008103c */
[C---:B----4-:R-:W-:Y:S08]  /*80180*/  HMMA.1688.F32.TF32 R64, R8.reuse, R188, R64 ;  /* 0x000000bc0840723c */ /* 0x050ff00000081040 */
[C---:B------:R-:W-:Y:S08]  /*80190*/  HMMA.1688.F32.TF32 R68, R8.reuse, R192, R68 ;  /* 0x000000c00844723c */ /* 0x040ff00000081044 */
[C---:B------:R-:W-:Y:S08]  /*801a0*/  HMMA.1688.F32.TF32 R76, R8.reuse, R100, R76 ;  /* 0x00000064084c723c */ /* 0x040ff0000008104c */
[C---:B------:R-:W-:Y:S08]  /*801b0*/  HMMA.1688.F32.TF32 R80, R8.reuse, R96, R80 ;  /* 0x000000600850723c */ /* 0x040ff00000081050 */
[C---:B------:R-:W-:Y:S08]  /*801c0*/  HMMA.1688.F32.TF32 R84, R8.reuse, R200, R84 ;  /* 0x000000c80854723c */ /* 0x040ff00000081054 */
[C---:B------:R-:W-:Y:S08]  /*801d0*/  HMMA.1688.F32.TF32 R92, R8.reuse, R208, R92 ;  /* 0x000000d0085c723c */ /* 0x040ff0000008105c */
[----:B------:R-:W-:Y:S08]  /*801e0*/  HMMA.1688.F32.TF32 R232, R8, R212, R232 ;  /* 0x000000d408e8723c */ /* 0x000ff000000810e8 */
[----:B------:R-:W-:Y:S11]  /*801f0*/  HMMA.1688.F32.TF32 R248, R12, R108, R248 ;  /* 0x0000006c0cf8723c */ /* 0x000ff600000810f8 */
[----:B------:R-:W-:Y:S11]  /*80200*/  @!UPT UIADD3 URZ, URZ, URZ, URZ ;  /* 0x0000003f3f3ff290 */ /* 0x000ff6000fffe03f */
[----:B------:R-:W-:Y:S01]  /*80210*/  @!UPT UIADD3 URZ, URZ, URZ, URZ ;  /* 0x0000003f3f3ff290 */ /* 0x000fe2000fffe03f */
[----:B------:R-:W-:Y:S04]  /*80220*/  STL.64 [R1+0xb90], R248 ;  /* 0x000b90f801007387 */ /* 0x000fe80000100a00 */
[----:B------:R1:W-:Y:S01]  /*80230*/  STL.64 [R1+0xb98], R250 ;  /* 0x000b98fa01007387 */ /* 0x0003e20000100a00 */
[----:B------:R-:W-:Y:S08]  /*80240*/  HMMA.1688.F32.TF32 R236, R8, R216, R236 ;  /* 0x000000d808ec723c */ /* 0x000ff000000810ec */
[----:B-1----:R-:W-:Y:S01]  /*80250*/  HMMA.1688.F32.TF32 R248, R12, R104, R240 ;  /* 0x000000680cf8723c */ /* 0x002fe200000810f0 */
[----:B------:R-:W-:Y:S04]  /*80260*/  LDS R12, [R5+0x8100] ;  /* 0x00810000050c7984 */ /* 0x000fe80000000800 */
[----:B------:R-:W-:Y:S03]  /*80270*/  LDS R14, [R5+0xa100] ;  /* 0x00a10000050e7984 */ /* 0x000fe60000000800 */
[C---:B------:R-:W-:Y:S01]  /*80280*/  HMMA.1688.F32.TF32 R240, R8.reuse, R220, R244 ;  /* 0x000000dc08f0723c */ /* 0x040fe200000810f4 */
[----:B------:R-:W-:Y:S04]  /*80290*/  LDS R13, [R6+0x8100] ;  /* 0x00810000060d7984 */ /* 0x000fe80000000800 */
[----:B------:R-:W1:Y:S03]  /*802a0*/  LDS R15, [R6+0xa100] ;  /* 0x00a10000060f7984 */ /* 0x000e660000000800 */
[C---:B------:R-:W-:Y:S08]  /*802b0*/  HMMA.1688.F32.TF32 R88, R8.reuse, R204, R88 ;  /* 0x000000cc0858723c */ /* 0x040ff00000081058 */
[C---:B------:R-:W-:Y:S01]  /*802c0*/  HMMA.1688.F32.TF32 R72, R8.reuse, R196, R72 ;  /* 0x000000c40848723c */ /* 0x040fe20000081048 */
        /* <DEDUP_REMOVED lines=54> */
[C---:B---3--:R-:W-:Y:S08]  /*80630*/  HMMA.1688.F32.TF32 R24, R8.reuse, R136, R16 ;  /* 0x000000880818723c */ /* 0x048ff00000081010 */
        /* <DEDUP_REMOVED lines=122> */
[----:B------:R-:W-:Y:S08]  /*80de0*/  HMMA.1688.F32.TF32 R84, R12, R220, R84 ;  /* 0x000000dc0c54723c */ /* 0x000ff00000081054 */
[C---:B------:R-:W-:Y:S08]  /*80df0*/  HMMA.1688.F32.TF32 R92, R8.reuse, R108, R92 ;  /* 0x0000006c085c723c */ /* 0x040ff0000008105c */
        /* <DEDUP_REMOVED lines=8> */
[C---:B------:R-:W-:Y:S08]  /*80e80*/  HMMA.1688.F32.TF32 R240, R8.reuse, R120, R244 ;  /* 0x0000007808f0723c */ /* 0x040ff000000810f4 */
[----:B------:R-:W-:Y:S01]  /*80e90*/  HMMA.1688.F32.TF32 R88, R8, R104, R88 ;  /* 0x000000680858723c */ /* 0x000fe20000081058 */
[----:B------:R-:W-:Y:S04]  /*80ea0*/  LDS R8, [R3+0x8180] ;  /* 0x0081800003087984 */ /* 0x000fe80000000800 */
[----:B------:R-:W-:Y:S03]  /*80eb0*/  LDS R10, [R3+0xa180] ;  /* 0x00a18000030a7984 */ /* 0x000fe60000000800 */
[C---:B------:R-:W-:Y:S01]  /*80ec0*/  HMMA.1688.F32.TF32 R80, R12.reuse, R216, R80 ;  /* 0x000000d80c50723c */ /* 0x040fe20000081050 */
[----:B------:R-:W-:Y:S07]  /*80ed0*/  STL.64 [R1+0x9f0], R248 ;  /* 0x0009f0f801007387 */ /* 0x000fee0000100a00 */
[C---:B------:R-:W-:Y:S01]  /*80ee0*/  HMMA.1688.F32.TF32 R72, R12.reuse, R208, R72 ;  /* 0x000000d00c48723c */ /* 0x040fe20000081048 */
        /* <DEDUP_REMOVED lines=55> */
[----:B------:R-:W2:Y:S01]  /*81260*/  LDS R11, [R4+0xa180] ;  /* 0x00a18000040b7984 */ /* 0x000ea20000000800 */
[----:B-1----:R-:W-:Y:S07]  /*81270*/  HMMA.1688.F32.TF32 R20, R12, R152, R224 ;  /* 0x000000980c14723c */ /* 0x002fee00000810e0 */
[----:B------:R-:W-:Y:S04]  /*81280*/  STL.64 [R1+0x8a0], R28 ;  /* 0x0008a01c01007387 */ /* 0x000fe80000100a00 */
[----:B------:R-:W-:Y:S04]  /*81290*/  STL.64 [R1+0x8a8], R30 ;  /* 0x0008a81e01007387 */ /* 0x000fe80000100a00 */
[----:B------:R-:W3:Y:S04]  /*812a0*/  LDL.LU R16, [R1+0x4730] ;  /* 0x0047300001107983 */ /* 0x000ee80000300800 */
[----:B------:R-:W-:Y:S04]  /*812b0*/  STL.64 [R1+0x890], R24 ;  /* 0x0008901801007387 */ /* 0x000fe80000100a00 */
[----:B------:R-:W-:Y:S04]  /*812c0*/  STL.64 [R1+0x898], R26 ;  /* 0x0008981a01007387 */ /* 0x000fe80000100a00 */
        /* <DEDUP_REMOVED lines=127> */
[----:B------:R-:W-:Y:S01]  /*81ac0*/  HMMA.1688.F32.TF32 R72, R12, R108, R72 ;  /* 0x0000006c0c48723c */ /* 0x000fe20000081048 */
[----:B------:R-:W-:Y:S04]  /*81ad0*/  STL.64 [R1+0x860], R248 ;  /* 0x000860f801007387 */ /* 0x000fe80000100a00 */
[----:B------:R-:W-:Y:S03]  /*81ae0*/  STL.64 [R1+0x868], R250 ;  /* 0x000868fa01007387 */ /* 0x000fe60000100a00 */
[C---:B------:R-:W-:Y:S01]  /*81af0*/  HMMA.1688.F32.TF32 R60, R8.reuse, R216, R60 ;  /* 0x000000d8083c723c */ /* 0x040fe2000008103c */
[----:B------:R-:W-:Y:S04]  /*81b00*/  STL.64 [R1+0x850], R240 ;  /* 0x000850f001007387 */ /* 0x000fe80000100a00 */
[----:B------:R-:W-:Y:S03]  /*81b10*/  STL.64 [R1+0x858], R242 ;  /* 0x000858f201007387 */ /* 0x000fe60000100a00 */
[C---:B------:R-:W-:Y:S01]  /*81b20*/  HMMA.1688.F32.TF32 R56, R8.reuse, R212, R56 ;  /* 0x000000d40838723c */ /* 0x040fe20000081038 */
        /* <DEDUP_REMOVED lines=55> */
[----:B------:R-:W1:Y:S04]  /*81ea0*/  LDS R15, [R6+0xa180] ;  /* 0x00a18000060f7984 */ /* 0x000e680000000800 */
        /* <DEDUP_REMOVED lines=133> */
[C---:B------:R-:W-:Y:S01]  /*82700*/  HMMA.1688.F32.TF32 R72, R8.reuse, R128, R72 ;  /* 0x000000800848723c */ /* 0x040fe20000081048 */
[----:B------:R-:W-:Y:S04]  /*82710*/  STL.64 [R1+0x6d0], R248 ;  /* 0x0006d0f801007387 */ /* 0x000fe80000100a00 */
[----:B------:R-:W-:Y:S03]  /*82720*/  STL.64 [R1+0x6d8], R250 ;  /* 0x0006d8fa01007387 */ /* 0x000fe60000100a00 */
[----:B------:R-:W-:Y:S01]  /*82730*/  HMMA.1688.F32.TF32 R56, R8, R112, R56 ;  /* 0x000000700838723c */ /* 0x000fe20000081038 */
[----:B------:R-:W-:Y:S04]  /*82740*/  STL.64 [R1+0x6c0], R240 ;  /* 0x0006c0f001007387 */ /* 0x000fe80000100a00 */
[----:B------:R-:W-:Y:S04]  /*82750*/  STL.64 [R1+0x6c8], R242 ;  /* 0x0006c8f201007387 */ /* 0x000fe80000100a00 */
[----:B------:R-:W-:Y:S04]  /*82760*/  STL.64 [R1+0x6b0], R236 ;  /* 0x0006b0ec01007387 */ /* 0x000fe80000100a00 */
[----:B------:R-:W-:Y:S01]  /*82770*/  STL.64 [R1+0x6b8], R238 ;  /* 0x0006b8ee01007387 */ /* 0x000fe20000100a00 */
[C---:B-1----:R-:W-:Y:S03]  /*82780*/  HMMA.1688.F32.TF32 R44, R12.reuse, R220, R44 ;  /* 0x000000dc0c2c723c */ /* 0x042fe6000008102c */
        /* <DEDUP_REMOVED lines=53> */
[----:B------:R2:W-:Y:S04]  /*82ae0*/  STL.64 [R1+0x580], R28 ;  /* 0x0005801c01007387 */ /* 0x0005e80000100a00 */
[----:B------:R3:W-:Y:S04]  /*82af0*/  STL.64 [R1+0x588], R30 ;  /* 0x0005881e01007387 */ /* 0x0007e80000100a00 */
[----:B------:R-:W4:Y:S04]  /*82b00*/  LDL.LU R16, [R1+0x4410] ;  /* 0x0044100001107983 */ /* 0x000f280000300800 */
[----:B------:R1:W-:Y:S04]  /*82b10*/  STL.64 [R1+0x570], R24 ;  /* 0x0005701801007387 */ /* 0x0003e80000100a00 */
[----:B------:R1:W-:Y:S04]  /*82b20*/  STL.64 [R1+0x578], R26 ;  /* 0x0005781a01007387 */ /* 0x0003e80000100a00 */
[----:B------:R1:W-:Y:S04]  /*82b30*/  STL.64 [R1+0x560], R20 ;  /* 0x0005601401007387 */ /* 0x0003e80000100a00 */
[----:B------:R1:W-:Y:S04]  /*82b40*/  STL.64 [R1+0x568], R22 ;  /* 0x0005681601007387 */ /* 0x0003e80000100a00 */
[----:B------:R-:W4:Y:S04]  /*82b50*/  LDL.LU R17, [R1+0x4414] ;  /* 0x0044140001117983 */ /* 0x000f280000300800 */
[----:B------:R-:W4:Y:S04]  /*82b60*/  LDL.LU R18, [R1+0x4418] ;  /* 0x0044180001127983 */ /* 0x000f280000300800 */
[----:B------:R-:W4:Y:S04]  /*82b70*/  LDL.LU R19, [R1+0x441c] ;  /* 0x00441c0001137983 */ /* 0x000f280000300800 */
[----:B------:R-:W4:Y:S04]  /*82b80*/  LDL.LU R228, [R1+0x4420] ;  /* 0x0044200001e47983 */ /* 0x000f280000300800 */
[----:B------:R-:W4:Y:S04]  /*82b90*/  LDL.LU R229, [R1+0x4424] ;  /* 0x0044240001e57983 */ /* 0x000f280000300800 */
[----:B------:R-:W4:Y:S04]  /*82ba0*/  LDL.LU R230, [R1+0x4428] ;  /* 0x0044280001e67983 */ /* 0x000f280000300800 */
[----:B------:R-:W4:Y:S04]  /*82bb0*/  LDL.LU R231, [R1+0x442c] ;  /* 0x00442c0001e77983 */ /* 0x000f280000300800 */
[----:B--2---:R-:W2:Y:S04]  /*82bc0*/  LDL.LU R28, [R1+0x4060] ;  /* 0x00406000011c7983 */ /* 0x004ea80000300800 */
        /* <DEDUP_REMOVED lines=118> */
[C---:B------:R-:W-:Y:S01]  /*83330*/  HMMA.1688.F32.TF32 R72, R12.reuse, R148, R72 ;  /* 0x000000940c48723c */ /* 0x040fe20000081048 */
[----:B------:R-:W-:Y:S04]  /*83340*/  STL.64 [R1+0x540], R248 ;  /* 0x000540f801007387 */ /* 0x000fe80000100a00 */
[----:B------:R-:W-:Y:S03]  /*83350*/  STL.64 [R1+0x548], R250 ;  /* 0x000548fa01007387 */ /* 0x000fe60000100a00 */
[C---:B------:R-:W-:Y:S01]  /*83360*/  HMMA.1688.F32.TF32 R56, R12.reuse, R132, R56 ;  /* 0x000000840c38723c */ /* 0x040fe20000081038 */
        /* <DEDUP_REMOVED lines=16> */
[----:B------:R-:W-:Y:S03]  /*83470*/  HMMA.1688.F32.TF32 R28, R12, R104, R28 ;  /* 0x000000680c1c723c */ /* 0x000fe6000008101c */
        /* <DEDUP_REMOVED lines=35> */
[----:B------:R-:W-:Y:S04]  /*836b0*/  LDS R89, [R6+0x8200] ;  /* 0x0082000006597984 */ /* 0x000fe80000000800 */
[----:B------:R-:W1:Y:S01]  /*836c0*/  LDS R91, [R6+0xa200] ;  /* 0x00a20000065b7984 */ /* 0x000e620000000800 */
[C---:B------:R-:W-:Y:S11]  /*836d0*/  HMMA.1688.F32.TF32 R20, R8.reuse, R212, R228 ;  /* 0x000000d40814723c */ /* 0x040ff600000810e4 */
[----:B------:R-:W-:Y:S04]  /*836e0*/  @!UPT UIADD3 URZ, URZ, URZ, URZ ;  /* 0x0000003f3f3ff290 */ /* 0x000fe8000fffe03f */
[----:B------:R-:W-:Y:S04]  /*836f0*/  STL.64 [R1+0x400], R12 ;  /* 0x0004000c01007387 */ /* 0x000fe80000100a00 */
[----:B------:R2:W-:Y:S02]  /*83700*/  STL.64 [R1+0x408], R14 ;  /* 0x0004080e01007387 */ /* 0x0005e40000100a00 */
[C---:B--2---:R-:W-:Y:S02]  /*83710*/  HMMA.1688.F32.TF32 R12, R8.reuse, R204, R224 ;  /* 0x000000cc080c723c */ /* 0x044fe400000810e0 */
        /* <DEDUP_REMOVED lines=118> */
[C---:B------:R-:W-:Y:S11]  /*83e80*/  HMMA.1688.F32.TF32 R92, R8.reuse, R200, R92 ;  /* 0x000000c8085c723c */ /* 0x040ff6000008105c */
[----:B------:R-:W-:Y:S11]  /*83e90*/  @!UPT UIADD3 URZ, URZ, URZ, URZ ;  /* 0x0000003f3f3ff290 */ /* 0x000ff6000fffe03f */
[----:B------:R-:W-:Y:S01]  /*83ea0*/  @!UPT UIADD3 URZ, URZ, URZ, URZ ;  /* 0x0000003f3f3ff290 */ /* 0x000fe2000fffe03f */
[----:B------:R1:W-:Y:S04]  /*83eb0*/  STL.64 [R1+0x3c0], R92 ;  /* 0x0003c05c01007387 */ /* 0x0003e80000100a00 */
[----:B------:R-:W-:Y:S04]  /*83ec0*/  STL.64 [R1+0x3c8], R94 ;  /* 0x0003c85e01007387 */ /* 0x000fe80000100a00 */
[----:B-1----:R-:W2:Y:S04]  /*83ed0*/  LDL.LU.64 R92, [R1+0x6e88] ;  /* 0x006e8800015c7983 */ /* 0x002ea80000300a00 */
        /* <DEDUP_REMOVED lines=52> */
[----:B------:R-:W3:Y:S04]  /*84220*/  LDL.LU R224, [R1+0x4030] ;  /* 0x0040300001e07983 */ /* 0x000ee80000300800 */
[----:B------:R-:W-:Y:S04]  /*84230*/  STL.64 [R1+0x290], R36 ;  /* 0x0002902401007387 */ /* 0x000fe80000100a00 */
[----:B------:R-:W-:Y:S05]  /*84240*/  STL.64 [R1+0x298], R38 ;  /* 0x0002982601007387 */ /* 0x000fea0000100a00 */
[----:B------:R-:W-:Y:S04]  /*84250*/  STL.64 [R1+0x280], R12 ;  /* 0x0002800c01007387 */ /* 0x000fe80000100a00 */
[----:B------:R1:W-:Y:S04]  /*84260*/  STL.64 [R1+0x288], R14 ;  /* 0x0002880e01007387 */ /* 0x0003e80000100a00 */
[----:B------:R-:W3:Y:S04]  /*84270*/  LDL.LU R225, [R1+0x4034] ;  /* 0x0040340001e17983 */ /* 0x000ee80000300800 */
[----:B------:R-:W3:Y:S04]  /*84280*/  LDL.LU R226, [R1+0x4038] ;  /* 0x0040380001e27983 */ /* 0x000ee80000300800 */
[----:B------:R-:W3:Y:S01]  /*84290*/  LDL.LU R227, [R1+0x403c] ;  /* 0x00403c0001e37983 */ /* 0x000ee20000300800 */
[C---:B------:R-:W-:Y:S08]  /*842a0*/  HMMA.1688.F32.TF32 R32, R8.reuse, R124, R32 ;  /* 0x0000007c0820723c */ /* 0x040ff00000081020 */
[C---:B-1----:R-:W-:Y:S08]  /*842b0*/  HMMA.1688.F32.TF32 R12, R8.reuse, R120, R28 ;  /* 0x00000078080c723c */ /* 0x042ff0000008101c */
[C---:B------:R-:W-:Y:S07]  /*842c0*/  HMMA.1688.F32.TF32 R24, R8.reuse, R116, R24 ;  /* 0x000000740818723c */ /* 0x040fee0000081018 */
[----:B------:R-:W-:Y:S01]  /*842d0*/  STL.64 [R1+0x270], R32 ;  /* 0x0002702001007387 */ /* 0x000fe20000100a00 */
[C---:B------:R-:W-:Y:S03]  /*842e0*/  HMMA.1688.F32.TF32 R20, R8.reuse, R112, R20 ;  /* 0x000000700814723c */ /* 0x040fe60000081014 */
[----:B------:R-:W-:Y:S04]  /*842f0*/  STL.64 [R1+0x278], R34 ;  /* 0x0002782201007387 */ /* 0x000fe80000100a00 */
[----:B------:R-:W-:Y:S04]  /*84300*/  STL.64 [R1+0x260], R12 ;  /* 0x0002600c01007387 */ /* 0x000fe80000100a00 */
[----:B------:R1:W-:Y:S02]  /*84310*/  STL.64 [R1+0x268], R14 ;  /* 0x0002680e01007387 */ /* 0x0003e40000100a00 */
[C---:B-1----:R-:W-:Y:S02]  /*84320*/  HMMA.1688.F32.TF32 R12, R8.reuse, R108, R228 ;  /* 0x0000006c080c723c */ /* 0x042fe400000810e4 */
[----:B------:R1:W-:Y:S06]  /*84330*/  STL.64 [R1+0x250], R24 ;  /* 0x0002501801007387 */ /* 0x0003ec0000100a00 */
[----:B------:R-:W-:Y:S01]  /*84340*/  HMMA.1688.F32.TF32 R8, R8, R104, R16 ;  /* 0x000000680808723c */ /* 0x000fe20000081010 */
[----:B------:R4:W-:Y:S04]  /*84350*/  STL.64 [R1+0x258], R26 ;  /* 0x0002581a01007387 */ /* 0x0009e80000100a00 */
[----:B------:R1:W-:Y:S04]  /*84360*/  STL.64 [R1+0x240], R20 ;  /* 0x0002401401007387 */ /* 0x0003e80000100a00 */
[----:B------:R1:W-:Y:S04]  /*84370*/  STL.64 [R1+0x248], R22 ;  /* 0x0002481601007387 */ /* 0x0003e80000100a00 */
[----:B------:R-:W2:Y:S04]  /*84380*/  LDL.LU R36, [R1+0x4240] ;  /* 0x0042400001247983 */ /* 0x000ea80000300800 */
[----:B------:R-:W-:Y:S04]  /*84390*/  STL.64 [R1+0x230], R12 ;  /* 0x0002300c01007387 */ /* 0x000fe80000100a00 */
[----:B------:R-:W-:Y:S04]  /*843a0*/  STL.64 [R1+0x238], R14 ;  /* 0x0002380e01007387 */ /* 0x000fe80000100a00 */
[----:B------:R-:W-:Y:S04]  /*843b0*/  STL.64 [R1+0x110], R8 ;  /* 0x0001100801007387 */ /* 0x000fe80000100a00 */
        /* <DEDUP_REMOVED lines=24> */
[----:B------:R-:W-:Y:S04]  /*84540*/  LDS R228, [R3+0x8280] ;  /* 0x0082800003e47984 */ /* 0x000fe80000000800 */
[----:B------:R-:W-:Y:S04]  /*84550*/  LDS R230, [R3+0xa280] ;  /* 0x00a2800003e67984 */ /* 0x000fe80000000800 */
[----:B------:R-:W-:Y:S04]  /*84560*/  LDS R229, [R4+0x8280] ;  /* 0x0082800004e57984 */ /* 0x000fe80000000800 */
[----:B------:R-:W1:Y:S01]  /*84570*/  LDS R231, [R4+0xa280] ;  /* 0x00a2800004e77984 */ /* 0x000e620000000800 */
[C---:B---3--:R-:W-:Y:S03]  /*84580*/  HMMA.1688.F32.TF32 R8, R88.reuse, R220, R224 ;  /* 0x000000dc5808723c */ /* 0x048fe600000810e0 */
[----:B------:R-:W3:Y:S01]  /*84590*/  LDL.LU R224, [R1+0x41f0] ;  /* 0x0041f00001e07983 */ /* 0x000ee20000300800 */
[----:B------:R-:W3:Y:S02]  /*845a0*/  LDL.LU R225, [R1+0x41f4] ;  /* 0x0041f40001e17983 */ /* 0x000ee40000300800 */
[----:B------:R-:W3:Y:S02]  /*845b0*/  LDL.LU R226, [R1+0x41f8] ;  /* 0x0041f80001e27983 */ /* 0x000ee40000300800 */
[----:B------:R-:W3:Y:S01]  /*845c0*/  LDL.LU R227, [R1+0x41fc] ;  /* 0x0041fc0001e37983 */ /* 0x000ee20000300800 */
[----:B------:R-:W3:Y:S01]  /*845d0*/  LDL.LU R28, [R1+0x41e0] ;  /* 0x0041e000011c7983 */ /* 0x000ee20000300800 */
[----:B------:R-:W3:Y:S02]  /*845e0*/  LDL.LU R29, [R1+0x41e4] ;  /* 0x0041e400011d7983 */ /* 0x000ee40000300800 */
[----:B------:R-:W3:Y:S02]  /*845f0*/  LDL.LU R30, [R1+0x41e8] ;  /* 0x0041e800011e7983 */ /* 0x000ee40000300800 */
[----:B------:R-:W3:Y:S09]  /*84600*/  LDL.LU R31, [R1+0x41ec] ;  /* 0x0041ec00011f7983 */ /* 0x000ef20000300800 */
[----:B------:R1:W-:Y:S01]  /*84610*/  STL.64 [R1+0x6a10], R10 ;  /* 0x006a100a01007387 */ /* 0x0003e20000100a00 */
[----:B------:R1:W-:Y:S01]  /*84620*/  STL.64 [R1+0x6a08], R8 ;  /* 0x006a080801007387 */ /* 0x0003e20000100a00 */
[C---:B--2---:R-:W-:Y:S08]  /*84630*/  HMMA.1688.F32.TF32 R12, R88.reuse, R212, R36 ;  /* 0x000000d4580c723c */ /* 0x044ff00000081024 */
[C---:B------:R-:W-:Y:S11]  /*84640*/  HMMA.1688.F32.TF32 R40, R88.reuse, R216, R40 ;  /* 0x000000d85828723c */ /* 0x040ff60000081028 */
[----:B------:R-:W-:Y:S05]  /*84650*/  @!UPT UIADD3 URZ, URZ, URZ, URZ ;  /* 0x0000003f3f3ff290 */ /* 0x000fea000fffe03f */
[----:B-1----:R-:W-:Y:S02]  /*84660*/  IMAD.MOV.U32 R11, RZ, RZ, R12 ;  /* 0x000000ffff0b7224 */ /* 0x002fe400078e000c */
[----:B------:R-:W-:Y:S02]  /*84670*/  IMAD.MOV.U32 R10, RZ, RZ, R13 ;  /* 0x000000ffff0a7224 */ /* 0x000fe400078e000d */
[----:B------:R-:W-:Y:S02]  /*84680*/  IMAD.MOV.U32 R9, RZ, RZ, R14 ;  /* 0x000000ffff097224 */ /* 0x000fe400078e000e */
[----:B------:R-:W-:Y:S02]  /*84690*/  IMAD.MOV.U32 R8, RZ, RZ, R15 ;  /* 0x000000ffff087224 */ /* 0x000fe400078e000f */
[C---:B----4-:R-:W-:Y:S01]  /*846a0*/  HMMA.1688.F32.TF32 R12, R88.reuse, R204, R24 ;  /* 0x000000cc580c723c */ /* 0x050fe20000081018 */
[----:B------:R-:W-:Y:S01]  /*846b0*/  STL.64 [R1+0x220], R40 ;  /* 0x0002202801007387 */ /* 0x000fe20000100a00 */
[----:B------:R-:W-:Y:S02]  /*846c0*/  STL.64 [R1+0x228], R42 ;  /* 0x0002282a01007387 */ /* 0x000fe40000100a00 */
[----:B------:R-:W-:Y:S02]  /*846d0*/  STL.64 [R1+0x6b60], R10 ;  /* 0x006b600a01007387 */ /* 0x000fe40000100a00 */
[----:B------:R1:W-:Y:S02]  /*846e0*/  STL.64 [R1+0x6b58], R8 ;  /* 0x006b580801007387 */ /* 0x0003e40000100a00 */
[C---:B-1----:R-:W-:Y:S08]  /*846f0*/  HMMA.1688.F32.TF32 R8, R88.reuse, R208, R32 ;  /* 0x000000d05808723c */ /* 0x042ff00000081020 */
[C---:B------:R-:W-:Y:S07]  /*84700*/  HMMA.1688.F32.TF32 R16, R88.reuse, R200, R16 ;  /* 0x000000c85810723c */ /* 0x040fee0000081010 */
[----:B------:R-:W-:Y:S08]  /*84710*/  STL.64 [R1+0x6a20], R14 ;  /* 0x006a200e01007387 */ /* 0x000ff00000100a00 */
[----:B------:R-:W-:Y:S01]  /*84720*/  STL.64 [R1+0x200], R8 ;  /* 0x0002000801007387 */ /* 0x000fe20000100a00 */
[----:B------:R-:W-:Y:S02]  /*84730*/  STL.64 [R1+0x208], R10 ;  /* 0x0002080a01007387 */ /* 0x000fe40000100a00 */
[----:B------:R1:W-:Y:S01]  /*84740*/  STL.64 [R1+0x6a18], R12 ;  /* 0x006a180c01007387 */ /* 0x0003e20000100a00 */
[C---:B------:R-:W-:Y:S04]  /*84750*/  HMMA.1688.F32.TF32 R20, R88.reuse, R96, R20 ;  /* 0x000000605814723c */ /* 0x040fe80000081014 */
[----:B------:R-:W-:Y:S01]  /*84760*/  STL.64 [R1+0x6a30], R18 ;  /* 0x006a301201007387 */ /* 0x000fe20000100a00 */
[----:B------:R-:W-:Y:S02]  /*84770*/  STL.64 [R1+0x6a28], R16 ;  /* 0x006a281001007387 */ /* 0x000fe40000100a00 */
[----:B------:R-:W2:Y:S02]  /*84780*/  LDL.LU R32, [R1+0x41d0] ;  /* 0x0041d00001207983 */ /* 0x000ea40000300800 */
[----:B------:R-:W2:Y:S01]  /*84790*/  LDL.LU R33, [R1+0x41d4] ;  /* 0x0041d40001217983 */ /* 0x000ea20000300800 */
[----:B------:R-:W2:Y:S01]  /*847a0*/  LDL.LU R34, [R1+0x41d8] ;  /* 0x0041d80001227983 */ /* 0x000ea20000300800 */
[----:B------:R-:W2:Y:S11]  /*847b0*/  LDL.LU R35, [R1+0x41dc] ;  /* 0x0041dc0001237983 */ /* 0x000eb60000300800 */
[----:B------:R-:W-:Y:S01]  /*847c0*/  @!UPT UIADD3 URZ, URZ, URZ, URZ ;  /* 0x0000003f3f3ff290 */ /* 0x000fe2000fffe03f */
[----:B------:R-:W-:Y:S01]  /*847d0*/  STL.64 [R1+0x6a40], R22 ;  /* 0x006a401601007387 */ /* 0x000fe20000100a00 */
[----:B------:R-:W-:Y:S01]  /*847e0*/  STL.64 [R1+0x6a38], R20 ;  /* 0x006a381401007387 */ /* 0x000fe20000100a00 */
[C---:B---3--:R-:W-:Y:S02]  /*847f0*/  HMMA.1688.F32.TF32 R24, R88.reuse, R100, R224 ;  /* 0x000000645818723c */ /* 0x048fe400000810e0 */
[----:B------:R-:W3:Y:S01]  /*84800*/  LDL.LU R224, [R1+0x41c0] ;  /* 0x0041c00001e07983 */ /* 0x000ee20000300800 */
[----:B------:R-:W3:Y:S02]  /*84810*/  LDL.LU R225, [R1+0x41c4] ;  /* 0x0041c40001e17983 */ /* 0x000ee40000300800 */
[----:B------:R-:W3:Y:S02]  /*84820*/  LDL.LU R226, [R1+0x41c8] ;  /* 0x0041c80001e27983 */ /* 0x000ee40000300800 */
[----:B------:R-:W3:Y:S01]  /*84830*/  LDL.LU R227, [R1+0x41cc] ;  /* 0x0041cc0001e37983 */ /* 0x000ee20000300800 */
[C---:B------:R-:W-:Y:S11]  /*84840*/  HMMA.1688.F32.TF32 R28, R88.reuse, R196, R28 ;  /* 0x000000c4581c723c */ /* 0x040ff6000008101c */
[----:B------:R-:W-:Y:S04]  /*84850*/  @!UPT UIADD3 URZ, URZ, URZ, URZ ;  /* 0x0000003f3f3ff290 */ /* 0x000fe8000fffe03f */
[----:B------:R-:W-:Y:S01]  /*84860*/  STL.64 [R1+0x6a50], R26 ;  /* 0x006a501a01007387 */ /* 0x000fe20000100a00 */
[----:B------:R-:W-:Y:S02]  /*84870*/  STL.64 [R1+0x6a48], R24 ;  /* 0x006a481801007387 */ /* 0x000fe40000100a00 */
[----:B------:R-:W4:Y:S02]  /*84880*/  LDL.LU R40, [R1+0x41b0] ;  /* 0x0041b00001287983 */ /* 0x000f240000300800 */
[----:B------:R-:W4:Y:S01]  /*84890*/  LDL.LU R41, [R1+0x41b4] ;  /* 0x0041b40001297983 */ /* 0x000f220000300800 */
[----:B------:R-:W4:Y:S01]  /*848a0*/  LDL.LU R42, [R1+0x41b8] ;  /* 0x0041b800012a7983 */ /* 0x000f220000300800 */
[----:B------:R-:W4:Y:S02]  /*848b0*/  LDL.LU R43, [R1+0x41bc] ;  /* 0x0041bc00012b7983 */ /* 0x000f240000300800 */
        /* <DEDUP_REMOVED lines=16> */
[----:B------:R-:W-:Y:S02]  /*849c0*/  STL.64 [R1+0x6a60], R30 ;  /* 0x006a601e01007387 */ /* 0x000fe40000100a00 */
[----:B------:R-:W-:Y:S01]  /*849d0*/  STL.64 [R1+0x6a58], R28 ;  /* 0x006a581c01007387 */ /* 0x000fe20000100a00 */
[----:B------:R-:W4:Y:S01]  /*849e0*/  LDL.LU R60, [R1+0x4160] ;  /* 0x00416000013c7983 */ /* 0x000f220000300800 */
[----:B------:R-:W4:Y:S02]  /*849f0*/  LDL.LU R61, [R1+0x4164] ;  /* 0x00416400013d7983 */ /* 0x000f240000300800 */
[----:B------:R-:W4:Y:S02]  /*84a00*/  LDL.LU R62, [R1+0x4168] ;  /* 0x00416800013e7983 */ /* 0x000f240000300800 */
[----:B------:R-:W4:Y:S01]  /*84a10*/  LDL.LU R63, [R1+0x416c] ;  /* 0x00416c00013f7983 */ /* 0x000f220000300800 */
[C---:B--2---:R-:W-:Y:S11]  /*84a20*/  HMMA.1688.F32.TF32 R32, R88.reuse, R192, R32 ;  /* 0x000000c05820723c */ /* 0x044ff60000081020 */
[----:B------:R-:W-:Y:S11]  /*84a30*/  @!UPT UIADD3 URZ, URZ, URZ, URZ ;  /* 0x0000003f3f3ff290 */ /* 0x000ff6000fffe03f */
[----:B------:R-:W-:Y:S01]  /*84a40*/  @!UPT UIADD3 URZ, URZ, URZ, URZ ;  /* 0x0000003f3f3ff290 */ /* 0x000fe2000fffe03f */
[----:B------:R-:W-:Y:S01]  /*84a50*/  STL.64 [R1+0x6a70], R34 ;  /* 0x006a702201007387 */ /* 0x000fe20000100a00 */
[----:B------:R-:W-:Y:S01]  /*84a60*/  STL.64 [R1+0x6a68], R32 ;  /* 0x006a682001007387 */ /* 0x000fe20000100a00 */
[C---:B---3--:R-:W-:Y:S02]  /*84a70*/  HMMA.1688.F32.TF32 R36, R88.reuse, R188, R224 ;  /* 0x000000bc5824723c */ /* 0x048fe400000810e0 */
[----:B------:R-:W2:Y:S01]  /*84a80*/  LDL.LU R224, [R1+0x4150] ;  /* 0x0041500001e07983 */ /* 0x000ea20000300800 */
[----:B------:R-:W2:Y:S02]  /*84a90*/  LDL.LU R225, [R1+0x4154] ;  /* 0x0041540001e17983 */ /* 0x000ea40000300800 */
[----:B------:R-:W2:Y:S02]  /*84aa0*/  LDL.LU R226, [R1+0x4158] ;  /* 0x0041580001e27983 */ /* 0x000ea40000300800 */
[----:B------:R-:W2:Y:S01]  /*84ab0*/  LDL.LU R227, [R1+0x415c] ;  /* 0x00415c0001e37983 */ /* 0x000ea20000300800 */
[C---:B----4-:R-:W-:Y:S08]  /*84ac0*/  HMMA.1688.F32.TF32 R40, R88.reuse, R184, R40 ;  /* 0x000000b85828723c */ /* 0x050ff00000081028 */
[C---:B------:R-:W-:Y:S08]  /*84ad0*/  HMMA.1688.F32.TF32 R44, R88.reuse, R180, R44 ;  /* 0x000000b4582c723c */ /* 0x040ff0000008102c */
[C---:B------:R-:W-:Y:S08]  /*84ae0*/  HMMA.1688.F32.TF32 R52, R88.reuse, R172, R52 ;  /* 0x000000ac5834723c */ /* 0x040ff00000081034 */
[C---:B------:R-:W-:Y:S08]  /*84af0*/  HMMA.1688.F32.TF32 R48, R88.reuse, R176, R48 ;  /* 0x000000b05830723c */ /* 0x040ff00000081030 */
[C---:B------:R-:W-:Y:S01]  /*84b00*/  HMMA.1688.F32.TF32 R56, R88.reuse, R168, R56 ;  /* 0x000000a85838723c */ /* 0x040fe20000081038 */
[----:B------:R-:W-:Y:S01]  /*84b10*/  STL.64 [R1+0x6a80], R38 ;  /* 0x006a802601007387 */ /* 0x000fe20000100a00 */
[----:B------:R-:W-:Y:S03]  /*84b20*/  STL.64 [R1+0x6a78], R36 ;  /* 0x006a782401007387 */ /* 0x000fe60000100a00 */
[----:B------:R-:W-:Y:S01]  /*84b30*/  STL.64 [R1+0x6a90], R42 ;  /* 0x006a902a01007387 */ /* 0x000fe20000100a00 */
[----:B------:R-:W-:Y:S02]  /*84b40*/  STL.64 [R1+0x6a88], R40 ;  /* 0x006a882801007387 */ /* 0x000fe40000100a00 */
[----:B------:R-:W3:Y:S02]  /*84b50*/  LDL.LU R68, [R1+0x4140] ;  /* 0x0041400001447983 */ /* 0x000ee40000300800 */
[----:B------:R-:W3:Y:S01]  /*84b60*/  LDL.LU R69, [R1+0x4144] ;  /* 0x0041440001457983 */ /* 0x000ee20000300800 */
[----:B------:R-:W3:Y:S01]  /*84b70*/  LDL.LU R70, [R1+0x4148] ;  /* 0x0041480001467983 */ /* 0x000ee20000300800 */
[----:B------:R-:W3:Y:S02]  /*84b80*/  LDL.LU R71, [R1+0x414c] ;  /* 0x00414c0001477983 */ /* 0x000ee40000300800 */
[----:B------:R-:W-:Y:S01]  /*84b90*/  STL.64 [R1+0x6aa0], R46 ;  /* 0x006aa02e01007387 */ /* 0x000fe20000100a00 */
[C---:B------:R-:W-:Y:S01]  /*84ba0*/  HMMA.1688.F32.TF32 R60, R88.reuse, R164, R60 ;  /* 0x000000a4583c723c */ /* 0x040fe2000008103c */
[----:B------:R-:W-:Y:S04]  /*84bb0*/  STL.64 [R1+0x6a98], R44 ;  /* 0x006a982c01007387 */ /* 0x000fe80000100a00 */
[----:B------:R-:W-:Y:S01]  /*84bc0*/  STL.64 [R1+0x6ab0], R50 ;  /* 0x006ab03201007387 */ /* 0x000fe20000100a00 */
[----:B------:R-:W-:Y:S02]  /*84bd0*/  STL.64 [R1+0x6aa8], R48 ;  /* 0x006aa83001007387 */ /* 0x000fe40000100a00 */
[----:B------:R-:W-:Y:S02]  /*84be0*/  STL.64 [R1+0x6ac0], R54 ;  /* 0x006ac03601007387 */ /* 0x000fe40000100a00 */
[----:B------:R-:W-:Y:S01]  /*84bf0*/  STL.64 [R1+0x6ab8], R52 ;  /* 0x006ab83401007387 */ /* 0x000fe20000100a00 */
[----:B------:R-:W-:Y:S01]  /*84c00*/  STL [R1+0x6944], R56 ;  /* 0x0069443801007387 */ /* 0x000fe20000100800 */
[----:B------:R-:W-:Y:S02]  /*84c10*/  STL [R1+0x6940], R57 ;  /* 0x0069403901007387 */ /* 0x000fe40000100800 */
[----:B------:R-:W-:Y:S02]  /*84c20*/  STL [R1+0x693c], R58 ;  /* 0x00693c3a01007387 */ /* 0x000fe40000100800 */
[----:B------:R-:W-:Y:S01]  /*84c30*/  STL [R1+0x6938], R59 ;  /* 0x0069383b01007387 */ /* 0x000fe20000100800 */
[----:B------:R-:W4:Y:S01]  /*84c40*/  LDL.LU R72, [R1+0x4130] ;  /* 0x0041300001487983 */ /* 0x000f220000300800 */
[----:B------:R-:W4:Y:S02]  /*84c50*/  LDL.LU R73, [R1+0x4134] ;  /* 0x0041340001497983 */ /* 0x000f240000300800 */
[----:B------:R-:W4:Y:S02]  /*84c60*/  LDL.LU R74, [R1+0x4138] ;  /* 0x00413800014a7983 */ /* 0x000f240000300800 */
[----:B------:R-:W4:Y:S01]  /*84c70*/  LDL.LU R75, [R1+0x413c] ;  /* 0x00413c00014b7983 */ /* 0x000f220000300800 */
[----:B------:R-:W-:Y:S01]  /*84c80*/  STL [R1+0x6954], R60 ;  /* 0x0069543c01007387 */ /* 0x000fe20000100800 */
[----:B------:R-:W-:Y:S02]  /*84c90*/  STL [R1+0x6950], R61 ;  /* 0x0069503d01007387 */ /* 0x000fe40000100800 */
[----:B------:R-:W-:Y:S02]  /*84ca0*/  STL [R1+0x694c], R62 ;  /* 0x00694c3e01007387 */ /* 0x000fe40000100800 */
[----:B------:R-:W-:Y:S01]  /*84cb0*/  STL [R1+0x6948], R63 ;  /* 0x0069483f01007387 */ /* 0x000fe20000100800 */
[C---:B--2---:R-:W-:Y:S01]  /*84cc0*/  HMMA.1688.F32.TF32 R64, R88.reuse, R160, R224 ;  /* 0x000000a05840723c */ /* 0x044fe200000810e0 */
[----:B------:R-:W2:Y:S01]  /*84cd0*/  LDL.LU R224, [R1+0x4120] ;  /* 0x0041200001e07983 */ /* 0x000ea20000300800 */
[----:B------:R-:W2:Y:S02]  /*84ce0*/  LDL.LU R225, [R1+0x4124] ;  /* 0x0041240001e17983 */ /* 0x000ea40000300800 */
[----:B------:R-:W2:Y:S02]  /*84cf0*/  LDL.LU R226, [R1+0x4128] ;  /* 0x0041280001e27983 */ /* 0x000ea40000300800 */
[----:B------:R-:W2:Y:S11]  /*84d00*/  LDL.LU R227, [R1+0x412c] ;  /* 0x00412c0001e37983 */ /* 0x000eb60000300800 */
[----:B------:R-:W-:Y:S06]  /*84d10*/  @!UPT UIADD3 URZ, URZ, URZ, URZ ;  /* 0x0000003f3f3ff290 */ /* 0x000fec000fffe03f */
[----:B------:R-:W-:Y:S01]  /*84d20*/  STL [R1+0x6960], R64 ;  /* 0x0069604001007387 */ /* 0x000fe20000100800 */
[----:B------:R-:W-:Y:S02]  /*84d30*/  STL [R1+0x695c], R65 ;  /* 0x00695c4101007387 */ /* 0x000fe40000100800 */
[----:B------:R-:W-:Y:S02]  /*84d40*/  STL [R1+0x6958], R66 ;  /* 0x0069584201007387 */ /* 0x000fe40000100800 */
[----:B------:R-:W-:Y:S01]  /*84d50*/  STL [R1+0x6934], R67 ;  /* 0x0069344301007387 */ /* 0x000fe20000100800 */
[----:B------:R-:W2:Y:S01]  /*84d60*/  LDL.LU R80, [R1+0x4110] ;  /* 0x0041100001507983 */ /* 0x000ea20000300800 */
[----:B------:R-:W2:Y:S02]  /*84d70*/  LDL.LU R81, [R1+0x4114] ;  /* 0x0041140001517983 */ /* 0x000ea40000300800 */
[----:B------:R-:W2:Y:S02]  /*84d80*/  LDL.LU R82, [R1+0x4118] ;  /* 0x0041180001527983 */ /* 0x000ea40000300800 */
[----:B------:R-:W2:Y:S01]  /*84d90*/  LDL.LU R83, [R1+0x411c] ;  /* 0x00411c0001537983 */ /* 0x000ea20000300800 */
        /* <DEDUP_REMOVED lines=8> */
[----:B------:R-:W1:Y:S01]  /*84e20*/  LDL.LU R244, [R1+0x40f0] ;  /* 0x0040f00001f47983 */ /* 0x000e620000300800 */
[----:B------:R-:W1:Y:S02]  /*84e30*/  LDL.LU R245, [R1+0x40f4] ;  /* 0x0040f40001f57983 */ /* 0x000e640000300800 */
[----:B------:R-:W1:Y:S02]  /*84e40*/  LDL.LU R246, [R1+0x40f8] ;  /* 0x0040f80001f67983 */ /* 0x000e640000300800 */
[----:B------:R-:W1:Y:S01]  /*84e50*/  LDL.LU R247, [R1+0x40fc] ;  /* 0x0040fc0001f77983 */ /* 0x000e620000300800 */
[C---:B---3--:R-:W-:Y:S08]  /*84e60*/  HMMA.1688.F32.TF32 R68, R88.reuse, R156, R68 ;  /* 0x0000009c5844723c */ /* 0x048ff00000081044 */
[C---:B----4-:R-:W-:Y:S11]  /*84e70*/  HMMA.1688.F32.TF32 R72, R88.reuse, R152, R72 ;  /* 0x000000985848723c */ /* 0x050ff60000081048 */
[----:B------:R-:W-:Y:S04]  /*84e80*/  @!UPT UIADD3 URZ, URZ, URZ, URZ ;  /* 0x0000003f3f3ff290 */ /* 0x000fe8000fffe03f */
[----:B------:R-:W-:Y:S01]  /*84e90*/  STL [R1+0x696c], R68 ;  /* 0x00696c4401007387 */ /* 0x000fe20000100800 */
[----:B------:R-:W-:Y:S02]  /*84ea0*/  STL [R1+0x6968], R69 ;  /* 0x0069684501007387 */ /* 0x000fe40000100800 */
[----:B------:R-:W-:Y:S02]  /*84eb0*/  STL [R1+0x6964], R70 ;  /* 0x0069644601007387 */ /* 0x000fe40000100800 */
[----:B------:R-:W-:Y:S03]  /*84ec0*/  STL [R1+0x6930], R71 ;  /* 0x0069304701007387 */ /* 0x000fe60000100800 */
        /* <DEDUP_REMOVED lines=8> */
[----:B------:R-:W2:Y:S02]  /*84f50*/  LDL.LU R227, [R1+0x401c] ;  /* 0x00401c0001e37983 */ /* 0x000ea40000300800 */
[C---:B------:R-:W-:Y:S11]  /*84f60*/  HMMA.1688.F32.TF32 R80, R88.reuse, R144, R80 ;  /* 0x000000905850723c */ /* 0x040ff60000081050 */
[----:B------:R-:W-:Y:S04]  /*84f70*/  @!UPT UIADD3 URZ, URZ, URZ, URZ ;  /* 0x0000003f3f3ff290 */ /* 0x000fe8000fffe03f */
[----:B------:R-:W-:Y:S01]  /*84f80*/  STL [R1+0x6980], R76 ;  /* 0x0069804c01007387 */ /* 0x000fe20000100800 */
[----:B------:R-:W-:Y:S02]  /*84f90*/  STL [R1+0x697c], R77 ;  /* 0x00697c4d01007387 */ /* 0x000fe40000100800 */
[----:B------:R-:W-:Y:S02]  /*84fa0*/  STL [R1+0x6978], R78 ;  /* 0x0069784e01007387 */ /* 0x000fe40000100800 */
[----:B------:R-:W-:Y:S03]  /*84fb0*/  STL [R1+0x6924], R79 ;  /* 0x0069244f01007387 */ /* 0x000fe60000100800 */
[----:B------:R3:W-:Y:S01]  /*84fc0*/  STL [R1+0x6990], R80 ;  /* 0x0069905001007387 */ /* 0x0007e20000100800 */
[----:B------:R4:W-:Y:S02]  /*84fd0*/  STL [R1+0x698c], R81 ;  /* 0x00698c5101007387 */ /* 0x0009e40000100800 */
[----:B------:R3:W-:Y:S02]  /*84fe0*/  STL [R1+0x6988], R82 ;  /* 0x0069885201007387 */ /* 0x0007e40000100800 */
[----:B------:R3:W-:Y:S01]  /*84ff0*/  STL [R1+0x6984], R83 ;  /* 0x0069845301007387 */ /* 0x0007e20000100800 */
[----:B------:R-:W2:Y:S01]  /*85000*/  LDL.LU R236, [R1+0x4000] ;  /* 0x0040000001ec7983 */ /* 0x000ea20000300800 */
[----:B------:R-:W2:Y:S02]  /*85010*/  LDL.LU R237, [R1+0x4004] ;  /* 0x0040040001ed7983 */ /* 0x000ea40000300800 */
[----:B------:R-:W2:Y:S02]  /*85020*/  LDL.LU R238, [R1+0x4008] ;  /* 0x0040080001ee7983 */ /* 0x000ea40000300800 */
[----:B------:R-:W2:Y:S01]  /*85030*/  LDL.LU R239, [R1+0x400c] ;  /* 0x00400c0001ef7983 */ /* 0x000ea20000300800 */
[C---:B------:R-:W-:Y:S08]  /*85040*/  HMMA.1688.F32.TF32 R84, R88.reuse, R140, R84 ;  /* 0x0000008c5854723c */ /* 0x040ff00000081054 */
[C---:B-1----:R-:W-:Y:S08]  /*85050*/  HMMA.1688.F32.TF32 R12, R88.reuse, R136, R244 ;  /* 0x00000088580c723c */ /* 0x042ff000000810f4 */
[----:B------:R-:W-:Y:S07]  /*85060*/  HMMA.1688.F32.TF32 R8, R88, R132, R232 ;  /* 0x000000845808723c */ /* 0x000fee00000810e8 */
[----:B------:R-:W-:Y:S01]  /*85070*/  STL [R1+0x69a0], R84 ;  /* 0x0069a05401007387 */ /* 0x000fe20000100800 */
[----:B------:R-:W-:Y:S02]  /*85080*/  STL [R1+0x699c], R85 ;  /* 0x00699c5501007387 */ /* 0x000fe40000100800 */
[----:B------:R-:W-:Y:S02]  /*85090*/  STL [R1+0x6998], R86 ;  /* 0x0069985601007387 */ /* 0x000fe40000100800 */
[----:B------:R1:W-:Y:S03]  /*850a0*/  STL [R1+0x6994], R87 ;  /* 0x0069945701007387 */ /* 0x0003e60000100800 */
[----:B------:R-:W-:Y:S01]  /*850b0*/  STL.64 [R1+0x4420], R12 ;  /* 0x0044200c01007387 */ /* 0x000fe20000100a00 */
[----:B------:R-:W-:Y:S02]  /*850c0*/  STL.64 [R1+0x4428], R14 ;  /* 0x0044280e01007387 */ /* 0x000fe40000100a00 */
[----:B------:R-:W2:Y:S02]  /*850d0*/  LDL.LU R232, [R1+0x3ff0] ;  /* 0x003ff00001e87983 */ /* 0x000ea40000300800 */
[----:B------:R-:W2:Y:S01]  /*850e0*/  LDL.LU R233, [R1+0x3ff4] ;  /* 0x003ff40001e97983 */ /* 0x000ea20000300800 */
[----:B------:R-:W2:Y:S01]  /*850f0*/  LDL.LU R234, [R1+0x3ff8] ;  /* 0x003ff80001ea7983 */ /* 0x000ea20000300800 */
[----:B------:R-:W2:Y:S02]  /*85100*/  LDL.LU R235, [R1+0x3ffc] ;  /* 0x003ffc0001eb7983 */ /* 0x000ea40000300800 */
[----:B---3--:R-:W-:-:S02]  /*85110*/  IMAD.MOV.U32 R80, RZ, RZ, R8 ;  /* 0x000000ffff507224 */ /* 0x008fc400078e0008 */
[----:B----4-:R-:W-:Y:S02]  /*85120*/  IMAD.MOV.U32 R81, RZ, RZ, R9 ;  /* 0x000000ffff517224 */ /* 0x010fe400078e0009 */
[----:B------:R-:W-:Y:S02]  /*85130*/  IMAD.MOV.U32 R82, RZ, RZ, R10 ;  /* 0x000000ffff527224 */ /* 0x000fe400078e000a */
[----:B------:R-:W-:-:S05]  /*85140*/  IMAD.MOV.U32 R83, RZ, RZ, R11 ;  /* 0x000000ffff537224 */ /* 0x000fca00078e000b */
[----:B------:R3:W-:Y:S01]  /*85150*/  STL [R1+0x69b0], R83 ;  /* 0x0069b05301007387 */ /* 0x0007e20000100800 */
[----:B------:R4:W-:Y:S02]  /*85160*/  STL [R1+0x69ac], R82 ;  /* 0x0069ac5201007387 */ /* 0x0009e40000100800 */
[----:B------:R1:W-:Y:S02]  /*85170*/  STL [R1+0x69a8], R80 ;  /* 0x0069a85001007387 */ /* 0x0003e40000100800 */
[----:B------:R1:W-:Y:S01]  /*85180*/  STL [R1+0x69a4], R81 ;  /* 0x0069a45101007387 */ /* 0x0003e20000100800 */
[----:B--2---:R-:W-:Y:S01]  /*85190*/  HMMA.1688.F32.TF32 R8, R88, R128, R224 ;  /* 0x000000805808723c */ /* 0x004fe200000810e0 */
[----:B------:R-:W2:Y:S01]  /*851a0*/  LDL.LU R224, [R1+0x3fe0] ;  /* 0x003fe00001e07983 */ /* 0x000ea20000300800 */
[----:B------:R-:W2:Y:S02]  /*851b0*/  LDL.LU R225, [R1+0x3fe4] ;  /* 0x003fe40001e17983 */ /* 0x000ea40000300800 */
[----:B------:R-:W2:Y:S02]  /*851c0*/  LDL.LU R226, [R1+0x3fe8] ;  /* 0x003fe80001e27983 */ /* 0x000ea40000300800 */
[----:B------:R-:W2:Y:S11]  /*851d0*/  LDL.LU R227, [R1+0x3fec] ;  /* 0x003fec0001e37983 */ /* 0x000eb60000300800 */
[----:B------:R-:W-:Y:S07]  /*851e0*/  @!UPT UIADD3 URZ, URZ, URZ, URZ ;  /* 0x0000003f3f3ff290 */ /* 0x000fee000fffe03f */
[----:B------:R-:W-:Y:S02]  /*851f0*/  IMAD.MOV.U32 R76, RZ, RZ, R8 ;  /* 0x000000ffff4c7224 */ /* 0x000fe400078e0008 */
[----:B------:R-:W-:Y:S02]  /*85200*/  IMAD.MOV.U32 R77, RZ, RZ, R9 ;  /* 0x000000ffff4d7224 */ /* 0x000fe400078e0009 */
[----:B------:R-:W-:Y:S02]  /*85210*/  IMAD.MOV.U32 R78, RZ, RZ, R10 ;  /* 0x000000ffff4e7224 */ /* 0x000fe400078e000a */
[----:B------:R-:W-:-:S05]  /*85220*/  IMAD.MOV.U32 R72, RZ, RZ, R11 ;  /* 0x000000ffff487224 */ /* 0x000fca00078e000b */
        /* <DEDUP_REMOVED lines=8> */
[C---:B------:R-:W-:Y:S11]  /*852b0*/  HMMA.1688.F32.TF32 R8, R88.reuse, R124, R236 ;  /* 0x0000007c5808723c */ /* 0x040ff600000810ec */
[----:B------:R-:W-:Y:S11]  /*852c0*/  @!UPT UIADD3 URZ, URZ, URZ, URZ ;  /* 0x0000003f3f3ff290 */ /* 0x000ff6000fffe03f */
[----:B------:R-:W-:Y:S02]  /*852d0*/  @!UPT UIADD3 URZ, URZ, URZ, URZ ;  /* 0x0000003f3f3ff290 */ /* 0x000fe4000fffe03f */
[----:B-1----:R-:W-:Y:S02]  /*852e0*/  IMAD.MOV.U32 R87, RZ, RZ, R11 ;  /* 0x000000ffff577224 */ /* 0x002fe400078e000b */
[----:B------:R-:W-:Y:S02]  /*852f0*/  IMAD.MOV.U32 R86, RZ, RZ, R10 ;  /* 0x000000ffff567224 */ /* 0x000fe400078e000a */
[----:B------:R-:W-:Y:S02]  /*85300*/  IMAD.MOV.U32 R85, RZ, RZ, R9 ;  /* 0x000000ffff557224 */ /* 0x000fe400078e0009 */
[----:B------:R-:W-:Y:S01]  /*85310*/  IMAD.MOV.U32 R84, RZ, RZ, R8 ;  /* 0x000000ffff547224 */ /* 0x000fe200078e0008 */
        /* <DEDUP_REMOVED lines=8> */
[----:B------:R-:W-:Y:S01]  /*853a0*/  HMMA.1688.F32.TF32 R8, R88, R120, R232 ;  /* 0x000000785808723c */ /* 0x000fe200000810e8 */
[----:B------:R-:W2:Y:S01]  /*853b0*/  LDL.LU R232, [R1+0x3fa0] ;  /* 0x003fa00001e87983 */ /* 0x000ea20000300800 */
[----:B------:R-:W2:Y:S02]  /*853c0*/  LDL.LU R233, [R1+0x3fa4] ;  /* 0x003fa40001e97983 */ /* 0x000ea40000300800 */
[----:B------:R-:W2:Y:S02]  /*853d0*/  LDL.LU R234, [R1+0x3fa8] ;  /* 0x003fa80001ea7983 */ /* 0x000ea40000300800 */
[----:B------:R-:W2:Y:S11]  /*853e0*/  LDL.LU R235, [R1+0x3fac] ;  /* 0x003fac0001eb7983 */ /* 0x000eb60000300800 */
[----:B------:R-:W-:Y:S07]  /*853f0*/  @!UPT UIADD3 URZ, URZ, URZ, URZ ;  /* 0x0000003f3f3ff290 */ /* 0x000fee000fffe03f */
[----:B---3--:R-:W-:Y:S02]  /*85400*/  IMAD.MOV.U32 R83, RZ, RZ, R8 ;  /* 0x000000ffff537224 */ /* 0x008fe400078e0008 */
[----:B----4-:R-:W-:Y:S02]  /*85410*/  IMAD.MOV.U32 R82, RZ, RZ, R9 ;  /* 0x000000ffff527224 */ /* 0x010fe400078e0009 */
[----:B------:R-:W-:Y:S02]  /*85420*/  IMAD.MOV.U32 R80, RZ, RZ, R10 ;  /* 0x000000ffff507224 */ /* 0x000fe400078e000a */
[----:B------:R-:W-:-:S05]  /*85430*/  IMAD.MOV.U32 R81, RZ, RZ, R11 ;  /* 0x000000ffff517224 */ /* 0x000fca00078e000b */
[----:B------:R3:W-:Y:S01]  /*85440*/  STL [R1+0x69e0], R81 ;  /* 0x0069e05101007387 */ /* 0x0007e20000100800 */
[----:B------:R4:W-:Y:S02]  /*85450*/  STL [R1+0x69dc], R80 ;  /* 0x0069dc5001007387 */ /* 0x0009e40000100800 */
[----:B------:R1:W-:Y:S02]  /*85460*/  STL [R1+0x69d8], R82 ;  /* 0x0069d85201007387 */ /* 0x0003e40000100800 */
[----:B------:R1:W-:Y:S01]  /*85470*/  STL [R1+0x69d4], R83 ;  /* 0x0069d45301007387 */ /* 0x0003e20000100800 */
[C---:B--2---:R-:W-:Y:S01]  /*85480*/  HMMA.1688.F32.TF32 R8, R88.reuse, R116, R224 ;  /* 0x000000745808723c */ /* 0x044fe200000810e0 */
        /* <DEDUP_REMOVED lines=8> */
[----:B------:R-:W-:Y:S02]  /*85510*/  IMAD.MOV.U32 R76, RZ, RZ, R11 ;  /* 0x000000ffff4c7224 */ /* 0x000fe400078e000b */
[C---:B------:R-:W-:Y:S03]  /*85520*/  HMMA.1688.F32.TF32 R8, R88.reuse, R112, R244 ;  /* 0x000000705808723c */ /* 0x040fe600000810f4 */
[----:B------:R1:W-:Y:S01]  /*85530*/  STL [R1+0x69f0], R76 ;  /* 0x0069f04c01007387 */ /* 0x0003e20000100800 */
[----:B------:R1:W-:Y:S02]  /*85540*/  STL [R1+0x69ec], R77 ;  /* 0x0069ec4d01007387 */ /* 0x0003e40000100800 */
[----:B------:R1:W-:Y:S11]  /*85550*/  STL [R1+0x69e8], R78 ;  /* 0x0069e84e01007387 */ /* 0x0003f60000100800 */
[----:B------:R-:W-:Y:S07]  /*85560*/  @!UPT UIADD3 URZ, URZ, URZ, URZ ;  /* 0x0000003f3f3ff290 */ /* 0x000fee000fffe03f */
[----:B------:R-:W-:Y:S02]  /*85570*/  IMAD.MOV.U32 R73, RZ, RZ, R8 ;  /* 0x000000ffff497224 */ /* 0x000fe400078e0008 */
[----:B------:R-:W-:Y:S02]  /*85580*/  IMAD.MOV.U32 R68, RZ, RZ, R9 ;  /* 0x000000ffff447224 */ /* 0x000fe400078e0009 */
[----:B------:R-:W-:Y:S02]  /*85590*/  IMAD.MOV.U32 R69, RZ, RZ, R10 ;  /* 0x000000ffff457224 */ /* 0x000fe400078e000a */
[----:B------:R-:W-:Y:S01]  /*855a0*/  IMAD.MOV.U32 R70, RZ, RZ, R11 ;  /* 0x000000ffff467224 */ /* 0x000fe200078e000b */
[----:B------:R1:W-:Y:S01]  /*855b0*/  STL [R1+0x69e4], R72 ;  /* 0x0069e44801007387 */ /* 0x0003e20000100800 */
[C---:B------:R-:W-:Y:S03]  /*855c0*/  HMMA.1688.F32.TF32 R8, R88.reuse, R108, R236 ;  /* 0x0000006c5808723c */ /* 0x040fe600000810ec */
[----:B------:R-:W-:Y:S01]  /*855d0*/  STL [R1+0x6a00], R70 ;  /* 0x006a004601007387 */ /* 0x000fe20000100800 */
[----:B------:R-:W-:Y:S02]  /*855e0*/  STL [R1+0x69fc], R69 ;  /* 0x0069fc4501007387 */ /* 0x000fe40000100800 */
[----:B------:R-:W-:Y:S02]  /*855f0*/  STL [R1+0x69f8], R68 ;  /* 0x0069f84401007387 */ /* 0x000fe40000100800 */
[----:B------:R-:W-:Y:S11]  /*85600*/  STL [R1+0x69f4], R73 ;  /* 0x0069f44901007387 */ /* 0x000ff60000100800 */
[----:B------:R-:W-:Y:S05]  /*85610*/  @!UPT UIADD3 URZ, URZ, URZ, URZ ;  /* 0x0000003f3f3ff290 */ /* 0x000fea000fffe03f */
[----:B-1----:R-:W-:Y:S02]  /*85620*/  IMAD.MOV.U32 R87, RZ, RZ, R8 ;  /* 0x000000ffff577224 */ /* 0x002fe400078e0008 */
[----:B------:R-:W-:Y:S01]  /*85630*/  IMAD.MOV.U32 R86, RZ, RZ, R9 ;  /* 0x000000ffff567224 */ /* 0x000fe200078e0009 */
[----:B------:R-:W3:Y:S01]  /*85640*/  LDL.LU R8, [R1+0x3fb0] ;  /* 0x003fb00001087983 */ /* 0x000ee20000300800 */
[----:B------:R-:W-:Y:S02]  /*85650*/  IMAD.MOV.U32 R85, RZ, RZ, R10 ;  /* 0x000000ffff557224 */ /* 0x000fe400078e000a */
[----:B------:R-:W3:Y:S02]  /*85660*/  LDL.LU R9, [R1+0x3fb4] ;  /* 0x003fb40001097983 */ /* 0x000ee40000300800 */
[----:B------:R-:W-:Y:S01]  /*85670*/  IMAD.MOV.U32 R84, RZ, RZ, R11 ;  /* 0x000000ffff547224 */ /* 0x000fe200078e000b */
[----:B------:R-:W3:Y:S01]  /*85680*/  LDL.LU R10, [R1+0x3fb8] ;  /* 0x003fb800010a7983 */ /* 0x000ee20000300800 */
[----:B------:R-:W3:Y:S02]  /*85690*/  LDL.LU R11, [R1+0x3fbc] ;  /* 0x003fbc00010b7983 */ /* 0x000ee40000300800 */
[----:B------:R-:W-:Y:S01]  /*856a0*/  STL.64 [R1+0x6ad0], R86 ;  /* 0x006ad05601007387 */ /* 0x000fe20000100a00 */
[----:B------:R-:W-:Y:S01]  /*856b0*/  HMMA.1688.F32.TF32 R88, R88, R104, R232 ;  /* 0x000000685858723c */ /* 0x000fe200000810e8 */
[----:B------:R-:W-:Y:S01]  /*856c0*/  STL.64 [R1+0x6ac8], R84 ;  /* 0x006ac85401007387 */ /* 0x000fe20000100a00 */
[----:B------:R-:W4:Y:S02]  /*856d0*/  LDL.LU R248, [R1+0x3f80] ;  /* 0x003f800001f87983 */ /* 0x000f240000300800 */
[----:B------:R-:W4:Y:S11]  /*856e0*/  LDL.LU R249, [R1+0x3f84] ;  /* 0x003f840001f97983 */ /* 0x000f360000300800 */
[----:B------:R-:W-:Y:S08]  /*856f0*/  @!UPT UIADD3 URZ, URZ, URZ, URZ ;  /* 0x0000003f3f3ff290 */ /* 0x000ff0000fffe03f */
        /* <DEDUP_REMOVED lines=18> */
[----:B------:R-:W-:-:S02]  /*85820*/  IMAD.MOV.U32 R250, RZ, RZ, R93 ;  /* 0x000000fffffa7224 */ /* 0x000fc400078e005d */
[----:B------:R-:W-:Y:S02]  /*85830*/  IMAD.MOV.U32 R251, RZ, RZ, R92 ;  /* 0x000000fffffb7224 */ /* 0x000fe400078e005c */
[C---:B--2---:R-:W-:Y:S01]  /*85840*/  HMMA.1688.F32.TF32 R92, R228.reuse, R220, R224 ;  /* 0x000000dce45c723c */ /* 0x044fe200000810e0 */
[----:B------:R-:W-:Y:S04]  /*85850*/  LDS R224, [R5+0x8280] ;  /* 0x0082800005e07984 */ /* 0x000fe80000000800 */
[----:B------:R-:W-:Y:S04]  /*85860*/  LDS R226, [R5+0xa280] ;  /* 0x00a2800005e27984 */ /* 0x000fe80000000800 */
[----:B------:R-:W-:Y:S04]  /*85870*/  LDS R225, [R6+0x8280] ;  /* 0x0082800006e17984 */ /* 0x000fe80000000800 */
[----:B------:R-:W1:Y:S01]  /*85880*/  LDS R227, [R6+0xa280] ;  /* 0x00a2800006e37984 */ /* 0x000e620000000800 */
[C---:B---3--:R-:W-:Y:S11]  /*85890*/  HMMA.1688.F32.TF32 R8, R228.reuse, R216, R8 ;  /* 0x000000d8e408723c */ /* 0x048ff60000081008 */
[----:B------:R-:W-:Y:S11]  /*858a0*/  @!UPT UIADD3 URZ, URZ, URZ, URZ ;  /* 0x0000003f3f3ff290 */ /* 0x000ff6000fffe03f */
[----:B------:R-:W-:Y:S02]  /*858b0*/  @!UPT UIADD3 URZ, URZ, URZ, URZ ;  /* 0x0000003f3f3ff290 */ /* 0x000fe4000fffe03f */
[----:B------:R-:W-:Y:S02]  /*858c0*/  IMAD.MOV.U32 R61, RZ, RZ, R8 ;  /* 0x000000ffff3d7224 */ /* 0x000fe400078e0008 */
        /* <DEDUP_REMOVED lines=17> */
[C---:B------:R-:W-:Y:S01]  /*859e0*/  HMMA.1688.F32.TF32 R8, R228.reuse, R204, R244 ;  /* 0x000000cce408723c */ /* 0x040fe200000810f4 */
[----:B------:R-:W-:Y:S01]  /*859f0*/  STL.64 [R1+0x6af0], R94 ;  /* 0x006af05e01007387 */ /* 0x000fe20000100a00 */
[----:B------:R-:W-:Y:S02]  /*85a00*/  STL.64 [R1+0x6ae8], R92 ;  /* 0x006ae85c01007387 */ /* 0x000fe40000100a00 */
[----:B------:R-:W-:Y:S02]  /*85a10*/  STL.64 [R1+0x6b00], R62 ;  /* 0x006b003e01007387 */ /* 0x000fe40000100a00 */
[----:B------:R-:W-:Y:S11]  /*85a20*/  STL.64 [R1+0x6af8], R60 ;  /* 0x006af83c01007387 */ /* 0x000ff60000100a00 */
[----:B------:R-:W-:Y:S07]  /*85a30*/  @!UPT UIADD3 URZ, URZ, URZ, URZ ;  /* 0x0000003f3f3ff290 */ /* 0x000fee000fffe03f */
[----:B------:R-:W-:Y:S02]  /*85a40*/  IMAD.MOV.U32 R81, RZ, RZ, R8 ;  /* 0x000000ffff517224 */ /* 0x000fe400078e0008 */
[----:B------:R-:W-:Y:S02]  /*85a50*/  IMAD.MOV.U32 R80, RZ, RZ, R9 ;  /* 0x000000ffff507224 */ /* 0x000fe400078e0009 */
[----:B------:R-:W-:Y:S02]  /*85a60*/  IMAD.MOV.U32 R82, RZ, RZ, R10 ;  /* 0x000000ffff527224 */ /* 0x000fe400078e000a */
[----:B------:R-:W-:Y:S02]  /*85a70*/  IMAD.MOV.U32 R83, RZ, RZ, R11 ;  /* 0x000000ffff537224 */ /* 0x000fe400078e000b */
[C---:B------:R-:W-:Y:S01]  /*85a80*/  HMMA.1688.F32.TF32 R8, R228.reuse, R200, R236 ;  /* 0x000000c8e408723c */ /* 0x040fe200000810ec */
[----:B------:R-:W-:Y:S01]  /*85a90*/  STL.64 [R1+0x6b20], R66 ;  /* 0x006b204201007387 */ /* 0x000fe20000100a00 */
[----:B------:R2:W-:Y:S02]  /*85aa0*/  STL.64 [R1+0x6b18], R64 ;  /* 0x006b184001007387 */ /* 0x0005e40000100a00 */
[----:B------:R-:W-:Y:S02]  /*85ab0*/  STL.64 [R1+0x6b10], R58 ;  /* 0x006b103a01007387 */ /* 0x000fe40000100a00 */
[----:B------:R3:W-:Y:S01]  /*85ac0*/  STL.64 [R1+0x6b08], R56 ;  /* 0x006b083801007387 */ /* 0x0007e20000100a00 */
[----:B------:R-:W-:Y:S01]  /*85ad0*/  STL.64 [R1+0x6b30], R82 ;  /* 0x006b305201007387 */ /* 0x000fe20000100a00 */
[----:B------:R-:W-:Y:S11]  /*85ae0*/  STL.64 [R1+0x6b28], R80 ;  /* 0x006b285001007387 */ /* 0x000ff60000100a00 */
[----:B------:R-:W-:Y:S05]  /*85af0*/  @!UPT UIADD3 URZ, URZ, URZ, URZ ;  /* 0x0000003f3f3ff290 */ /* 0x000fea000fffe03f */
[----:B------:R-:W-:Y:S02]  /*85b00*/  IMAD.MOV.U32 R76, RZ, RZ, R8 ;  /* 0x000000ffff4c7224 */ /* 0x000fe400078e0008 */
[----:B------:R-:W-:Y:S02]  /*85b10*/  IMAD.MOV.U32 R77, RZ, RZ, R9 ;  /* 0x000000ffff4d7224 */ /* 0x000fe400078e0009 */
[----:B------:R-:W-:Y:S02]  /*85b20*/  IMAD.MOV.U32 R78, RZ, RZ, R10 ;  /* 0x000000ffff4e7224 */ /* 0x000fe400078e000a */
[----:B------:R-:W-:Y:S02]  /*85b30*/  IMAD.MOV.U32 R72, RZ, RZ, R11 ;  /* 0x000000ffff487224 */ /* 0x000fe400078e000b */
[----:B------:R-:W-:Y:S01]  /*85b40*/  HMMA.1688.F32.TF32 R8, R228, R96, R232 ;  /* 0x00000060e408723c */ /* 0x000fe200000810e8 */
[----:B------:R-:W4:Y:S01]  /*85b50*/  LDL.LU R232, [R1+0x3de0] ;  /* 0x003de00001e87983 */ /* 0x000f220000300800 */
[----:B------:R-:W4:Y:S02]  /*85b60*/  LDL.LU R233, [R1+0x3de4] ;  /* 0x003de40001e97983 */ /* 0x000f240000300800 */
[----:B------:R-:W4:Y:S02]  /*85b70*/  LDL.LU R234, [R1+0x3de8] ;  /* 0x003de80001ea7983 */ /* 0x000f240000300800 */
[----:B------:R-:W4:Y:S01]  /*85b80*/  LDL.LU R235, [R1+0x3dec] ;  /* 0x003dec0001eb7983 */ /* 0x000f220000300800 */
[----:B------:R-:W3:Y:S01]  /*85b90*/  LDL.LU R244, [R1+0x3e00] ;  /* 0x003e000001f47983 */ /* 0x000ee20000300800 */
[----:B------:R-:W3:Y:S02]  /*85ba0*/  LDL.LU R245, [R1+0x3e04] ;  /* 0x003e040001f57983 */ /* 0x000ee40000300800 */
[----:B------:R-:W3:Y:S02]  /*85bb0*/  LDL.LU R246, [R1+0x3e08] ;  /* 0x003e080001f67983 */ /* 0x000ee40000300800 */
[----:B------:R-:W3:Y:S01]  /*85bc0*/  LDL.LU R247, [R1+0x3e0c] ;  /* 0x003e0c0001f77983 */ /* 0x000ee20000300800 */
        /* <DEDUP_REMOVED lines=44> */
[----:B--2---:R-:W3:Y:S01]  /*85e90*/  LDL.LU R64, [R1+0x3f30] ;  /* 0x003f300001407983 */ /* 0x004ee20000300800 */
[----:B------:R-:W3:Y:S02]  /*85ea0*/  LDL.LU R65, [R1+0x3f34] ;  /* 0x003f340001417983 */ /* 0x000ee40000300800 */
[----:B------:R-:W3:Y:S02]  /*85eb0*/  LDL.LU R66, [R1+0x3f38] ;  /* 0x003f380001427983 */ /* 0x000ee40000300800 */
[----:B------:R-:W3:Y:S01]  /*85ec0*/  LDL.LU R67, [R1+0x3f3c] ;  /* 0x003f3c0001437983 */ /* 0x000ee20000300800 */
        /* <DEDUP_REMOVED lines=23> */
[----:B------:R-:W4:Y:S02]  /*86040*/  LDL.LU R27, [R1+0x3e7c] ;  /* 0x003e7c00011b7983 */ /* 0x000f240000300800 */
[----:B------:R-:W-:-:S02]  /*86050*/  IMAD.MOV.U32 R70, RZ, RZ, R8 ;  /* 0x000000ffff467224 */ /* 0x000fc400078e0008 */
[----:B------:R-:W-:Y:S01]  /*86060*/  IMAD.MOV.U32 R69, RZ, RZ, R9 ;  /* 0x000000ffff457224 */ /* 0x000fe200078e0009 */
[----:B------:R-:W4:Y:S01]  /*86070*/  LDL.LU R8, [R1+0x3e30] ;  /* 0x003e300001087983 */ /* 0x000f220000300800 */
[----:B------:R-:W-:Y:S02]  /*86080*/  IMAD.MOV.U32 R68, RZ, RZ, R10 ;  /* 0x000000ffff447224 */ /* 0x000fe400078e000a */
[----:B------:R-:W4:Y:S02]  /*86090*/  LDL.LU R9, [R1+0x3e34] ;  /* 0x003e340001097983 */ /* 0x000f240000300800 */
[----:B------:R-:W-:Y:S01]  /*860a0*/  IMAD.MOV.U32 R73, RZ, RZ, R11 ;  /* 0x000000ffff497224 */ /* 0x000fe200078e000b */
[----:B------:R-:W4:Y:S01]  /*860b0*/  LDL.LU R10, [R1+0x3e38] ;  /* 0x003e3800010a7983 */ /* 0x000f220000300800 */
[----:B------:R-:W4:Y:S02]  /*860c0*/  LDL.LU R11, [R1+0x3e3c] ;  /* 0x003e3c00010b7983 */ /* 0x000f240000300800 */
[----:B------:R-:W4:Y:S02]  /*860d0*/  LDL.LU R236, [R1+0x3df0] ;  /* 0x003df00001ec7983 */ /* 0x000f240000300800 */
[----:B------:R-:W4:Y:S01]  /*860e0*/  LDL.LU R237, [R1+0x3df4] ;  /* 0x003df40001ed7983 */ /* 0x000f220000300800 */
[----:B------:R-:W4:Y:S01]  /*860f0*/  LDL.LU R238, [R1+0x3df8] ;  /* 0x003df80001ee7983 */ /* 0x000f220000300800 */
[----:B------:R-:W4:Y:S01]  /*86100*/  LDL.LU R239, [R1+0x3dfc] ;  /* 0x003dfc0001ef7983 */ /* 0x000f220000300800 */
[C---:B---3--:R-:W-:Y:S08]  /*86110*/  HMMA.1688.F32.TF32 R56, R228.reuse, R100, R64 ;  /* 0x00000064e438723c */ /* 0x048ff00000081040 */
[C---:B--2---:R-:W-:Y:S08]  /*86120*/  HMMA.1688.F32.TF32 R64, R228.reuse, R196, R60 ;  /* 0x000000c4e440723c */ /* 0x044ff0000008103c */
[----:B------:R-:W-:Y:S08]  /*86130*/  HMMA.1688.F32.TF32 R60, R228, R192, R92 ;  /* 0x000000c0e43c723c */ /* 0x000ff0000008105c */
[----:B------:R-:W-:-:S02]  /*86140*/  IMAD.MOV.U32 R71, RZ, RZ, R56 ;  /* 0x000000ffff477224 */ /* 0x000fc400078e0038 */
[----:B------:R-:W-:Y:S02]  /*86150*/  IMAD.MOV.U32 R74, RZ, RZ, R57 ;  /* 0x000000ffff4a7224 */ /* 0x000fe400078e0039 */
[----:B------:R-:W-:Y:S02]  /*86160*/  IMAD.MOV.U32 R75, RZ, RZ, R58 ;  /* 0x000000ffff4b7224 */ /* 0x000fe400078e003a */
[----:B------:R-:W-:Y:S02]  /*86170*/  IMAD.MOV.U32 R79, RZ, RZ, R59 ;  /* 0x000000ffff4f7224 */ /* 0x000fe400078e003b */
[C---:B------:R-:W-:Y:S03]  /*86180*/  HMMA.1688.F32.TF32 R56, R228.reuse, R188, R88 ;  /* 0x000000bce438723c */ /* 0x040fe60000081058 */
[----:B------:R-:W-:Y:S01]  /*86190*/  STL.64 [R1+0x6b70], R78 ;  /* 0x006b704e01007387 */ /* 0x000fe20000100a00 */
[----:B------:R-:W-:Y:S02]  /*861a0*/  STL.64 [R1+0x6b68], R76 ;  /* 0x006b684c01007387 */ /* 0x000fe40000100a00 */
[----:B------:R-:W-:Y:S02]  /*861b0*/  STL.64 [R1+0x6b50], R74 ;  /* 0x006b504a01007387 */ /* 0x000fe40000100a00 */
[----:B------:R-:W-:Y:S01]  /*861c0*/  STL.64 [R1+0x6b48], R72 ;  /* 0x006b484801007387 */ /* 0x000fe20000100a00 */
[----:B------:R-:W-:Y:S01]  /*861d0*/  STL.64 [R1+0x6b40], R70 ;  /* 0x006b404601007387 */ /* 0x000fe20000100a00 */
[----:B------:R-:W-:Y:S02]  /*861e0*/  STL.64 [R1+0x6b38], R68 ;  /* 0x006b384401007387 */ /* 0x000fe40000100a00 */
[----:B------:R-:W-:Y:S02]  /*861f0*/  STL.64 [R1+0x4330], R64 ;  /* 0x0043304001007387 */ /* 0x000fe40000100a00 */
[----:B------:R4:W-:Y:S01]  /*86200*/  STL.64 [R1+0x4338], R66 ;  /* 0x0043384201007387 */ /* 0x0009e20000100a00 */
[----:B------:R-:W-:Y:S01]  /*86210*/  STL.64 [R1+0x4320], R60 ;  /* 0x0043203c01007387 */ /* 0x000fe20000100a00 */
[----:B------:R2:W-:Y:S01]  /*86220*/  STL.64 [R1+0x4328], R62 ;  /* 0x0043283e01007387 */ /* 0x0005e20000100a00 */
[C---:B----4-:R-:W-:Y:S08]  /*86230*/  HMMA.1688.F32.TF32 R64, R228.reuse, R184, R84 ;  /* 0x000000b8e440723c */ /* 0x050ff00000081054 */
[C---:B--2---:R-:W-:Y:S01]  /*86240*/  HMMA.1688.F32.TF32 R60, R228.reuse, R180, R52 ;  /* 0x000000b4e43c723c */ /* 0x044fe20000081034 */
[----:B------:R-:W-:Y:S01]  /*86250*/  STL.64 [R1+0x4310], R56 ;  /* 0x0043103801007387 */ /* 0x000fe20000100a00 */
[----:B------:R2:W-:Y:S06]  /*86260*/  STL.64 [R1+0x4318], R58 ;  /* 0x0043183a01007387 */ /* 0x0005ec0000100a00 */
[C---:B------:R-:W-:Y:S08]  /*86270*/  HMMA.1688.F32.TF32 R52, R228.reuse, R172, R44 ;  /* 0x000000ace434723c */ /* 0x040ff0000008102c */
[C---:B------:R-:W-:Y:S08]  /*86280*/  HMMA.1688.F32.TF32 R44, R228.reuse, R164, R36 ;  /* 0x000000a4e42c723c */ /* 0x040ff00000081024 */
        /* <DEDUP_REMOVED lines=8> */
[----:B------:R-:W-:Y:S01]  /*86310*/  STL.64 [R1+0x4300], R64 ;  /* 0x0043004001007387 */ /* 0x000fe20000100a00 */
[----:B------:R-:W-:Y:S06]  /*86320*/  STL.64 [R1+0x4308], R66 ;  /* 0x0043084201007387 */ /* 0x000fec0000100a00 */
[C---:B------:R-:W-:Y:S01]  /*86330*/  HMMA.1688.F32.TF32 R16, R228.reuse, R136, R8 ;  /* 0x00000088e410723c */ /* 0x040fe20000081008 */
[----:B------:R-:W-:Y:S01]  /*86340*/  STL.64 [R1+0x42f0], R60 ;  /* 0x0042f03c01007387 */ /* 0x000fe20000100a00 */
[----:B------:R-:W-:Y:S06]  /*86350*/  STL.64 [R1+0x42f8], R62 ;  /* 0x0042f83e01007387 */ /* 0x000fec0000100a00 */
[C---:B------:R-:W-:Y:S08]  /*86360*/  HMMA.1688.F32.TF32 R12, R228.reuse, R132, R248 ;  /* 0x00000084e40c723c */ /* 0x040ff000000810f8 */
[C---:B------:R-:W-:Y:S01]  /*86370*/  HMMA.1688.F32.TF32 R8, R228.reuse, R128, R240 ;  /* 0x00000080e408723c */ /* 0x040fe200000810f0 */
[----:B------:R-:W-:Y:S01]  /*86380*/  STL.64 [R1+0x42e0], R56 ;  /* 0x0042e03801007387 */ /* 0x000fe20000100a00 */
[----:B------:R-:W-:Y:S02]  /*86390*/  STL.64 [R1+0x42e8], R58 ;  /* 0x0042e83a01007387 */ /* 0x000fe40000100a00 */
[----:B------:R-:W-:Y:S02]  /*863a0*/  STL.64 [R1+0x42d0], R52 ;  /* 0x0042d03401007387 */ /* 0x000fe40000100a00 */
[----:B------:R-:W-:Y:S01]  /*863b0*/  STL.64 [R1+0x42d8], R54 ;  /* 0x0042d83601007387 */ /* 0x000fe20000100a00 */
        /* <DEDUP_REMOVED lines=17> */
[----:B------:R2:W-:Y:S02]  /*864d0*/  STL.64 [R1+0x4248], R18 ;  /* 0x0042481201007387 */ /* 0x0005e40000100a00 */
[----:B------:R-:W-:Y:S02]  /*864e0*/  STL.64 [R1+0x4230], R12 ;  /* 0x0042300c01007387 */ /* 0x000fe40000100a00 */
[----:B------:R3:W-:Y:S01]  /*864f0*/  STL.64 [R1+0x4238], R14 ;  /* 0x0042380e01007387 */ /* 0x0007e20000100a00 */
[----:B------:R-:W-:Y:S01]  /*86500*/  STL.64 [R1+0x4220], R8 ;  /* 0x0042200801007387 */ /* 0x000fe20000100a00 */
[----:B------:R4:W-:Y:S01]  /*86510*/  STL.64 [R1+0x4228], R10 ;  /* 0x0042280a01007387 */ /* 0x0009e20000100a00 */
[C---:B--2---:R-:W-:Y:S08]  /*86520*/  HMMA.1688.F32.TF32 R16, R228.reuse, R124, R244 ;  /* 0x0000007ce410723c */ /* 0x044ff000000810f4 */
[C---:B---3--:R-:W-:Y:S08]  /*86530*/  HMMA.1688.F32.TF32 R12, R228.reuse, R120, R236 ;  /* 0x00000078e40c723c */ /* 0x048ff000000810ec */
[C---:B----4-:R-:W-:Y:S07]  /*86540*/  HMMA.1688.F32.TF32 R8, R228.reuse, R116, R232 ;  /* 0x00000074e408723c */ /* 0x050fee00000810e8 */
[----:B------:R-:W-:Y:S01]  /*86550*/  STL.64 [R1+0x4210], R16 ;  /* 0x0042101001007387 */ /* 0x000fe20000100a00 */
[----:B------:R-:W-:Y:S02]  /*86560*/  STL.64 [R1+0x4218], R18 ;  /* 0x0042181201007387 */ /* 0x000fe40000100a00 */
[----:B------:R-:W2:Y:S05]  /*86570*/  LDL.LU R236, [R1+0x3c40] ;  /* 0x003c400001ec7983 */ /* 0x000eaa0000300800 */
[----:B------:R-:W-:Y:S01]  /*86580*/  STL.64 [R1+0x4200], R12 ;  /* 0x0042000c01007387 */ /* 0x000fe20000100a00 */
[----:B------:R-:W-:Y:S07]  /*86590*/  STL.64 [R1+0x4208], R14 ;  /* 0x0042080e01007387 */ /* 0x000fee0000100a00 */
[----:B------:R3:W-:Y:S02]  /*865a0*/  STL.64 [R1+0x41f0], R8 ;  /* 0x0041f00801007387 */ /* 0x0007e40000100a00 */
[----:B------:R4:W-:Y:S02]  /*865b0*/  STL.64 [R1+0x41f8], R10 ;  /* 0x0041f80a01007387 */ /* 0x0009e40000100a00 */
        /* <DEDUP_REMOVED lines=11> */
[----:B---3--:R-:W3:Y:S02]  /*86670*/  LDL.LU R8, [R1+0x3c80] ;  /* 0x003c800001087983 */ /* 0x008ee40000300800 */
[----:B------:R-:W3:Y:S01]  /*86680*/  LDL.LU R9, [R1+0x3c84] ;  /* 0x003c840001097983 */ /* 0x000ee20000300800 */
[----:B----4-:R-:W3:Y:S01]  /*86690*/  LDL.LU R10, [R1+0x3c88] ;  /* 0x003c8800010a7983 */ /* 0x010ee20000300800 */
[----:B------:R-:W3:Y:S02]  /*866a0*/  LDL.LU R11, [R1+0x3c8c] ;  /* 0x003c8c00010b7983 */ /* 0x000ee40000300800 */
[----:B------:R-:W4:Y:S02]  /*866b0*/  LDL.LU R12, [R1+0x3c90] ;  /* 0x003c9000010c7983 */ /* 0x000f240000300800 */
[----:B------:R-:W4:Y:S01]  /*866c0*/  LDL.LU R13, [R1+0x3c94] ;  /* 0x003c9400010d7983 */ /* 0x000f220000300800 */
[----:B------:R-:W4:Y:S01]  /*866d0*/  LDL.LU R14, [R1+0x3c98] ;  /* 0x003c9800010e7983 */ /* 0x000f220000300800 */
[----:B------:R-:W4:Y:S02]  /*866e0*/  LDL.LU R15, [R1+0x3c9c] ;  /* 0x003c9c00010f7983 */ /* 0x000f240000300800 */
        /* <DEDUP_REMOVED lines=44> */
[----:B------:R-:W1:Y:S02]  /*869b0*/  LDL.LU R80, [R1+0x3d90] ;  /* 0x003d900001507983 */ /* 0x000e640000300800 */
[----:B------:R-:W1:Y:S01]  /*869c0*/  LDL.LU R81, [R1+0x3d94] ;  /* 0x003d940001517983 */ /* 0x000e620000300800 */
[----:B------:R-:W1:Y:S01]  /*869d0*/  LDL.LU R82, [R1+0x3d98] ;  /* 0x003d980001527983 */ /* 0x000e620000300800 */
[----:B------:R-:W1:Y:S02]  /*869e0*/  LDL.LU R83, [R1+0x3d9c] ;  /* 0x003d9c0001537983 */ /* 0x000e640000300800 */
        /* <DEDUP_REMOVED lines=39> */
[----:B------:R-:W3:Y:S01]  /*86c60*/  LDL.LU R235, [R1+0x3c3c] ;  /* 0x003c3c0001eb7983 */ /* 0x000ee20000300800 */
[C---:B--2---:R-:W-:Y:S11]  /*86c70*/  HMMA.1688.F32.TF32 R68, R228.reuse, R112, R68 ;  /* 0x00000070e444723c */ /* 0x044ff60000081044 */
[----:B------:R-:W-:Y:S11]  /*86c80*/  @!UPT UIADD3 URZ, URZ, URZ, URZ ;  /* 0x0000003f3f3ff290 */ /* 0x000ff6000fffe03f */
[----:B------:R-:W-:Y:S01]  /*86c90*/  @!UPT UIADD3 URZ, URZ, URZ, URZ ;  /* 0x0000003f3f3ff290 */ /* 0x000fe2000fffe03f */
[----:B------:R-:W-:Y:S01]  /*86ca0*/  STL.64 [R1+0x41e0], R68 ;  /* 0x0041e04401007387 */ /* 0x000fe20000100a00 */
[----:B------:R2:W-:Y:S02]  /*86cb0*/  STL.64 [R1+0x41e8], R70 ;  /* 0x0041e84601007387 */ /* 0x0005e40000100a00 */
[C---:B--2---:R-:W-:Y:S08]  /*86cc0*/  HMMA.1688.F32.TF32 R68, R228.reuse, R108, R72 ;  /* 0x0000006ce444723c */ /* 0x044ff00000081048 */
[----:B---3--:R-:W-:Y:S01]  /*86cd0*/  HMMA.1688.F32.TF32 R72, R228, R104, R76 ;  /* 0x00000068e448723c */ /* 0x008fe2000008104c */
[----:B------:R-:W-:Y:S04]  /*86ce0*/  LDS R228, [R3+0x8300] ;  /* 0x0083000003e47984 */ /* 0x000fe80000000800 */
[----:B------:R-:W-:Y:S04]  /*86cf0*/  LDS R230, [R3+0xa300] ;  /* 0x00a3000003e67984 */ /* 0x000fe80000000800 */
[----:B------:R-:W-:Y:S04]  /*86d00*/  LDS R229, [R4+0x8300] ;  /* 0x0083000004e57984 */ /* 0x000fe80000000800 */
[----:B------:R-:W2:Y:S04]  /*86d10*/  LDS R231, [R4+0xa300] ;  /* 0x00a3000004e77984 */ /* 0x000ea80000000800 */
[----:B------:R-:W-:Y:S01]  /*86d20*/  STL.64 [R1+0x41d0], R68 ;  /* 0x0041d04401007387 */ /* 0x000fe20000100a00 */
[----:B------:R1:W-:Y:S02]  /*86d30*/  STL.64 [R1+0x41d8], R70 ;  /* 0x0041d84601007387 */ /* 0x0003e40000100a00 */
[C---:B-1----:R-:W-:Y:S03]  /*86d40*/  HMMA.1688.F32.TF32 R68, R224.reuse, R220, R80 ;  /* 0x000000dce044723c */ /* 0x042fe60000081050 */
[----:B------:R-:W-:Y:S01]  /*86d50*/  STL.64 [R1+0x1500], R72 ;  /* 0x0015004801007387 */ /* 0x000fe20000100a00 */
[----:B------:R-:W-:Y:S11]  /*86d60*/  STL.64 [R1+0x1508], R74 ;  /* 0x0015084a01007387 */ /* 0x000ff60000100a00 */
[----:B------:R-:W-:Y:S08]  /*86d70*/  @!UPT UIADD3 URZ, URZ, URZ, URZ ;  /* 0x0000003f3f3ff290 */ /* 0x000ff0000fffe03f */
[----:B------:R-:W-:Y:S01]  /*86d80*/  STL.64 [R1+0x1590], R68 ;  /* 0x0015904401007387 */ /* 0x000fe20000100a00 */
[----:B------:R1:W-:Y:S02]  /*86d90*/  STL.64 [R1+0x1598], R70 ;  /* 0x0015984601007387 */ /* 0x0003e40000100a00 */
[C---:B-1----:R-:W-:Y:S08]  /*86da0*/  HMMA.1688.F32.TF32 R68, R224.reuse, R216, R56 ;  /* 0x000000d8e044723c */ /* 0x042ff00000081038 */
[C---:B------:R-:W-:Y:S08]  /*86db0*/  HMMA.1688.F32.TF32 R56, R224.reuse, R212, R64 ;  /* 0x000000d4e038723c */ /* 0x040ff00000081040 */
[C---:B------:R-:W-:Y:S08]  /*86dc0*/  HMMA.1688.F32.TF32 R64, R224.reuse, R208, R60 ;  /* 0x000000d0e040723c */ /* 0x040ff0000008103c */
[C---:B------:R-:W-:Y:S01]  /*86dd0*/  HMMA.1688.F32.TF32 R60, R224.reuse, R204, R92 ;  /* 0x000000cce03c723c */ /* 0x040fe2000008105c */
[----:B------:R-:W-:Y:S01]  /*86de0*/  STL.64 [R1+0x41c0], R68 ;  /* 0x0041c04401007387 */ /* 0x000fe20000100a00 */
[----:B------:R-:W-:Y:S05]  /*86df0*/  STL.64 [R1+0x41c8], R70 ;  /* 0x0041c84601007387 */ /* 0x000fea0000100a00 */
[----:B------:R-:W-:Y:S02]  /*86e00*/  STL.64 [R1+0x41b0], R56 ;  /* 0x0041b03801007387 */ /* 0x000fe40000100a00 */
[----:B------:R1:W-:Y:S02]  /*86e10*/  STL.64 [R1+0x41b8], R58 ;  /* 0x0041b83a01007387 */ /* 0x0003e40000100a00 */
[C---:B-1----:R-:W-:Y:S04]  /*86e20*/  HMMA.1688.F32.TF32 R56, R224.reuse, R200, R88 ;  /* 0x000000c8e038723c */ /* 0x042fe80000081058 */
[----:B------:R-:W-:Y:S01]  /*86e30*/  STL.64 [R1+0x41a0], R64 ;  /* 0x0041a04001007387 */ /* 0x000fe20000100a00 */
[----:B------:R1:W-:Y:S07]  /*86e40*/  STL.64 [R1+0x41a8], R66 ;  /* 0x0041a84201007387 */ /* 0x0003ee0000100a00 */
[----:B------:R-:W-:Y:S02]  /*86e50*/  STL.64 [R1+0x4190], R60 ;  /* 0x0041903c01007387 */ /* 0x000fe40000100a00 */
[----:B------:R3:W-:Y:S01]  /*86e60*/  STL.64 [R1+0x4198], R62 ;  /* 0x0041983e01007387 */ /* 0x0007e20000100a00 */
[C---:B-1----:R-:W-:Y:S08]  /*86e70*/  HMMA.1688.F32.TF32 R64, R224.reuse, R96, R84 ;  /* 0x00000060e040723c */ /* 0x042ff00000081054 */
[C---:B---3--:R-:W-:Y:S08]  /*86e80*/  HMMA.1688.F32.TF32 R60, R224.reuse, R100, R52 ;  /* 0x00000064e03c723c */ /* 0x048ff00000081034 */
[C---:B------:R-:W-:Y:S01]  /*86e90*/  HMMA.1688.F32.TF32 R52, R224.reuse, R192, R44 ;  /* 0x000000c0e034723c */ /* 0x040fe2000008102c */
[----:B------:R-:W-:Y:S01]  /*86ea0*/  STL.64 [R1+0x4180], R56 ;  /* 0x0041803801007387 */ /* 0x000fe20000100a00 */
[----:B------:R1:W-:Y:S06]  /*86eb0*/  STL.64 [R1+0x4188], R58 ;  /* 0x0041883a01007387 */ /* 0x0003ec0000100a00 */
        /* <DEDUP_REMOVED lines=8> */
[C---:B----4-:R-:W-:Y:S01]  /*86f40*/  HMMA.1688.F32.TF32 R20, R224.reuse, R160, R12 ;  /* 0x000000a0e014723c */ /* 0x050fe2000008100c */
        /* <DEDUP_REMOVED lines=33> */
[C---:B-1----:R-:W-:Y:S08]  /*87160*/  HMMA.1688.F32.TF32 R16, R224.reuse, R144, R244 ;  /* 0x00000090e010723c */ /* 0x042ff000000810f4 */
[C---:B---3--:R-:W-:Y:S08]  /*87170*/  HMMA.1688.F32.TF32 R12, R224.reuse, R140, R236 ;  /* 0x0000008ce00c723c */ /* 0x048ff000000810ec */
[C---:B----4-:R-:W-:Y:S07]  /*87180*/  HMMA.1688.F32.TF32 R8, R224.reuse, R136, R232 ;  /* 0x00000088e008723c */ /* 0x050fee00000810e8 */
[----:B------:R-:W-:Y:S01]  /*87190*/  STL.64 [R1+0x4080], R16 ;  /* 0x0040801001007387 */ /* 0x000fe20000100a00 */
[----:B------:R-:W-:Y:S02]  /*871a0*/  STL.64 [R1+0x4088], R18 ;  /* 0x0040881201007387 */ /* 0x000fe40000100a00 */
[----:B------:R-:W3:Y:S05]  /*871b0*/  LDL.LU R236, [R1+0x3a70] ;  /* 0x003a700001ec7983 */ /* 0x000eea0000300800 */
[----:B------:R-:W-:Y:S01]  /*871c0*/  STL.64 [R1+0x4070], R12 ;  /* 0x0040700c01007387 */ /* 0x000fe20000100a00 */
[----:B------:R-:W-:Y:S07]  /*871d0*/  STL.64 [R1+0x4078], R14 ;  /* 0x0040780e01007387 */ /* 0x000fee0000100a00 */
[----:B------:R1:W-:Y:S02]  /*871e0*/  STL.64 [R1+0x4060], R8 ;  /* 0x0040600801007387 */ /* 0x0003e40000100a00 */
[----:B------:R4:W-:Y:S02]  /*871f0*/  STL.64 [R1+0x4068], R10 ;  /* 0x0040680a01007387 */ /* 0x0009e40000100a00 */
[----:B------:R-:W3:Y:S01]  /*87200*/  LDL.LU R237, [R1+0x3a74] ;  /* 0x003a740001ed7983 */ /* 0x000ee20000300800 */
[----:B------:R-:W3:Y:S01]  /*87210*/  LDL.LU R238, [R1+0x3a78] ;  /* 0x003a780001ee7983 */ /* 0x000ee20000300800 */
[----:B------:R-:W3:Y:S02]  /*87220*/  LDL.LU R239, [R1+0x3a7c] ;  /* 0x003a7c0001ef7983 */ /* 0x000ee40000300800 */
        /* <DEDUP_REMOVED lines=8> */
[----:B-1----:R-:W2:Y:S02]  /*872b0*/  LDL.LU R8, [R1+0x3ab0] ;  /* 0x003ab00001087983 */ /* 0x002ea40000300800 */
[----:B------:R-:W2:Y:S01]  /*872c0*/  LDL.LU R9, [R1+0x3ab4] ;  /* 0x003ab40001097983 */ /* 0x000ea20000300800 */
[----:B----4-:R-:W4:Y:S01]  /*872d0*/  LDL.LU R10, [R1+0x3ab8] ;  /* 0x003ab800010a7983 */ /* 0x010f220000300800 */
        /* <DEDUP_REMOVED lines=98> */
[C---:B-1----:R-:W-:Y:S08]  /*87900*/  HMMA.1688.F32.TF32 R68, R224.reuse, R128, R72 ;  /* 0x00000080e044723c */ /* 0x042ff00000081048 */
[C---:B---3--:R-:W-:Y:S08]  /*87910*/  HMMA.1688.F32.TF32 R76, R224.reuse, R124, R76 ;  /* 0x0000007ce04c723c */ /* 0x048ff0000008104c */
[C---:B------:R-:W-:Y:S07]  /*87920*/  HMMA.1688.F32.TF32 R72, R224.reuse, R120, R80 ;  /* 0x00000078e048723c */ /* 0x040fee0000081050 */
[----:B------:R-:W-:Y:S01]  /*87930*/  STL.64 [R1+0x4040], R68 ;  /* 0x0040404401007387 */ /* 0x000fe20000100a00 */
[----:B------:R1:W-:Y:S02]  /*87940*/  STL.64 [R1+0x4048], R70 ;  /* 0x0040484601007387 */ /* 0x0003e40000100a00 */
[C---:B-1----:R-:W-:Y:S08]  /*87950*/  HMMA.1688.F32.TF32 R68, R224.reuse, R116, R56 ;  /* 0x00000074e044723c */ /* 0x042ff00000081038 */
[C---:B------:R-:W-:Y:S01]  /*87960*/  HMMA.1688.F32.TF32 R56, R224.reuse, R112, R64 ;  /* 0x00000070e038723c */ /* 0x040fe20000081040 */
[----:B------:R-:W-:Y:S01]  /*87970*/  STL.64 [R1+0x4030], R76 ;  /* 0x0040304c01007387 */ /* 0x000fe20000100a00 */
[----:B------:R-:W-:Y:S03]  /*87980*/  STL.64 [R1+0x4038], R78 ;  /* 0x0040384e01007387 */ /* 0x000fe60000100a00 */
[----:B------:R-:W-:Y:S02]  /*87990*/  STL.64 [R1+0x4020], R72 ;  /* 0x0040204801007387 */ /* 0x000fe40000100a00 */
[----:B------:R-:W-:Y:S01]  /*879a0*/  STL.64 [R1+0x4028], R74 ;  /* 0x0040284a01007387 */ /* 0x000fe20000100a00 */
[C---:B------:R-:W-:Y:S08]  /*879b0*/  HMMA.1688.F32.TF32 R64, R224.reuse, R108, R60 ;  /* 0x0000006ce040723c */ /* 0x040ff0000008103c */
[----:B------:R-:W-:Y:S01]  /*879c0*/  HMMA.1688.F32.TF32 R60, R224, R104, R92 ;  /* 0x00000068e03c723c */ /* 0x000fe2000008105c */
[----:B------:R-:W-:Y:S04]  /*879d0*/  LDS R224, [R5+0x8300] ;  /* 0x0083000005e07984 */ /* 0x000fe80000000800 */
[----:B------:R-:W-:Y:S04]  /*879e0*/  LDS R226, [R5+0xa300] ;  /* 0x00a3000005e27984 */ /* 0x000fe80000000800 */
[----:B------:R-:W-:Y:S04]  /*879f0*/  LDS R225, [R6+0x8300] ;  /* 0x0083000006e17984 */ /* 0x000fe80000000800 */
[----:B------:R-:W1:Y:S04]  /*87a00*/  LDS R227, [R6+0xa300] ;  /* 0x00a3000006e37984 */ /* 0x000e680000000800 */
[----:B------:R-:W-:Y:S01]  /*87a10*/  STL.64 [R1+0x4010], R68 ;  /* 0x0040104401007387 */ /* 0x000fe20000100a00 */
[----:B------:R-:W-:Y:S02]  /*87a20*/  STL.64 [R1+0x4018], R70 ;  /* 0x0040184601007387 */ /* 0x000fe40000100a00 */
[----:B------:R-:W-:Y:S02]  /*87a30*/  STL.64 [R1+0x4000], R56 ;  /* 0x0040003801007387 */ /* 0x000fe40000100a00 */
[----:B------:R2:W-:Y:S02]  /*87a40*/  STL.64 [R1+0x4008], R58 ;  /* 0x0040083a01007387 */ /* 0x0005e40000100a00 */
[C---:B--2---:R-:W-:Y:S01]  /*87a50*/  HMMA.1688.F32.TF32 R56, R228.reuse, R220, R88 ;  /* 0x000000dce438723c */ /* 0x044fe20000081058 */
[----:B------:R-:W-:Y:S01]  /*87a60*/  STL.64 [R1+0x3ff0], R64 ;  /* 0x003ff04001007387 */ /* 0x000fe20000100a00 */
[----:B------:R2:W-:Y:S02]  /*87a70*/  STL.64 [R1+0x3ff8], R66 ;  /* 0x003ff84201007387 */ /* 0x0005e40000100a00 */
[----:B------:R-:W-:Y:S02]  /*87a80*/  STL.64 [R1+0x3ae0], R60 ;  /* 0x003ae03c01007387 */ /* 0x000fe40000100a00 */
[----:B------:R3:W-:Y:S02]  /*87a90*/  STL.64 [R1+0x3ae8], R62 ;  /* 0x003ae83e01007387 */ /* 0x0007e40000100a00 */
[C---:B--2---:R-:W-:Y:S08]  /*87aa0*/  HMMA.1688.F32.TF32 R64, R228.reuse, R216, R84 ;  /* 0x000000d8e440723c */ /* 0x044ff00000081054 */
[C---:B---3--:R-:W-:Y:S08]  /*87ab0*/  HMMA.1688.F32.TF32 R60, R228.reuse, R212, R52 ;  /* 0x000000d4e43c723c */ /* 0x048ff00000081034 */
[C---:B------:R-:W-:Y:S01]  /*87ac0*/  HMMA.1688.F32.TF32 R52, R228.reuse, R204, R44 ;  /* 0x000000cce434723c */ /* 0x040fe2000008102c */
        /* <DEDUP_REMOVED lines=13> */
[C---:B----4-:R-:W-:Y:S01]  /*87ba0*/  HMMA.1688.F32.TF32 R16, R228.reuse, R176, R8 ;  /* 0x000000b0e410723c */ /* 0x050fe20000081008 */
        /* <DEDUP_REMOVED lines=147> */
[C---:B--2---:R-:W-:Y:S08]  /*884e0*/  HMMA.1688.F32.TF32 R68, R228.reuse, R152, R68 ;  /* 0x00000098e444723c */ /* 0x044ff00000081044 */
[C---:B------:R-:W-:Y:S11]  /*884f0*/  HMMA.1688.F32.TF32 R72, R228.reuse, R148, R72 ;  /* 0x00000094e448723c */ /* 0x040ff60000081048 */
[----:B------:R-:W-:Y:S04]  /*88500*/  @!UPT UIADD3 URZ, URZ, URZ, URZ ;  /* 0x0000003f3f3ff290 */ /* 0x000fe8000fffe03f */
[----:B------:R-:W-:Y:S01]  /*88510*/  STL.64 [R1+0x3ec0], R68 ;  /* 0x003ec04401007387 */ /* 0x000fe20000100a00 */
[----:B------:R3:W-:Y:S02]  /*88520*/  STL.64 [R1+0x3ec8], R70 ;  /* 0x003ec84601007387 */ /* 0x0007e40000100a00 */
[C---:B---3--:R-:W-:Y:S08]  /*88530*/  HMMA.1688.F32.TF32 R68, R228.reuse, R144, R76 ;  /* 0x00000090e444723c */ /* 0x048ff0000008104c */
[C---:B------:R-:W-:Y:S01]  /*88540*/  HMMA.1688.F32.TF32 R76, R228.reuse, R140, R80 ;  /* 0x0000008ce44c723c */ /* 0x040fe20000081050 */
[----:B------:R-:W-:Y:S01]  /*88550*/  STL.64 [R1+0x3eb0], R72 ;  /* 0x003eb04801007387 */ /* 0x000fe20000100a00 */
[----:B------:R2:W-:Y:S06]  /*88560*/  STL.64 [R1+0x3eb8], R74 ;  /* 0x003eb84a01007387 */ /* 0x0005ec0000100a00 */
[C---:B--2---:R-:W-:Y:S08]  /*88570*/  HMMA.1688.F32.TF32 R72, R228.reuse, R136, R56 ;  /* 0x00000088e448723c */ /* 0x044ff00000081038 */
[C---:B------:R-:W-:Y:S01]  /*88580*/  HMMA.1688.F32.TF32 R56, R228.reuse, R128, R60 ;  /* 0x00000080e438723c */ /* 0x040fe2000008103c */
[----:B------:R-:W-:Y:S01]  /*88590*/  STL.64 [R1+0x3ea0], R68 ;  /* 0x003ea04401007387 */ /* 0x000fe20000100a00 */
[----:B------:R2:W-:Y:S06]  /*885a0*/  STL.64 [R1+0x3ea8], R70 ;  /* 0x003ea84601007387 */ /* 0x0005ec0000100a00 */
[C---:B--2---:R-:W-:Y:S01]  /*885b0*/  HMMA.1688.F32.TF32 R68, R228.reuse, R132, R64 ;  /* 0x00000084e444723c */ /* 0x044fe20000081040 */
[----:B------:R-:W-:Y:S01]  /*885c0*/  STL.64 [R1+0x3e90], R76 ;  /* 0x003e904c01007387 */ /* 0x000fe20000100a00 */
[----:B------:R-:W-:Y:S05]  /*885d0*/  STL.64 [R1+0x3e98], R78 ;  /* 0x003e984e01007387 */ /* 0x000fea0000100a00 */
[----:B------:R-:W-:Y:S02]  /*885e0*/  STL.64 [R1+0x3e80], R72 ;  /* 0x003e804801007387 */ /* 0x000fe40000100a00 */
[----:B------:R-:W-:Y:S01]  /*885f0*/  STL.64 [R1+0x3e88], R74 ;  /* 0x003e884a01007387 */ /* 0x000fe20000100a00 */
[C---:B------:R-:W-:Y:S08]  /*88600*/  HMMA.1688.F32.TF32 R64, R228.reuse, R124, R92 ;  /* 0x0000007ce440723c */ /* 0x040ff0000008105c */
[C---:B------:R-:W-:Y:S08]  /*88610*/  HMMA.1688.F32.TF32 R60, R228.reuse, R120, R88 ;  /* 0x00000078e43c723c */ /* 0x040ff00000081058 */
[C---:B------:R-:W-:Y:S08]  /*88620*/  HMMA.1688.F32.TF32 R52, R228.reuse, R112, R52 ;  /* 0x00000070e434723c */ /* 0x040ff00000081034 */
[C---:B------:R-:W-:Y:S08]  /*88630*/  HMMA.1688.F32.TF32 R48, R228.reuse, R108, R48 ;  /* 0x0000006ce430723c */ /* 0x040ff00000081030 */
[----:B------:R-:W-:Y:S08]  /*88640*/  HMMA.1688.F32.TF32 R44, R228, R104, R44 ;  /* 0x00000068e42c723c */ /* 0x000ff0000008102c */
[----:B-1----:R-:W-:Y:S01]  /*88650*/  HMMA.1688.F32.TF32 R40, R224, R220, R40 ;  /* 0x000000dce028723c */ /* 0x002fe20000081028 */
[----:B------:R-:W-:Y:S01]  /*88660*/  STL.64 [R1+0x3e70], R68 ;  /* 0x003e704401007387 */ /* 0x000fe20000100a00 */
[----:B------:R-:W-:Y:S02]  /*88670*/  STL.64 [R1+0x3e78], R70 ;  /* 0x003e784601007387 */ /* 0x000fe40000100a00 */
[----:B------:R-:W-:Y:S02]  /*88680*/  STL.64 [R1+0x3e60], R56 ;  /* 0x003e603801007387 */ /* 0x000fe40000100a00 */
[----:B------:R1:W-:Y:S02]  /*88690*/  STL.64 [R1+0x3e68], R58 ;  /* 0x003e683a01007387 */ /* 0x0003e40000100a00 */
[----:B-1----:R-:W-:Y:S01]  /*886a0*/  HMMA.1688.F32.TF32 R56, R228, R116, R84 ;  /* 0x00000074e438723c */ /* 0x002fe20000081054 */
[----:B------:R-:W-:Y:S01]  /*886b0*/  STL.64 [R1+0x3e50], R64 ;  /* 0x003e504001007387 */ /* 0x000fe20000100a00 */
[----:B------:R-:W-:Y:S02]  /*886c0*/  STL.64 [R1+0x3e58], R66 ;  /* 0x003e584201007387 */ /* 0x000fe40000100a00 */
[----:B------:R-:W-:Y:S02]  /*886d0*/  STL.64 [R1+0x3e40], R60 ;  /* 0x003e403c01007387 */ /* 0x000fe40000100a00 */
[----:B------:R-:W-:Y:S01]  /*886e0*/  STL.64 [R1+0x3e48], R62 ;  /* 0x003e483e01007387 */ /* 0x000fe20000100a00 */
[----:B------:R-:W-:Y:S04]  /*886f0*/  LDS R228, [R3+0x8380] ;  /* 0x0083800003e47984 */ /* 0x000fe80000000800 */
[----:B------:R-:W-:Y:S04]  /*88700*/  LDS R230, [R3+0xa380] ;  /* 0x00a3800003e67984 */ /* 0x000fe80000000800 */
[----:B------:R-:W-:Y:S04]  /*88710*/  LDS R229, [R4+0x8380] ;  /* 0x0083800004e57984 */ /* 0x000fe80000000800 */
[----:B------:R-:W1:Y:S04]  /*88720*/  LDS R231, [R4+0xa380] ;  /* 0x00a3800004e77984 */ /* 0x000e680000000800 */
        /* <DEDUP_REMOVED lines=10> */
[C---:B--2---:R-:W-:Y:S08]  /*887d0*/  HMMA.1688.F32.TF32 R44, R224.reuse, R216, R36 ;  /* 0x000000d8e02c723c */ /* 0x044ff00000081024 */
[C---:B---3--:R-:W-:Y:S08]  /*887e0*/  HMMA.1688.F32.TF32 R40, R224.reuse, R212, R32 ;  /* 0x000000d4e028723c */ /* 0x048ff00000081020 */
[C---:B------:R-:W-:Y:S08]  /*887f0*/  HMMA.1688.F32.TF32 R36, R224.reuse, R208, R28 ;  /* 0x000000d0e024723c */ /* 0x040ff0000008101c */
[C---:B------:R-:W-:Y:S08]  /*88800*/  HMMA.1688.F32.TF32 R32, R224.reuse, R204, R24 ;  /* 0x000000cce020723c */ /* 0x040ff00000081018 */
[C---:B------:R-:W-:Y:S08]  /*88810*/  HMMA.1688.F32.TF32 R28, R224.reuse, R200, R20 ;  /* 0x000000c8e01c723c */ /* 0x040ff00000081014 */
[C---:B------:R-:W-:Y:S08]  /*88820*/  HMMA.1688.F32.TF32 R24, R224.reuse, R96, R16 ;  /* 0x00000060e018723c */ /* 0x040ff00000081010 */
[C---:B----4-:R-:W-:Y:S08]  /*88830*/  HMMA.1688.F32.TF32 R20, R224.reuse, R100, R12 ;  /* 0x00000064e014723c */ /* 0x050ff0000008100c */
[C---:B------:R-:W-:Y:S08]  /*88840*/  HMMA.1688.F32.TF32 R16, R224.reuse, R196, R8 ;  /* 0x000000c4e010723c */ /* 0x040ff00000081008 */
        /* <DEDUP_REMOVED lines=19> */
[----:B------:R3:W-:Y:S02]  /*88980*/  STL.64 [R1+0x3d98], R14 ;  /* 0x003d980e01007387 */ /* 0x0007e40000100a00 */
[----:B------:R-:W-:Y:S02]  /*88990*/  STL.64 [R1+0x3d80], R8 ;  /* 0x003d800801007387 */ /* 0x000fe40000100a00 */
[----:B------:R4:W-:Y:S01]  /*889a0*/  STL.64 [R1+0x3d88], R10 ;  /* 0x003d880a01007387 */ /* 0x0009e20000100a00 */
[C---:B--2---:R-:W-:Y:S08]  /*889b0*/  HMMA.1688.F32.TF32 R16, R224.reuse, R184, R244 ;  /* 0x000000b8e010723c */ /* 0x044ff000000810f4 */
[C---:B---3--:R-:W-:Y:S08]  /*889c0*/  HMMA.1688.F32.TF32 R12, R224.reuse, R180, R236 ;  /* 0x000000b4e00c723c */ /* 0x048ff000000810ec */
[----:B----4-:R-:W-:Y:S07]  /*889d0*/  HMMA.1688.F32.TF32 R8, R224, R176, R232 ;  /* 0x000000b0e008723c */ /* 0x010fee00000810e8 */
[----:B------:R-:W-:Y:S01]  /*889e0*/  STL.64 [R1+0x3d70], R16 ;  /* 0x003d701001007387 */ /* 0x000fe20000100a00 */
[----:B------:R-:W-:Y:S02]  /*889f0*/  STL.64 [R1+0x3d78], R18 ;  /* 0x003d781201007387 */ /* 0x000fe40000100a00 */
[----:B------:R-:W1:Y:S05]  /*88a00*/  LDL.LU R240, [R1+0x3760] ;  /* 0x0037600001f07983 */ /* 0x000e6a0000300800 */
[----:B------:R-:W-:Y:S01]  /*88a10*/  STL.64 [R1+0x3d60], R12 ;  /* 0x003d600c01007387 */ /* 0x000fe20000100a00 */
[----:B------:R-:W-:Y:S07]  /*88a20*/  STL.64 [R1+0x3d68], R14 ;  /* 0x003d680e01007387 */ /* 0x000fee0000100a00 */
[----:B------:R2:W-:Y:S02]  /*88a30*/  STL.64 [R1+0x3d50], R8 ;  /* 0x003d500801007387 */ /* 0x0005e40000100a00 */
[----:B------:R3:W-:Y:S02]  /*88a40*/  STL.64 [R1+0x3d58], R10 ;  /* 0x003d580a01007387 */ /* 0x0007e40000100a00 */
[----:B------:R-:W1:Y:S01]  /*88a50*/  LDL.LU R241, [R1+0x3764] ;  /* 0x0037640001f17983 */ /* 0x000e620000300800 */
[----:B------:R-:W1:Y:S01]  /*88a60*/  LDL.LU R242, [R1+0x3768] ;  /* 0x0037680001f27983 */ /* 0x000e620000300800 */
[----:B------:R-:W1:Y:S02]  /*88a70*/  LDL.LU R243, [R1+0x376c] ;  /* 0x00376c0001f37983 */ /* 0x000e640000300800 */
[----:B------:R-:W4:Y:S02]  /*88a80*/  LDL.LU R248, [R1+0x3770] ;  /* 0x0037700001f87983 */ /* 0x000f240000300800 */
[----:B------:R-:W4:Y:S01]  /*88a90*/  LDL.LU R249, [R1+0x3774] ;  /* 0x0037740001f97983 */ /* 0x000f220000300800 */
[----:B------:R-:W4:Y:S01]  /*88aa0*/  LDL.LU R250, [R1+0x3778] ;  /* 0x0037780001fa7983 */ /* 0x000f220000300800 */
[----:B------:R-:W4:Y:S03]  /*88ab0*/  LDL.LU R251, [R1+0x377c] ;  /* 0x00377c0001fb7983 */ /* 0x000f260000300800 */
[----:B--2---:R-:W2:Y:S01]  /*88ac0*/  LDL.LU R8, [R1+0x3780] ;  /* 0x0037800001087983 */ /* 0x004ea20000300800 */
[----:B------:R-:W2:Y:S02]  /*88ad0*/  LDL.LU R9, [R1+0x3784] ;  /* 0x0037840001097983 */ /* 0x000ea40000300800 */
[----:B---3--:R-:W2:Y:S02]  /*88ae0*/  LDL.LU R10, [R1+0x3788] ;  /* 0x00378800010a7983 */ /* 0x008ea40000300800 */
[----:B------:R-:W2:Y:S01]  /*88af0*/  LDL.LU R11, [R1+0x378c] ;  /* 0x00378c00010b7983 */ /* 0x000ea20000300800 */
[----:B------:R-:W3:Y:S01]  /*88b00*/  LDL.LU R16, [R1+0x37a0] ;  /* 0x0037a00001107983 */ /* 0x000ee20000300800 */
        /* <DEDUP_REMOVED lines=72> */
[----:B------:R-:W-:-:S02]  /*88f90*/  IMAD.MOV.U32 R233, RZ, RZ, R252 ;  /* 0x000000ffffe97224 */ /* 0x000fc400078e00fc */
[----:B------:R-:W-:Y:S02]  /*88fa0*/  IMAD.MOV.U32 R234, RZ, RZ, R2 ;  /* 0x000000ffffea7224 */ /* 0x000fe400078e0002 */
[----:B------:R-:W-:Y:S01]  /*88fb0*/  IMAD.MOV.U32 R235, RZ, RZ, R0 ;  /* 0x000000ffffeb7224 */ /* 0x000fe200078e0000 */
[C---:B--2---:R-:W-:Y:S08]  /*88fc0*/  HMMA.1688.F32.TF32 R56, R224.reuse, R168, R60 ;  /* 0x000000a8e038723c */ /* 0x044ff0000008103c */
[C---:B---3--:R-:W-:Y:S08]  /*88fd0*/  HMMA.1688.F32.TF32 R68, R224.reuse, R172, R64 ;  /* 0x000000ace044723c */ /* 0x048ff00000081040 */
[C---:B------:R-:W-:Y:S08]  /*88fe0*/  HMMA.1688.F32.TF32 R64, R224.reuse, R164, R92 ;  /* 0x000000a4e040723c */ /* 0x040ff0000008105c */
[C---:B------:R-:W-:Y:S07]  /*88ff0*/  HMMA.1688.F32.TF32 R60, R224.reuse, R160, R88 ;  /* 0x000000a0e03c723c */ /* 0x040fee0000081058 */
[----:B------:R-:W-:Y:S01]  /*89000*/  STL.64 [R1+0x3d40], R68 ;  /* 0x003d404401007387 */ /* 0x000fe20000100a00 */
[----:B------:R-:W-:Y:S02]  /*89010*/  STL.64 [R1+0x3d48], R70 ;  /* 0x003d484601007387 */ /* 0x000fe40000100a00 */
[----:B------:R-:W-:Y:S02]  /*89020*/  STL.64 [R1+0x3d30], R56 ;  /* 0x003d303801007387 */ /* 0x000fe40000100a00 */
[----:B------:R2:W-:Y:S02]  /*89030*/  STL.64 [R1+0x3d38], R58 ;  /* 0x003d383a01007387 */ /* 0x0005e40000100a00 */
[C---:B--2---:R-:W-:Y:S01]  /*89040*/  HMMA.1688.F32.TF32 R56, R224.reuse, R156, R84 ;  /* 0x0000009ce038723c */ /* 0x044fe20000081054 */
[----:B------:R-:W-:Y:S01]  /*89050*/  STL.64 [R1+0x3d20], R64 ;  /* 0x003d204001007387 */ /* 0x000fe20000100a00 */
[----:B------:R-:W-:Y:S07]  /*89060*/  STL.64 [R1+0x3d28], R66 ;  /* 0x003d284201007387 */ /* 0x000fee0000100a00 */
[----:B------:R-:W-:Y:S02]  /*89070*/  STL.64 [R1+0x3d10], R60 ;  /* 0x003d103c01007387 */ /* 0x000fe40000100a00 */
[----:B------:R4:W-:Y:S02]  /*89080*/  STL.64 [R1+0x3d18], R62 ;  /* 0x003d183e01007387 */ /* 0x0009e40000100a00 */
[C---:B----4-:R-:W-:Y:S08]  /*89090*/  HMMA.1688.F32.TF32 R60, R224.reuse, R152, R52 ;  /* 0x00000098e03c723c */ /* 0x050ff00000081034 */
[----:B------:R-:W-:Y:S02]  /*890a0*/  HMMA.1688.F32.TF32 R52, R224, R144, R44 ;  /* 0x00000090e034723c */ /* 0x000fe4000008102c */
[----:B------:R2:W-:Y:S01]  /*890b0*/  STL [R1+0x3d00], R56 ;  /* 0x003d003801007387 */ /* 0x0005e20000100800 */
[----:B------:R-:W-:-:S02]  /*890c0*/  IMAD.MOV.U32 R252, RZ, RZ, R57 ;  /* 0x000000fffffc7224 */ /* 0x000fc400078e0039 */
[----:B------:R-:W-:Y:S02]  /*890d0*/  IMAD.MOV.U32 R2, RZ, RZ, R58 ;  /* 0x000000ffff027224 */ /* 0x000fe400078e003a */
[----:B------:R-:W-:Y:S01]  /*890e0*/  IMAD.MOV.U32 R0, RZ, RZ, R59 ;  /* 0x000000ffff007224 */ /* 0x000fe200078e003b */
        /* <DEDUP_REMOVED lines=10> */
[----:B------:R-:W-:Y:S01]  /*89190*/  HMMA.1688.F32.TF32 R12, R224, R104, R248 ;  /* 0x00000068e00c723c */ /* 0x000fe200000810f8 */
[----:B------:R-:W-:Y:S01]  /*891a0*/  STL.64 [R1+0x3cf0], R60 ;  /* 0x003cf03c01007387 */ /* 0x000fe20000100a00 */
[----:B------:R-:W-:Y:S06]  /*891b0*/  STL.64 [R1+0x3cf8], R62 ;  /* 0x003cf83e01007387 */ /* 0x000fec0000100a00 */
[C---:B-1----:R-:W-:Y:S01]  /*891c0*/  HMMA.1688.F32.TF32 R8, R228.reuse, R220, R240 ;  /* 0x000000dce408723c */ /* 0x042fe200000810f0 */
[----:B------:R-:W-:Y:S04]  /*891d0*/  LDS R224, [R5+0x8380] ;  /* 0x0083800005e07984 */ /* 0x000fe80000000800 */
[----:B------:R-:W-:Y:S04]  /*891e0*/  LDS R226, [R5+0xa380] ;  /* 0x00a3800005e27984 */ /* 0x000fe80000000800 */
[----:B------:R-:W-:Y:S04]  /*891f0*/  LDS R225, [R6+0x8380] ;  /* 0x0083800006e17984 */ /* 0x000fe80000000800 */
[----:B------:R-:W2:Y:S04]  /*89200*/  LDS R227, [R6+0xa380] ;  /* 0x00a3800006e37984 */ /* 0x000ea80000000800 */
        /* <DEDUP_REMOVED lines=27> */
[C---:B---3--:R-:W-:Y:S01]  /*893c0*/  HMMA.1688.F32.TF32 R8, R228.reuse, R212, R236 ;  /* 0x000000d4e408723c */ /* 0x048fe200000810ec */
[----:B------:R-:W-:Y:S11]  /*893d0*/  STL.64 [R1+0x6e80], R214 ;  /* 0x006e80d601007387 */ /* 0x000ff60000100a00 */
[----:B------:R-:W-:Y:S03]  /*893e0*/  @!UPT UIADD3 URZ, URZ, URZ, URZ ;  /* 0x0000003f3f3ff290 */ /* 0x000fe6000fffe03f */
[----:B------:R-:W-:Y:S01]  /*893f0*/  STL.64 [R1+0x3c30], R12 ;  /* 0x003c300c01007387 */ /* 0x000fe20000100a00 */
[----:B------:R-:W-:Y:S02]  /*89400*/  STL.64 [R1+0x3c38], R14 ;  /* 0x003c380e01007387 */ /* 0x000fe40000100a00 */
[----:B------:R-:W-:Y:S05]  /*89410*/  STL.64 [R1+0x6e78], R212 ;  /* 0x006e78d401007387 */ /* 0x000fea0000100a00 */
[----:B------:R-:W-:Y:S01]  /*89420*/  STL.64 [R1+0x3c20], R8 ;  /* 0x003c200801007387 */ /* 0x000fe20000100a00 */
[----:B------:R2:W-:Y:S02]  /*89430*/  STL.64 [R1+0x3c28], R10 ;  /* 0x003c280a01007387 */ /* 0x0005e40000100a00 */
[C---:B--2---:R-:W-:Y:S02]  /*89440*/  HMMA.1688.F32.TF32 R8, R228.reuse, R208, R232 ;  /* 0x000000d0e408723c */ /* 0x044fe400000810e8 */
[----:B------:R-:W2:Y:S11]  /*89450*/  LDL.LU R232, [R1+0x3560] ;  /* 0x0035600001e87983 */ /* 0x000eb60000300800 */
[----:B------:R-:W-:Y:S10]  /*89460*/  @!UPT UIADD3 URZ, URZ, URZ, URZ ;  /* 0x0000003f3f3ff290 */ /* 0x000ff4000fffe03f */
[----:B------:R2:W-:Y:S01]  /*89470*/  STL.64 [R1+0x3c10], R8 ;  /* 0x003c100801007387 */ /* 0x0005e20000100a00 */
[----:B------:R3:W-:Y:S02]  /*89480*/  STL.64 [R1+0x3c18], R10 ;  /* 0x003c180a01007387 */ /* 0x0007e40000100a00 */
[----:B------:R-:W2:Y:S02]  /*89490*/  LDL.LU R233, [R1+0x3564] ;  /* 0x0035640001e97983 */ /* 0x000ea40000300800 */
[----:B------:R-:W2:Y:S01]  /*894a0*/  LDL.LU R234, [R1+0x3568] ;  /* 0x0035680001ea7983 */ /* 0x000ea20000300800 */
[----:B------:R-:W2:Y:S01]  /*894b0*/  LDL.LU R235, [R1+0x356c] ;  /* 0x00356c0001eb7983 */ /* 0x000ea20000300800 */
        /* <DEDUP_REMOVED lines=12> */
[----:B--2---:R-:W2:Y:S03]  /*89580*/  LDL.LU R8, [R1+0x35b0] ;  /* 0x0035b00001087983 */ /* 0x004ea60000300800 */
[----:B------:R-:W2:Y:S01]  /*89590*/  LDL.LU R9, [R1+0x35b4] ;  /* 0x0035b40001097983 */ /* 0x000ea20000300800 */
[----:B---3--:R-:W2:Y:S03]  /*895a0*/  LDL.LU R10, [R1+0x35b8] ;  /* 0x0035b800010a7983 */ /* 0x008ea60000300800 */
[----:B------:R-:W2:Y:S01]  /*895b0*/  LDL.LU R11, [R1+0x35bc] ;  /* 0x0035bc00010b7983 */ /* 0x000ea20000300800 */
[----:B------:R-:W3:Y:S02]  /*895c0*/  LDL.LU R16, [R1+0x35d0] ;  /* 0x0035d00001107983 */ /* 0x000ee40000300800 */
[----:B------:R-:W3:Y:S02]  /*895d0*/  LDL.LU R17, [R1+0x35d4] ;  /* 0x0035d40001117983 */ /* 0x000ee40000300800 */
[----:B------:R-:W3:Y:S01]  /*895e0*/  LDL.LU R18, [R1+0x35d8] ;  /* 0x0035d80001127983 */ /* 0x000ee20000300800 */
[----:B------:R-:W3:Y:S01]  /*895f0*/  LDL.LU R19, [R1+0x35dc] ;  /* 0x0035dc0001137983 */ /* 0x000ee20000300800 */
        /* <DEDUP_REMOVED lines=88> */
[----:B------:R-:W-:Y:S02]  /*89b80*/  STL.64 [R1+0x6e70], R210 ;  /* 0x006e70d201007387 */ /* 0x000fe40000100a00 */
[----:B------:R1:W-:Y:S02]  /*89b90*/  STL.64 [R1+0x6e68], R208 ;  /* 0x006e68d001007387 */ /* 0x0003e40000100a00 */
[----:B-1----:R-:W3:Y:S01]  /*89ba0*/  LDL.LU R208, [R1+0x3720] ;  /* 0x0037200001d07983 */ /* 0x002ee20000300800 */
[----:B------:R-:W3:Y:S02]  /*89bb0*/  LDL.LU R209, [R1+0x3724] ;  /* 0x0037240001d17983 */ /* 0x000ee40000300800 */
[----:B------:R-:W3:Y:S02]  /*89bc0*/  LDL.LU R210, [R1+0x3728] ;  /* 0x0037280001d27983 */ /* 0x000ee40000300800 */
[----:B------:R-:W3:Y:S01]  /*89bd0*/  LDL.LU R211, [R1+0x372c] ;  /* 0x00372c0001d37983 */ /* 0x000ee20000300800 */
[----:B------:R-:W-:Y:S01]  /*89be0*/  STL.64 [R1+0x6e60], R206 ;  /* 0x006e60ce01007387 */ /* 0x000fe20000100a00 */
[----:B------:R1:W-:Y:S01]  /*89bf0*/  STL.64 [R1+0x6e58], R204 ;  /* 0x006e58cc01007387 */ /* 0x0003e20000100a00 */
[C---:B--2---:R-:W-:Y:S08]  /*89c00*/  HMMA.1688.F32.TF32 R76, R228.reuse, R196, R76 ;  /* 0x000000c4e44c723c */ /* 0x044ff0000008104c */
[C---:B---3--:R-:W-:Y:S08]  /*89c10*/  HMMA.1688.F32.TF32 R208, R228.reuse, R204, R208 ;  /* 0x000000cce4d0723c */ /* 0x048ff000000810d0 */
[C---:B-1----:R-:W-:Y:S08]  /*89c20*/  HMMA.1688.F32.TF32 R204, R228.reuse, R96, R68 ;  /* 0x00000060e4cc723c */ /* 0x042ff00000081044 */
[C---:B------:R-:W-:Y:S07]  /*89c30*/  HMMA.1688.F32.TF32 R68, R228.reuse, R100, R72 ;  /* 0x00000064e444723c */ /* 0x040fee0000081048 */
[----:B------:R-:W-:Y:S01]  /*89c40*/  STL.64 [R1+0x3c00], R208 ;  /* 0x003c00d001007387 */ /* 0x000fe20000100a00 */
[----:B------:R1:W-:Y:S02]  /*89c50*/  STL.64 [R1+0x3c08], R210 ;  /* 0x003c08d201007387 */ /* 0x0003e40000100a00 */
[C---:B-1----:R-:W-:Y:S08]  /*89c60*/  HMMA.1688.F32.TF32 R208, R228.reuse, R200, R212 ;  /* 0x000000c8e4d0723c */ /* 0x042ff000000810d4 */
[C---:B------:R-:W-:Y:S11]  /*89c70*/  HMMA.1688.F32.TF32 R72, R228.reuse, R192, R80 ;  /* 0x000000c0e448723c */ /* 0x040ff60000081050 */
[----:B------:R-:W-:Y:S04]  /*89c80*/  @!UPT UIADD3 URZ, URZ, URZ, URZ ;  /* 0x0000003f3f3ff290 */ /* 0x000fe8000fffe03f */
[----:B------:R-:W-:Y:S01]  /*89c90*/  STL.64 [R1+0x3bf0], R208 ;  /* 0x003bf0d001007387 */ /* 0x000fe20000100a00 */
[----:B------:R-:W-:Y:S02]  /*89ca0*/  STL.64 [R1+0x3bf8], R210 ;  /* 0x003bf8d201007387 */ /* 0x000fe40000100a00 */
[----:B------:R-:W-:Y:S02]  /*89cb0*/  STL.64 [R1+0x3be0], R204 ;  /* 0x003be0cc01007387 */ /* 0x000fe40000100a00 */
[----:B------:R-:W-:Y:S01]  /*89cc0*/  STL.64 [R1+0x3be8], R206 ;  /* 0x003be8ce01007387 */ /* 0x000fe20000100a00 */
[----:B------:R-:W-:Y:S01]  /*89cd0*/  STL.64 [R1+0x3bd0], R68 ;  /* 0x003bd04401007387 */ /* 0x000fe20000100a00 */
[----:B------:R1:W-:Y:S02]  /*89ce0*/  STL.64 [R1+0x3bd8], R70 ;  /* 0x003bd84601007387 */ /* 0x0003e40000100a00 */
[C---:B-1----:R-:W-:Y:S08]  /*89cf0*/  HMMA.1688.F32.TF32 R68, R228.reuse, R188, R56 ;  /* 0x000000bce444723c */ /* 0x042ff00000081038 */
[C---:B------:R-:W-:Y:S01]  /*89d00*/  HMMA.1688.F32.TF32 R56, R228.reuse, R184, R64 ;  /* 0x000000b8e438723c */ /* 0x040fe20000081040 */
[----:B------:R-:W-:Y:S01]  /*89d10*/  STL.64 [R1+0x3bc0], R76 ;  /* 0x003bc04c01007387 */ /* 0x000fe20000100a00 */
[----:B------:R-:W-:Y:S02]  /*89d20*/  STL.64 [R1+0x3bc8], R78 ;  /* 0x003bc84e01007387 */ /* 0x000fe40000100a00 */
[----:B------:R-:W-:Y:S02]  /*89d30*/  STL.64 [R1+0x3bb0], R72 ;  /* 0x003bb04801007387 */ /* 0x000fe40000100a00 */
[----:B------:R-:W-:Y:S02]  /*89d40*/  STL.64 [R1+0x3bb8], R74 ;  /* 0x003bb84a01007387 */ /* 0x000fe40000100a00 */
        /* <DEDUP_REMOVED lines=12> */
[C---:B--2---:R-:W-:Y:S08]  /*89e10*/  HMMA.1688.F32.TF32 R60, R228.reuse, R164, R52 ;  /* 0x000000a4e43c723c */ /* 0x044ff00000081034 */
        /* <DEDUP_REMOVED lines=17> */
[C---:B----4-:R-:W-:Y:S08]  /*89f30*/  HMMA.1688.F32.TF32 R12, R228.reuse, R116, R248 ;  /* 0x00000074e40c723c */ /* 0x050ff000000810f8 */
        /* <DEDUP_REMOVED lines=28> */
[----:B--2---:R-:W-:Y:S08]  /*8a100*/  HMMA.1688.F32.TF32 R12, R228, R104, R236 ;  /* 0x00000068e40c723c */ /* 0x004ff000000810ec */
[C---:B---3--:R-:W-:Y:S01]  /*8a110*/  HMMA.1688.F32.TF32 R8, R224.reuse, R220, R232 ;  /* 0x000000dce008723c */ /* 0x048fe200000810e8 */
[----:B------:R-:W-:Y:S04]  /*8a120*/  LDS R228, [R3+0x8400] ;  /* 0x0084000003e47984 */ /* 0x000fe80000000800 */
[----:B------:R-:W-:Y:S04]  /*8a130*/  LDS R230, [R3+0xa400] ;  /* 0x00a4000003e67984 */ /* 0x000fe80000000800 */
[----:B------:R-:W-:Y:S04]  /*8a140*/  LDS R229, [R4+0x8400] ;  /* 0x0084000004e57984 */ /* 0x000fe80000000800 */
[----:B------:R-:W1:Y:S04]  /*8a150*/  LDS R231, [R4+0xa400] ;  /* 0x00a4000004e77984 */ /* 0x000e680000000800 */
[----:B------:R-:W-:Y:S01]  /*8a160*/  STL.64 [R1+0x3a40], R16 ;  /* 0x003a401001007387 */ /* 0x000fe20000100a00 */
[----:B------:R-:W-:Y:S02]  /*8a170*/  STL.64 [R1+0x3a48], R18 ;  /* 0x003a481201007387 */ /* 0x000fe40000100a00 */
[----:B------:R-:W2:Y:S02]  /*8a180*/  LDL.LU R232, [R1+0x3360] ;  /* 0x0033600001e87983 */ /* 0x000ea40000300800 */
[----:B------:R-:W-:Y:S01]  /*8a190*/  STL.64 [R1+0x39e0], R12 ;  /* 0x0039e00c01007387 */ /* 0x000fe20000100a00 */
[----:B------:R-:W-:Y:S01]  /*8a1a0*/  STL.64 [R1+0x39e8], R14 ;  /* 0x0039e80e01007387 */ /* 0x000fe20000100a00 */
        /* <DEDUP_REMOVED lines=125> */
[----:B------:R2:W-:Y:S03]  /*8a980*/  STL.64 [R1+0x5868], R214 ;  /* 0x005868d601007387 */ /* 0x0005e60000100a00 */
[----:B--2---:R-:W2:Y:S01]  /*8a990*/  LDL.LU.64 R214, [R1+0x6e80] ;  /* 0x006e800001d67983 */ /* 0x004ea20000300a00 */
[----:B------:R-:W2:Y:S02]  /*8a9a0*/  LDL.LU.64 R212, [R1+0x6e78] ;  /* 0x006e780001d47983 */ /* 0x000ea40000300a00 */
[C---:B--2---:R-:W-:Y:S11]  /*8a9b0*/  HMMA.1688.F32.TF32 R208, R224.reuse, R212, R208 ;  /* 0x000000d4e0d0723c */ /* 0x044ff600000810d0 */
[----:B------:R-:W-:Y:S11]  /*8a9c0*/  @!UPT UIADD3 URZ, URZ, URZ, URZ ;  /* 0x0000003f3f3ff290 */ /* 0x000ff6000fffe03f */
[----:B------:R-:W-:Y:S01]  /*8a9d0*/  @!UPT UIADD3 URZ, URZ, URZ, URZ ;  /* 0x0000003f3f3ff290 */ /* 0x000fe2000fffe03f */
[----:B------:R-:W-:Y:S01]  /*8a9e0*/  STL.64 [R1+0x5850], R208 ;  /* 0x005850d001007387 */ /* 0x000fe20000100a00 */
[----:B------:R2:W-:Y:S03]  /*8a9f0*/  STL.64 [R1+0x5858], R210 ;  /* 0x005858d201007387 */ /* 0x0005e60000100a00 */
[----:B--2---:R-:W2:Y:S01]  /*8aa00*/  LDL.LU.64 R210, [R1+0x6e70] ;  /* 0x006e700001d27983 */ /* 0x004ea20000300a00 */
[----:B------:R-:W3:Y:S02]  /*8aa10*/  LDL.LU.64 R208, [R1+0x6e68] ;  /* 0x006e680001d07983 */ /* 0x000ee40000300a00 */
[C---:B---3--:R-:W-:Y:S11]  /*8aa20*/  HMMA.1688.F32.TF32 R204, R224.reuse, R208, R204 ;  /* 0x000000d0e0cc723c */ /* 0x048ff600000810cc */
[----:B------:R-:W-:Y:S11]  /*8aa30*/  @!UPT UIADD3 URZ, URZ, URZ, URZ ;  /* 0x0000003f3f3ff290 */ /* 0x000ff6000fffe03f */
[----:B------:R-:W-:Y:S01]  /*8aa40*/  @!UPT UIADD3 URZ, URZ, URZ, URZ ;  /* 0x0000003f3f3ff290 */ /* 0x000fe2000fffe03f */
[----:B------:R-:W-:Y:S01]  /*8aa50*/  STL.64 [R1+0x5840], R204 ;  /* 0x005840cc01007387 */ /* 0x000fe20000100a00 */
[----:B------:R3:W-:Y:S03]  /*8aa60*/  STL.64 [R1+0x5848], R206 ;  /* 0x005848ce01007387 */ /* 0x0007e60000100a00 */
[----:B---3--:R-:W3:Y:S01]  /*8aa70*/  LDL.LU.64 R206, [R1+0x6e60] ;  /* 0x006e600001ce7983 */ /* 0x008ee20000300a00 */
[----:B------:R-:W2:Y:S01]  /*8aa80*/  LDL.LU.64 R204, [R1+0x6e58] ;  /* 0x006e580001cc7983 */ /* 0x000ea20000300a00 */
[C---:B------:R-:W-:Y:S08]  /*8aa90*/  HMMA.1688.F32.TF32 R76, R224.reuse, R96, R76 ;  /* 0x00000060e04c723c */ /* 0x040ff0000008104c */
[C---:B--2---:R-:W-:Y:S11]  /*8aaa0*/  HMMA.1688.F32.TF32 R68, R224.reuse, R204, R68 ;  /* 0x000000cce044723c */ /* 0x044ff60000081044 */
[----:B------:R-:W-:Y:S11]  /*8aab0*/  @!UPT UIADD3 URZ, URZ, URZ, URZ ;  /* 0x0000003f3f3ff290 */ /* 0x000ff6000fffe03f */
[----:B------:R-:W-:Y:S01]  /*8aac0*/  @!UPT UIADD3 URZ, URZ, URZ, URZ ;  /* 0x0000003f3f3ff290 */ /* 0x000fe2000fffe03f */
[----:B------:R-:W-:Y:S01]  /*8aad0*/  STL.64 [R1+0x5830], R68 ;  /* 0x0058304401007387 */ /* 0x000fe20000100a00 */
[----:B------:R2:W-:Y:S02]  /*8aae0*/  STL.64 [R1+0x5838], R70 ;  /* 0x0058384601007387 */ /* 0x0005e40000100a00 */
[C---:B--2---:R-:W-:Y:S08]  /*8aaf0*/  HMMA.1688.F32.TF32 R68, R224.reuse, R200, R72 ;  /* 0x000000c8e044723c */ /* 0x044ff00000081048 */
[C---:B------:R-:W-:Y:S11]  /*8ab00*/  HMMA.1688.F32.TF32 R72, R224.reuse, R100, R80 ;  /* 0x00000064e048723c */ /* 0x040ff60000081050 */
[----:B------:R-:W-:Y:S04]  /*8ab10*/  @!UPT UIADD3 URZ, URZ, URZ, URZ ;  /* 0x0000003f3f3ff290 */ /* 0x000fe8000fffe03f */
[----:B------:R-:W-:Y:S01]  /*8ab20*/  STL.64 [R1+0x5820], R68 ;  /* 0x0058204401007387 */ /* 0x000fe20000100a00 */
[----:B------:R2:W-:Y:S02]  /*8ab30*/  STL.64 [R1+0x5828], R70 ;  /* 0x0058284601007387 */ /* 0x0005e40000100a00 */
[C---:B--2---:R-:W-:Y:S08]  /*8ab40*/  HMMA.1688.F32.TF32 R68, R224.reuse, R196, R56 ;  /* 0x000000c4e044723c */ /* 0x044ff00000081038 */
        /* <DEDUP_REMOVED lines=11> */
[C---:B--2---:R-:W-:Y:S04]  /*8ac00*/  HMMA.1688.F32.TF32 R56, R224.reuse, R180, R88 ;  /* 0x000000b4e038723c */ /* 0x044fe80000081058 */
[----:B------:R-:W-:Y:S01]  /*8ac10*/  STL.64 [R1+0x57d0], R64 ;  /* 0x0057d04001007387 */ /* 0x000fe20000100a00 */
[----:B------:R2:W-:Y:S07]  /*8ac20*/  STL.64 [R1+0x57d8], R66 ;  /* 0x0057d84201007387 */ /* 0x0005ee0000100a00 */
[----:B------:R-:W-:Y:S02]  /*8ac30*/  STL.64 [R1+0x57c0], R60 ;  /* 0x0057c03c01007387 */ /* 0x000fe40000100a00 */
[----:B------:R1:W-:Y:S01]  /*8ac40*/  STL.64 [R1+0x57c8], R62 ;  /* 0x0057c83e01007387 */ /* 0x0003e20000100a00 */
[C---:B--2---:R-:W-:Y:S08]  /*8ac50*/  HMMA.1688.F32.TF32 R64, R224.reuse, R176, R84 ;  /* 0x000000b0e040723c */ /* 0x044ff00000081054 */
[C---:B-1----:R-:W-:Y:S08]  /*8ac60*/  HMMA.1688.F32.TF32 R60, R224.reuse, R172, R52 ;  /* 0x000000ace03c723c */ /* 0x042ff00000081034 */
        /* <DEDUP_REMOVED lines=46> */
[C---:B--2---:R-:W-:Y:S08]  /*8af50*/  HMMA.1688.F32.TF32 R12, R224.reuse, R112, R236 ;  /* 0x00000070e00c723c */ /* 0x044ff000000810ec */
        /* <DEDUP_REMOVED lines=21> */
[----:B----4-:R-:W2:Y:S01]  /*8b0b0*/  LDL.LU R10, [R1+0x3208] ;  /* 0x00320800010a7983 */ /* 0x010ea20000300800 */
[----:B------:R-:W2:Y:S02]  /*8b0c0*/  LDL.LU R11, [R1+0x320c] ;  /* 0x00320c00010b7983 */ /* 0x000ea40000300800 */
        /* <DEDUP_REMOVED lines=91> */
[----:B------:R-:W4:Y:S01]  /*8b680*/  LDL.LU R235, [R1+0x31bc] ;  /* 0x0031bc0001eb7983 */ /* 0x000f220000300800 */
[----:B--2---:R-:W-:Y:S08]  /*8b690*/  HMMA.1688.F32.TF32 R224, R224, R104, R68 ;  /* 0x00000068e0e0723c */ /* 0x004ff00000081044 */
[C---:B------:R-:W-:Y:S08]  /*8b6a0*/  HMMA.1688.F32.TF32 R68, R228.reuse, R220, R72 ;  /* 0x000000dce444723c */ /* 0x040ff00000081048 */
[C---:B---3--:R-:W-:Y:S08]  /*8b6b0*/  HMMA.1688.F32.TF32 R76, R228.reuse, R216, R76 ;  /* 0x000000d8e44c723c */ /* 0x048ff0000008104c */
[C---:B------:R-:W-:Y:S01]  /*8b6c0*/  HMMA.1688.F32.TF32 R72, R228.reuse, R212, R80 ;  /* 0x000000d4e448723c */ /* 0x040fe20000081050 */
[----:B------:R-:W-:Y:S01]  /*8b6d0*/  STL.64 [R1+0x5670], R224 ;  /* 0x005670e001007387 */ /* 0x000fe20000100a00 */
[----:B------:R-:W-:Y:S05]  /*8b6e0*/  STL.64 [R1+0x5678], R226 ;  /* 0x005678e201007387 */ /* 0x000fea0000100a00 */
[----:B------:R-:W-:Y:S02]  /*8b6f0*/  STL.64 [R1+0x37f0], R68 ;  /* 0x0037f04401007387 */ /* 0x000fe40000100a00 */
[----:B------:R1:W-:Y:S01]  /*8b700*/  STL.64 [R1+0x37f8], R70 ;  /* 0x0037f84601007387 */ /* 0x0003e20000100a00 */
[----:B------:R-:W-:Y:S04]  /*8b710*/  LDS R224, [R5+0x8400] ;  /* 0x0084000005e07984 */ /* 0x000fe80000000800 */
[----:B------:R-:W-:Y:S04]  /*8b720*/  LDS R226, [R5+0xa400] ;  /* 0x00a4000005e27984 */ /* 0x000fe80000000800 */
[----:B------:R-:W-:Y:S04]  /*8b730*/  LDS R225, [R6+0x8400] ;  /* 0x0084000006e17984 */ /* 0x000fe80000000800 */
[----:B------:R-:W2:Y:S01]  /*8b740*/  LDS R227, [R6+0xa400] ;  /* 0x00a4000006e37984 */ /* 0x000ea20000000800 */
[C---:B-1----:R-:W-:Y:S08]  /*8b750*/  HMMA.1688.F32.TF32 R68, R228.reuse, R208, R56 ;  /* 0x000000d0e444723c */ /* 0x042ff00000081038 */
[C---:B------:R-:W-:Y:S01]  /*8b760*/  HMMA.1688.F32.TF32 R56, R228.reuse, R204, R64 ;  /* 0x000000cce438723c */ /* 0x040fe20000081040 */
[----:B------:R-:W-:Y:S01]  /*8b770*/  STL.64 [R1+0x39d0], R76 ;  /* 0x0039d04c01007387 */ /* 0x000fe20000100a00 */
[----:B------:R-:W-:Y:S02]  /*8b780*/  STL.64 [R1+0x39d8], R78 ;  /* 0x0039d84e01007387 */ /* 0x000fe40000100a00 */
[----:B------:R-:W-:Y:S02]  /*8b790*/  STL.64 [R1+0x39c0], R72 ;  /* 0x0039c04801007387 */ /* 0x000fe40000100a00 */
[----:B------:R-:W-:Y:S02]  /*8b7a0*/  STL.64 [R1+0x39c8], R74 ;  /* 0x0039c84a01007387 */ /* 0x000fe40000100a00 */
[C---:B----4-:R-:W-:Y:S08]  /*8b7b0*/  HMMA.1688.F32.TF32 R64, R228.reuse, R200, R60 ;  /* 0x000000c8e440723c */ /* 0x050ff0000008103c */
        /* <DEDUP_REMOVED lines=181> */
[C---:B------:R-:W-:Y:S08]  /*8c310*/  HMMA.1688.F32.TF32 R72, R228.reuse, R112, R80 ;  /* 0x00000070e448723c */ /* 0x040ff00000081050 */
[C---:B------:R-:W-:Y:S01]  /*8c320*/  HMMA.1688.F32.TF32 R64, R228.reuse, R104, R64 ;  /* 0x00000068e440723c */ /* 0x040fe20000081040 */
[----:B------:R-:W-:Y:S01]  /*8c330*/  STL.64 [R1+0x3830], R68 ;  /* 0x0038304401007387 */ /* 0x000fe20000100a00 */
[----:B------:R1:W-:Y:S06]  /*8c340*/  STL.64 [R1+0x3838], R70 ;  /* 0x0038384601007387 */ /* 0x0003ec0000100a00 */
[----:B-1----:R-:W-:Y:S08]  /*8c350*/  HMMA.1688.F32.TF32 R68, R228, R108, R56 ;  /* 0x0000006ce444723c */ /* 0x002ff00000081038 */
[C---:B------:R-:W-:Y:S01]  /*8c360*/  HMMA.1688.F32.TF32 R56, R224.reuse, R220, R60 ;  /* 0x000000dce038723c */ /* 0x040fe2000008103c */
[----:B------:R-:W-:Y:S01]  /*8c370*/  STL.64 [R1+0x3820], R76 ;  /* 0x0038204c01007387 */ /* 0x000fe20000100a00 */
[----:B------:R-:W-:Y:S02]  /*8c380*/  STL.64 [R1+0x3828], R78 ;  /* 0x0038284e01007387 */ /* 0x000fe40000100a00 */
[----:B------:R-:W-:Y:S02]  /*8c390*/  STL.64 [R1+0x3810], R72 ;  /* 0x0038104801007387 */ /* 0x000fe40000100a00 */
[----:B------:R-:W-:Y:S02]  /*8c3a0*/  STL.64 [R1+0x3818], R74 ;  /* 0x0038184a01007387 */ /* 0x000fe40000100a00 */
[C---:B------:R-:W-:Y:S01]  /*8c3b0*/  HMMA.1688.F32.TF32 R60, R224.reuse, R216, R92 ;  /* 0x000000d8e03c723c */ /* 0x040fe2000008105c */
        /* <DEDUP_REMOVED lines=9> */
[----:B------:R2:W-:Y:S02]  /*8c450*/  STL.64 [R1+0x5468], R58 ;  /* 0x0054683a01007387 */ /* 0x0005e40000100a00 */
[C---:B--2---:R-:W-:Y:S08]  /*8c460*/  HMMA.1688.F32.TF32 R56, R224.reuse, R212, R88 ;  /* 0x000000d4e038723c */ /* 0x044ff00000081058 */
[C---:B------:R-:W-:Y:S01]  /*8c470*/  HMMA.1688.F32.TF32 R64, R224.reuse, R208, R84 ;  /* 0x000000d0e040723c */ /* 0x040fe20000081054 */
[----:B------:R-:W-:Y:S01]  /*8c480*/  STL.64 [R1+0x5640], R60 ;  /* 0x0056403c01007387 */ /* 0x000fe20000100a00 */
[----:B------:R2:W-:Y:S06]  /*8c490*/  STL.64 [R1+0x5648], R62 ;  /* 0x0056483e01007387 */ /* 0x0005ec0000100a00 */
[C---:B--2---:R-:W-:Y:S08]  /*8c4a0*/  HMMA.1688.F32.TF32 R60, R224.reuse, R204, R52 ;  /* 0x000000cce03c723c */ /* 0x044ff00000081034 */
        /* <DEDUP_REMOVED lines=58> */
[----:B------:R-:W2:Y:S02]  /*8c850*/  LDL R244, [R1+0x2e70] ;  /* 0x002e700001f47983 */ /* 0x000ea40000100800 */
[----:B------:R-:W2:Y:S01]  /*8c860*/  LDL R245, [R1+0x2e74] ;  /* 0x002e740001f57983 */ /* 0x000ea20000100800 */
[----:B------:R-:W2:Y:S04]  /*8c870*/  LDL R246, [R1+0x2e78] ;  /* 0x002e780001f67983 */ /* 0x000ea80000100800 */
[----:B------:R-:W2:Y:S01]  /*8c880*/  LDL R247, [R1+0x2e7c] ;  /* 0x002e7c0001f77983 */ /* 0x000ea20000100800 */
[----:B------:R-:W2:Y:S02]  /*8c890*/  LDL.LU R240, [R1+0x2e80] ;  /* 0x002e800001f07983 */ /* 0x000ea40000300800 */
[----:B------:R-:W2:Y:S02]  /*8c8a0*/  LDL.LU R241, [R1+0x2e84] ;  /* 0x002e840001f17983 */ /* 0x000ea40000300800 */
[----:B------:R-:W2:Y:S01]  /*8c8b0*/  LDL.LU R242, [R1+0x2e88] ;  /* 0x002e880001f27983 */ /* 0x000ea20000300800 */
[----:B------:R-:W2:Y:S01]  /*8c8c0*/  LDL.LU R243, [R1+0x2e8c] ;  /* 0x002e8c0001f37983 */ /* 0x000ea20000300800 */
[----:B---3--:R-:W3:Y:S02]  /*8c8d0*/  LDL.LU R8, [R1+0x2ea0] ;  /* 0x002ea00001087983 */ /* 0x008ee40000300800 */
[----:B------:R-:W3:Y:S02]  /*8c8e0*/  LDL.LU R9, [R1+0x2ea4] ;  /* 0x002ea40001097983 */ /* 0x000ee40000300800 */
[----:B----4-:R-:W3:Y:S01]  /*8c8f0*/  LDL.LU R10, [R1+0x2ea8] ;  /* 0x002ea800010a7983 */ /* 0x010ee20000300800 */
[----:B------:R-:W3:Y:S01]  /*8c900*/  LDL.LU R11, [R1+0x2eac] ;  /* 0x002eac00010b7983 */ /* 0x000ee20000300800 */
[----:B------:R-:W4:Y:S02]  /*8c910*/  LDL R12, [R1+0x2eb0] ;  /* 0x002eb000010c7983 */ /* 0x000f240000100800 */
[----:B------:R-:W4:Y:S02]  /*8c920*/  LDL R13, [R1+0x2eb4] ;  /* 0x002eb400010d7983 */ /* 0x000f240000100800 */
[----:B------:R-:W4:Y:S01]  /*8c930*/  LDL R14, [R1+0x2eb8] ;  /* 0x002eb800010e7983 */ /* 0x000f220000100800 */
[----:B------:R-:W4:Y:S01]  /*8c940*/  LDL R15, [R1+0x2ebc] ;  /* 0x002ebc00010f7983 */ /* 0x000f220000100800 */
        /* <DEDUP_REMOVED lines=20> */
[----:B------:R-:W1:Y:S02]  /*8ca90*/  LDL.LU R48, [R1+0x2f40] ;  /* 0x002f400001307983 */ /* 0x000e640000300800 */
[----:B------:R-:W1:Y:S02]  /*8caa0*/  LDL.LU R49, [R1+0x2f44] ;  /* 0x002f440001317983 */ /* 0x000e640000300800 */
[----:B------:R-:W1:Y:S01]  /*8cab0*/  LDL.LU R50, [R1+0x2f48] ;  /* 0x002f480001327983 */ /* 0x000e620000300800 */
[----:B------:R-:W1:Y:S01]  /*8cac0*/  LDL.LU R51, [R1+0x2f4c] ;  /* 0x002f4c0001337983 */ /* 0x000e620000300800 */
        /* <DEDUP_REMOVED lines=36> */
[----:B------:R-:W3:Y:S02]  /*8cd10*/  LDL R60, [R1+0x2f90] ;  /* 0x002f9000013c7983 */ /* 0x000ee40000100800 */
[----:B------:R-:W3:Y:S02]  /*8cd20*/  LDL R61, [R1+0x2f94] ;  /* 0x002f9400013d7983 */ /* 0x000ee40000100800 */
[----:B------:R-:W3:Y:S01]  /*8cd30*/  LDL R62, [R1+0x2f98] ;  /* 0x002f9800013e7983 */ /* 0x000ee20000100800 */
[----:B------:R-:W3:Y:S01]  /*8cd40*/  LDL R63, [R1+0x2f9c] ;  /* 0x002f9c00013f7983 */ /* 0x000ee20000100800 */
        /* <DEDUP_REMOVED lines=103> */
[C---:B----4-:R-:W-:Y:S07]  /*8d3c0*/  HMMA.1688.F32.TF32 R8, R228.reuse, R168, R232 ;  /* 0x000000a8e408723c */ /* 0x050fee00000810e8 */
[----:B------:R-:W-:Y:S01]  /*8d3d0*/  STL.64 [R1+0x3710], R16 ;  /* 0x0037101001007387 */ /* 0x000fe20000100a00 */
[----:B------:R-:W-:Y:S02]  /*8d3e0*/  STL.64 [R1+0x3718], R18 ;  /* 0x0037181201007387 */ /* 0x000fe40000100a00 */
[----:B------:R-:W2:Y:S05]  /*8d3f0*/  LDL R236, [R1+0x2cb0] ;  /* 0x002cb00001ec7983 */ /* 0x000eaa0000100800 */
[----:B------:R-:W-:Y:S01]  /*8d400*/  STL.64 [R1+0x3700], R12 ;  /* 0x0037000c01007387 */ /* 0x000fe20000100a00 */
[----:B------:R-:W-:Y:S07]  /*8d410*/  STL.64 [R1+0x3708], R14 ;  /* 0x0037080e01007387 */ /* 0x000fee0000100a00 */
[----:B------:R3:W-:Y:S02]  /*8d420*/  STL.64 [R1+0x36f0], R8 ;  /* 0x0036f00801007387 */ /* 0x0007e40000100a00 */
[----:B------:R4:W-:Y:S02]  /*8d430*/  STL.64 [R1+0x36f8], R10 ;  /* 0x0036f80a01007387 */ /* 0x0009e40000100a00 */
[----:B------:R-:W2:Y:S01]  /*8d440*/  LDL R237, [R1+0x2cb4] ;  /* 0x002cb40001ed7983 */ /* 0x000ea20000100800 */
        /* <DEDUP_REMOVED lines=10> */
[----:B---3--:R-:W3:Y:S02]  /*8d4f0*/  LDL R8, [R1+0x2cf0] ;  /* 0x002cf00001087983 */ /* 0x008ee40000100800 */
[----:B------:R-:W3:Y:S02]  /*8d500*/  LDL R9, [R1+0x2cf4] ;  /* 0x002cf40001097983 */ /* 0x000ee40000100800 */
        /* <DEDUP_REMOVED lines=14> */
[----:B------:R-:W2:Y:S02]  /*8d5f0*/  LDL R32, [R1+0x2d50] ;  /* 0x002d500001207983 */ /* 0x000ea40000100800 */
[----:B------:R-:W2:Y:S02]  /*8d600*/  LDL R33, [R1+0x2d54] ;  /* 0x002d540001217983 */ /* 0x000ea40000100800 */
[----:B------:R-:W2:Y:S01]  /*8d610*/  LDL R34, [R1+0x2d58] ;  /* 0x002d580001227983 */ /* 0x000ea20000100800 */
[----:B------:R-:W2:Y:S01]  /*8d620*/  LDL R35, [R1+0x2d5c] ;  /* 0x002d5c0001237983 */ /* 0x000ea20000100800 */
[----:B------:R-:W2:Y:S02]  /*8d630*/  LDL.LU R40, [R1+0x2d70] ;  /* 0x002d700001287983 */ /* 0x000ea40000300800 */
[----:B------:R-:W2:Y:S02]  /*8d640*/  LDL.LU R41, [R1+0x2d74] ;  /* 0x002d740001297983 */ /* 0x000ea40000300800 */
[----:B------:R-:W2:Y:S01]  /*8d650*/  LDL.LU R42, [R1+0x2d78] ;  /* 0x002d7800012a7983 */ /* 0x000ea20000300800 */
[----:B------:R-:W2:Y:S01]  /*8d660*/  LDL.LU R43, [R1+0x2d7c] ;  /* 0x002d7c00012b7983 */ /* 0x000ea20000300800 */
        /* <DEDUP_REMOVED lines=39> */
[----:B------:R-:W2:Y:S04]  /*8d8e0*/  LDL R71, [R1+0x2e4c] ;  /* 0x002e4c0001477983 */ /* 0x000ea80000100800 */
[----:B------:R-:W3:Y:S04]  /*8d8f0*/  LDL R76, [R1+0x2e20] ;  /* 0x002e2000014c7983 */ /* 0x000ee80000100800 */
        /* <DEDUP_REMOVED lines=53> */
[C---:B------:R-:W-:Y:S08]  /*8dc50*/  HMMA.1688.F32.TF32 R44, R228.reuse, R116, R44 ;  /* 0x00000074e42c723c */ /* 0x040ff0000008102c */
[C---:B------:R-:W-:Y:S01]  /*8dc60*/  HMMA.1688.F32.TF32 R40, R228.reuse, R112, R40 ;  /* 0x00000070e428723c */ /* 0x040fe20000081028 */
[----:B------:R-:W-:Y:S01]  /*8dc70*/  STL.64 [R1+0x3690], R68 ;  /* 0x0036904401007387 */ /* 0x000fe20000100a00 */
[----:B------:R-:W-:Y:S02]  /*8dc80*/  STL.64 [R1+0x3698], R70 ;  /* 0x0036984601007387 */ /* 0x000fe40000100a00 */
[----:B------:R-:W-:Y:S02]  /*8dc90*/  STL.64 [R1+0x3680], R56 ;  /* 0x0036803801007387 */ /* 0x000fe40000100a00 */
[----:B------:R2:W-:Y:S02]  /*8dca0*/  STL.64 [R1+0x3688], R58 ;  /* 0x0036883a01007387 */ /* 0x0005e40000100a00 */
[C---:B------:R-:W-:Y:S08]  /*8dcb0*/  HMMA.1688.F32.TF32 R36, R228.reuse, R108, R36 ;  /* 0x0000006ce424723c */ /* 0x040ff00000081024 */
[C---:B--2---:R-:W-:Y:S08]  /*8dcc0*/  HMMA.1688.F32.TF32 R56, R228.reuse, R128, R84 ;  /* 0x00000080e438723c */ /* 0x044ff00000081054 */
[----:B------:R-:W-:Y:S08]  /*8dcd0*/  HMMA.1688.F32.TF32 R32, R228, R104, R32 ;  /* 0x00000068e420723c */ /* 0x000ff00000081020 */
[C---:B-1----:R-:W-:Y:S01]  /*8dce0*/  HMMA.1688.F32.TF32 R28, R224.reuse, R220, R28 ;  /* 0x000000dce01c723c */ /* 0x042fe2000008101c */
        /* <DEDUP_REMOVED lines=24> */
[C---:B--2---:R-:W-:Y:S08]  /*8de70*/  HMMA.1688.F32.TF32 R32, R224.reuse, R216, R24 ;  /* 0x000000d8e020723c */ /* 0x044ff00000081018 */
[C---:B---3--:R-:W-:Y:S08]  /*8de80*/  HMMA.1688.F32.TF32 R28, R224.reuse, R212, R20 ;  /* 0x000000d4e01c723c */ /* 0x048ff00000081014 */
        /* <DEDUP_REMOVED lines=16> */
[----:B------:R3:W-:Y:S05]  /*8df90*/  STL.64 [R1+0x5378], R14 ;  /* 0x0053780e01007387 */ /* 0x0007ea0000100a00 */
[----:B------:R-:W-:Y:S01]  /*8dfa0*/  STL.64 [R1+0x5360], R8 ;  /* 0x0053600801007387 */ /* 0x000fe20000100a00 */
[----:B------:R4:W-:Y:S01]  /*8dfb0*/  STL.64 [R1+0x5368], R10 ;  /* 0x0053680a01007387 */ /* 0x0009e20000100a00 */
[C---:B--2---:R-:W-:Y:S08]  /*8dfc0*/  HMMA.1688.F32.TF32 R16, R224.reuse, R196, R244 ;  /* 0x000000c4e010723c */ /* 0x044ff000000810f4 */
[C---:B---3--:R-:W-:Y:S08]  /*8dfd0*/  HMMA.1688.F32.TF32 R12, R224.reuse, R192, R236 ;  /* 0x000000c0e00c723c */ /* 0x048ff000000810ec */
[C---:B----4-:R-:W-:Y:S07]  /*8dfe0*/  HMMA.1688.F32.TF32 R8, R224.reuse, R188, R232 ;  /* 0x000000bce008723c */ /* 0x050fee00000810e8 */
        /* <DEDUP_REMOVED lines=66> */
[----:B------:R-:W2:Y:S04]  /*8e410*/  LDL R80, [R1+0x2c80] ;  /* 0x002c800001507983 */ /* 0x000ea80000100800 */
[----:B------:R-:W2:Y:S04]  /*8e420*/  LDL R81, [R1+0x2c84] ;  /* 0x002c840001517983 */ /* 0x000ea80000100800 */
[----:B------:R-:W2:Y:S04]  /*8e430*/  LDL R82, [R1+0x2c88] ;  /* 0x002c880001527983 */ /* 0x000ea80000100800 */
[----:B------:R-:W2:Y:S01]  /*8e440*/  LDL R83, [R1+0x2c8c] ;  /* 0x002c8c0001537983 */ /* 0x000ea20000100800 */
        /* <DEDUP_REMOVED lines=36> */
[C---:B--2---:R-:W-:Y:S08]  /*8e690*/  HMMA.1688.F32.TF32 R72, R224.reuse, R180, R80 ;  /* 0x000000b4e048723c */ /* 0x044ff00000081050 */
[C---:B---3--:R-:W-:Y:S08]  /*8e6a0*/  HMMA.1688.F32.TF32 R76, R224.reuse, R184, R76 ;  /* 0x000000b8e04c723c */ /* 0x048ff0000008104c */
[C---:B------:R-:W-:Y:S08]  /*8e6b0*/  HMMA.1688.F32.TF32 R68, R224.reuse, R176, R56 ;  /* 0x000000b0e044723c */ /* 0x040ff00000081038 */
        /* <DEDUP_REMOVED lines=10> */
[----:B------:R4:W-:Y:S02]  /*8e760*/  STL.64 [R1+0x52f8], R58 ;  /* 0x0052f83a01007387 */ /* 0x0009e40000100a00 */
[C---:B----4-:R-:W-:Y:S01]  /*8e770*/  HMMA.1688.F32.TF32 R56, R224.reuse, R160, R88 ;  /* 0x000000a0e038723c */ /* 0x050fe20000081058 */
[----:B------:R-:W-:Y:S01]  /*8e780*/  STL.64 [R1+0x52e0], R64 ;  /* 0x0052e04001007387 */ /* 0x000fe20000100a00 */
[----:B------:R2:W-:Y:S07]  /*8e790*/  STL.64 [R1+0x52e8], R66 ;  /* 0x0052e84201007387 */ /* 0x0005ee0000100a00 */
[----:B------:R-:W-:Y:S02]  /*8e7a0*/  STL.64 [R1+0x52d0], R60 ;  /* 0x0052d03c01007387 */ /* 0x000fe40000100a00 */
[----:B------:R3:W-:Y:S01]  /*8e7b0*/  STL.64 [R1+0x52d8], R62 ;  /* 0x0052d83e01007387 */ /* 0x0007e20000100a00 */
        /* <DEDUP_REMOVED lines=19> */
[----:B------:R-:W-:Y:S08]  /*8e8f0*/  HMMA.1688.F32.TF32 R12, R224, R104, R248 ;  /* 0x00000068e00c723c */ /* 0x000ff000000810f8 */
[C---:B-1----:R-:W-:Y:S01]  /*8e900*/  HMMA.1688.F32.TF32 R8, R228.reuse, R220, R240 ;  /* 0x000000dce408723c */ /* 0x042fe200000810f0 */
[----:B------:R-:W-:Y:S01]  /*8e910*/  LDS R224, [R5+0x8500] ;  /* 0x0085000005e07984 */ /* 0x000fe20000000800 */
        /* <DEDUP_REMOVED lines=1433> */
[----:B------:R2:W-:Y:S01]  /*942b0*/  STL.64 [R1+0x2fa8], R10 ;  /* 0x002fa80a01007387 */ /* 0x0005e20000100a00 */
[----:B------:R-:W3:Y:S01]  /*942c0*/  LDL.LU R236, [R1+0x1cc0] ;  /* 0x001cc00001ec7983 */ /* 0x000ee20000300800 */
[C---:B--2---:R-:W-:Y:S11]  /*942d0*/  HMMA.1688.F32.TF32 R8, R228.reuse, R208, R232 ;  /* 0x000000d0e408723c */ /* 0x044ff600000810e8 */
[----:B------:R-:W-:Y:S11]  /*942e0*/  @!UPT UIADD3 URZ, URZ, URZ, URZ ;  /* 0x0000003f3f3ff290 */ /* 0x000ff6000fffe03f */
[----:B------:R-:W-:Y:S01]  /*942f0*/  @!UPT UIADD3 URZ, URZ, URZ, URZ ;  /* 0x0000003f3f3ff290 */ /* 0x000fe2000fffe03f */
[----:B------:R2:W-:Y:S01]  /*94300*/  STL.64 [R1+0x2f80], R8 ;  /* 0x002f800801007387 */ /* 0x0005e20000100a00 */
[----:B------:R4:W-:Y:S02]  /*94310*/  STL.64 [R1+0x2f88], R10 ;  /* 0x002f880a01007387 */ /* 0x0009e40000100a00 */
        /* <DEDUP_REMOVED lines=11> */
[----:B--2---:R-:W2:Y:S02]  /*943d0*/  LDL.LU R8, [R1+0x1d00] ;  /* 0x001d000001087983 */ /* 0x004ea40000300800 */
[----:B------:R-:W2:Y:S02]  /*943e0*/  LDL.LU R9, [R1+0x1d04] ;  /* 0x001d040001097983 */ /* 0x000ea40000300800 */
[----:B----4-:R-:W2:Y:S01]  /*943f0*/  LDL.LU R10, [R1+0x1d08] ;  /* 0x001d0800010a7983 */ /* 0x010ea20000300800 */
        /* <DEDUP_REMOVED lines=93> */
[----:B------:R-:W1:Y:S02]  /*949d0*/  LDL.LU R232, [R1+0x1cb0] ;  /* 0x001cb00001e87983 */ /* 0x000e640000300800 */
[----:B------:R-:W1:Y:S02]  /*949e0*/  LDL.LU R233, [R1+0x1cb4] ;  /* 0x001cb40001e97983 */ /* 0x000e640000300800 */
[----:B------:R-:W1:Y:S01]  /*949f0*/  LDL.LU R234, [R1+0x1cb8] ;  /* 0x001cb80001ea7983 */ /* 0x000e620000300800 */
[----:B------:R-:W1:Y:S01]  /*94a00*/  LDL.LU R235, [R1+0x1cbc] ;  /* 0x001cbc0001eb7983 */ /* 0x000e620000300800 */
[----:B------:R-:W-:Y:S02]  /*94a10*/  STL.64 [R1+0x6e10], R210 ;  /* 0x006e10d201007387 */ /* 0x000fe40000100a00 */
[----:B------:R4:W-:Y:S02]  /*94a20*/  STL.64 [R1+0x6e08], R208 ;  /* 0x006e08d001007387 */ /* 0x0009e40000100a00 */
[----:B----4-:R-:W4:Y:S01]  /*94a30*/  LDL.LU R208, [R1+0x1e90] ;  /* 0x001e900001d07983 */ /* 0x010f220000300800 */
[----:B------:R-:W4:Y:S02]  /*94a40*/  LDL.LU R209, [R1+0x1e94] ;  /* 0x001e940001d17983 */ /* 0x000f240000300800 */
[----:B------:R-:W4:Y:S02]  /*94a50*/  LDL.LU R210, [R1+0x1e98] ;  /* 0x001e980001d27983 */ /* 0x000f240000300800 */
[----:B------:R-:W4:Y:S01]  /*94a60*/  LDL.LU R211, [R1+0x1e9c] ;  /* 0x001e9c0001d37983 */ /* 0x000f220000300800 */
[C---:B--2---:R-:W-:Y:S08]  /*94a70*/  HMMA.1688.F32.TF32 R212, R228.reuse, R200, R212 ;  /* 0x000000c8e4d4723c */ /* 0x044ff000000810d4 */
[C---:B----4-:R-:W-:Y:S11]  /*94a80*/  HMMA.1688.F32.TF32 R208, R228.reuse, R204, R208 ;  /* 0x000000cce4d0723c */ /* 0x050ff600000810d0 */
[----:B------:R-:W-:Y:S11]  /*94a90*/  @!UPT UIADD3 URZ, URZ, URZ, URZ ;  /* 0x0000003f3f3ff290 */ /* 0x000ff6000fffe03f */
[----:B------:R-:W-:Y:S01]  /*94aa0*/  @!UPT UIADD3 URZ, URZ, URZ, URZ ;  /* 0x0000003f3f3ff290 */ /* 0x000fe2000fffe03f */
[----:B------:R-:W-:Y:S01]  /*94ab0*/  STL.64 [R1+0x2f60], R208 ;  /* 0x002f60d001007387 */ /* 0x000fe20000100a00 */
[----:B------:R2:W-:Y:S02]  /*94ac0*/  STL.64 [R1+0x2f68], R210 ;  /* 0x002f68d201007387 */ /* 0x0005e40000100a00 */
[C---:B--2---:R-:W-:Y:S08]  /*94ad0*/  HMMA.1688.F32.TF32 R208, R228.reuse, R96, R68 ;  /* 0x00000060e4d0723c */ /* 0x044ff00000081044 */
[C---:B------:R-:W-:Y:S01]  /*94ae0*/  HMMA.1688.F32.TF32 R68, R228.reuse, R100, R72 ;  /* 0x00000064e444723c */ /* 0x040fe20000081048 */
[----:B------:R-:W-:Y:S01]  /*94af0*/  STL.64 [R1+0x2f40], R212 ;  /* 0x002f40d401007387 */ /* 0x000fe20000100a00 */
[----:B------:R-:W-:Y:S06]  /*94b00*/  STL.64 [R1+0x2f48], R214 ;  /* 0x002f48d601007387 */ /* 0x000fec0000100a00 */
[C---:B---3--:R-:W-:Y:S08]  /*94b10*/  HMMA.1688.F32.TF32 R76, R228.reuse, R196, R76 ;  /* 0x000000c4e44c723c */ /* 0x048ff0000008104c */
[C---:B------:R-:W-:Y:S01]  /*94b20*/  HMMA.1688.F32.TF32 R72, R228.reuse, R192, R80 ;  /* 0x000000c0e448723c */ /* 0x040fe20000081050 */
[----:B------:R-:W-:Y:S01]  /*94b30*/  STL.64 [R1+0x2f20], R208 ;  /* 0x002f20d001007387 */ /* 0x000fe20000100a00 */
[----:B------:R-:W-:Y:S05]  /*94b40*/  STL.64 [R1+0x2f28], R210 ;  /* 0x002f28d201007387 */ /* 0x000fea0000100a00 */
[----:B------:R-:W-:Y:S02]  /*94b50*/  STL.64 [R1+0x2f00], R68 ;  /* 0x002f004401007387 */ /* 0x000fe40000100a00 */
        /* <DEDUP_REMOVED lines=31> */
[C---:B-1----:R-:W-:Y:S01]  /*94d50*/  HMMA.1688.F32.TF32 R20, R228.reuse, R124, R12 ;  /* 0x0000007ce414723c */ /* 0x042fe2000008100c */
        /* <DEDUP_REMOVED lines=175> */
[----:B------:R-:W3:Y:S01]  /*95850*/  LDL.LU.64 R208, [R1+0x6e08] ;  /* 0x006e080001d07983 */ /* 0x000ee20000300a00 */
[C---:B------:R-:W-:Y:S08]  /*95860*/  HMMA.1688.F32.TF32 R76, R224.reuse, R200, R76 ;  /* 0x000000c8e04c723c */ /* 0x040ff0000008104c */
[C---:B---3--:R-:W-:Y:S11]  /*95870*/  HMMA.1688.F32.TF32 R68, R224.reuse, R208, R68 ;  /* 0x000000d0e044723c */ /* 0x048ff60000081044 */
[----:B------:R-:W-:Y:S11]  /*95880*/  @!UPT UIADD3 URZ, URZ, URZ, URZ ;  /* 0x0000003f3f3ff290 */ /* 0x000ff6000fffe03f */
[----:B------:R-:W-:Y:S01]  /*95890*/  @!UPT UIADD3 URZ, URZ, URZ, URZ ;  /* 0x0000003f3f3ff290 */ /* 0x000fe2000fffe03f */
[----:B------:R-:W-:Y:S01]  /*958a0*/  STL.64 [R1+0x48a0], R68 ;  /* 0x0048a04401007387 */ /* 0x000fe20000100a00 */
[----:B------:R3:W-:Y:S02]  /*958b0*/  STL.64 [R1+0x48a8], R70 ;  /* 0x0048a84601007387 */ /* 0x0007e40000100a00 */
[C---:B---3--:R-:W-:Y:S08]  /*958c0*/  HMMA.1688.F32.TF32 R68, R224.reuse, R204, R72 ;  /* 0x000000cce044723c */ /* 0x048ff00000081048 */
[C---:B------:R-:W-:Y:S11]  /*958d0*/  HMMA.1688.F32.TF32 R72, R224.reuse, R96, R80 ;  /* 0x00000060e048723c */ /* 0x040ff60000081050 */
[----:B------:R-:W-:Y:S04]  /*958e0*/  @!UPT UIADD3 URZ, URZ, URZ, URZ ;  /* 0x0000003f3f3ff290 */ /* 0x000fe8000fffe03f */
[----:B------:R-:W-:Y:S01]  /*958f0*/  STL.64 [R1+0x4890], R68 ;  /* 0x0048904401007387 */ /* 0x000fe20000100a00 */
[----:B------:R3:W-:Y:S02]  /*95900*/  STL.64 [R1+0x4898], R70 ;  /* 0x0048984601007387 */ /* 0x0007e40000100a00 */
[C---:B---3--:R-:W-:Y:S08]  /*95910*/  HMMA.1688.F32.TF32 R68, R224.reuse, R100, R56 ;  /* 0x00000064e044723c */ /* 0x048ff00000081038 */
        /* <DEDUP_REMOVED lines=11> */
[C---:B---3--:R-:W-:Y:S04]  /*959d0*/  HMMA.1688.F32.TF32 R56, R224.reuse, R184, R88 ;  /* 0x000000b8e038723c */ /* 0x048fe80000081058 */
[----:B------:R-:W-:Y:S01]  /*959e0*/  STL.64 [R1+0x4840], R64 ;  /* 0x0048404001007387 */ /* 0x000fe20000100a00 */
[----:B------:R3:W-:Y:S07]  /*959f0*/  STL.64 [R1+0x4848], R66 ;  /* 0x0048484201007387 */ /* 0x0007ee0000100a00 */
[----:B------:R-:W-:Y:S02]  /*95a00*/  STL.64 [R1+0x4830], R60 ;  /* 0x0048303c01007387 */ /* 0x000fe40000100a00 */
[----:B------:R1:W-:Y:S01]  /*95a10*/  STL.64 [R1+0x4838], R62 ;  /* 0x0048383e01007387 */ /* 0x0003e20000100a00 */
[C---:B---3--:R-:W-:Y:S08]  /*95a20*/  HMMA.1688.F32.TF32 R64, R224.reuse, R180, R84 ;  /* 0x000000b4e040723c */ /* 0x048ff00000081054 */
        /* <DEDUP_REMOVED lines=11> */
[C---:B----4-:R-:W-:Y:S08]  /*95ae0*/  HMMA.1688.F32.TF32 R24, R224.reuse, R140, R16 ;  /* 0x0000008ce018723c */ /* 0x050ff00000081010 */
        /* <DEDUP_REMOVED lines=152> */
[----:B------:R-:W-:Y:S01]  /*96470*/  HMMA.1688.F32.TF32 R72, R224, R104, R72 ;  /* 0x00000068e048723c */ /* 0x000fe20000081048 */
[----:B------:R-:W-:Y:S04]  /*96480*/  LDS R224, [R5+0x8700] ;  /* 0x0087000005e07984 */ /* 0x000fe80000000800 */
[----:B------:R-:W-:Y:S04]  /*96490*/  LDS R226, [R5+0xa700] ;  /* 0x00a7000005e27984 */ /* 0x000fe80000000800 */
[----:B------:R-:W-:Y:S04]  /*964a0*/  LDS R225, [R6+0x8700] ;  /* 0x0087000006e17984 */ /* 0x000fe80000000800 */
[----:B------:R-:W1:Y:S04]  /*964b0*/  LDS R227, [R6+0xa700] ;  /* 0x00a7000006e37984 */ /* 0x000e680000000800 */
[----:B------:R-:W-:Y:S01]  /*964c0*/  STL.64 [R1+0x48e0], R68 ;  /* 0x0048e04401007387 */ /* 0x000fe20000100a00 */
[----:B------:R3:W-:Y:S02]  /*964d0*/  STL.64 [R1+0x48e8], R70 ;  /* 0x0048e84601007387 */ /* 0x0007e40000100a00 */
[C---:B---3--:R-:W-:Y:S03]  /*964e0*/  HMMA.1688.F32.TF32 R68, R228.reuse, R220, R76 ;  /* 0x000000dce444723c */ /* 0x048fe6000008104c */
[----:B------:R-:W-:Y:S01]  /*964f0*/  STL.64 [R1+0x4810], R72 ;  /* 0x0048104801007387 */ /* 0x000fe20000100a00 */
[----:B------:R2:W-:Y:S04]  /*96500*/  STL.64 [R1+0x4818], R74 ;  /* 0x0048184a01007387 */ /* 0x0005e80000100a00 */
[C---:B--2---:R-:W-:Y:S11]  /*96510*/  HMMA.1688.F32.TF32 R72, R228.reuse, R216, R80 ;  /* 0x000000d8e448723c */ /* 0x044ff60000081050 */
[----:B------:R-:W-:Y:S04]  /*96520*/  @!UPT UIADD3 URZ, URZ, URZ, URZ ;  /* 0x0000003f3f3ff290 */ /* 0x000fe8000fffe03f */
[----:B------:R-:W-:Y:S01]  /*96530*/  STL.64 [R1+0x2c40], R68 ;  /* 0x002c404401007387 */ /* 0x000fe20000100a00 */
[----:B------:R2:W-:Y:S02]  /*96540*/  STL.64 [R1+0x2c48], R70 ;  /* 0x002c484601007387 */ /* 0x0005e40000100a00 */
[C---:B--2---:R-:W-:Y:S08]  /*96550*/  HMMA.1688.F32.TF32 R68, R228.reuse, R212, R56 ;  /* 0x000000d4e444723c */ /* 0x044ff00000081038 */
[C---:B------:R-:W-:Y:S01]  /*96560*/  HMMA.1688.F32.TF32 R56, R228.reuse, R208, R64 ;  /* 0x000000d0e438723c */ /* 0x040fe20000081040 */
[----:B------:R-:W-:Y:S01]  /*96570*/  STL.64 [R1+0x2c30], R72 ;  /* 0x002c304801007387 */ /* 0x000fe20000100a00 */
[----:B------:R-:W-:Y:S06]  /*96580*/  STL.64 [R1+0x2c38], R74 ;  /* 0x002c384a01007387 */ /* 0x000fec0000100a00 */
        /* <DEDUP_REMOVED lines=155> */
[----:B------:R-:W1:Y:S02]  /*96f40*/  LDL.LU R52, [R1+0x1820] ;  /* 0x0018200001347983 */ /* 0x000e640000300800 */
[----:B------:R-:W1:Y:S01]  /*96f50*/  LDL.LU R53, [R1+0x1824] ;  /* 0x0018240001357983 */ /* 0x000e620000300800 */
[----:B------:R-:W1:Y:S01]  /*96f60*/  LDL.LU R54, [R1+0x1828] ;  /* 0x0018280001367983 */ /* 0x000e620000300800 */
[----:B------:R-:W1:Y:S02]  /*96f70*/  LDL.LU R55, [R1+0x182c] ;  /* 0x00182c0001377983 */ /* 0x000e640000300800 */
        /* <DEDUP_REMOVED lines=22> */
[C---:B---3--:R-:W-:Y:S08]  /*970e0*/  HMMA.1688.F32.TF32 R72, R228.reuse, R120, R76 ;  /* 0x00000078e448723c */ /* 0x048ff0000008104c */
[C---:B------:R-:W-:Y:S07]  /*970f0*/  HMMA.1688.F32.TF32 R56, R228.reuse, R112, R56 ;  /* 0x00000070e438723c */ /* 0x040fee0000081038 */
[----:B------:R-:W-:Y:S01]  /*97100*/  STL.64 [R1+0x2a90], R68 ;  /* 0x002a904401007387 */ /* 0x000fe20000100a00 */
[----:B------:R2:W-:Y:S02]  /*97110*/  STL.64 [R1+0x2a98], R70 ;  /* 0x002a984601007387 */ /* 0x0005e40000100a00 */
[C---:B--2---:R-:W-:Y:S05]  /*97120*/  HMMA.1688.F32.TF32 R68, R228.reuse, R116, R80 ;  /* 0x00000074e444723c */ /* 0x044fea0000081050 */
[----:B------:R-:W-:Y:S01]  /*97130*/  STL.64 [R1+0x2a80], R72 ;  /* 0x002a804801007387 */ /* 0x000fe20000100a00 */
[----:B------:R-:W-:Y:S02]  /*97140*/  STL.64 [R1+0x2a88], R74 ;  /* 0x002a884a01007387 */ /* 0x000fe40000100a00 */
[C---:B------:R-:W-:Y:S08]  /*97150*/  HMMA.1688.F32.TF32 R64, R228.reuse, R108, R64 ;  /* 0x0000006ce440723c */ /* 0x040ff00000081040 */
[----:B------:R-:W-:Y:S08]  /*97160*/  HMMA.1688.F32.TF32 R60, R228, R104, R60 ;  /* 0x00000068e43c723c */ /* 0x000ff0000008103c */
[C---:B-1----:R-:W-:Y:S08]  /*97170*/  HMMA.1688.F32.TF32 R52, R224.reuse, R208, R52 ;  /* 0x000000d0e034723c */ /* 0x042ff00000081034 */
        /* <DEDUP_REMOVED lines=9> */
[C---:B----4-:R-:W-:Y:S08]  /*97210*/  HMMA.1688.F32.TF32 R12, R224.reuse, R176, R12 ;  /* 0x000000b0e00c723c */ /* 0x050ff0000008100c */
        /* <DEDUP_REMOVED lines=11> */
[----:B------:R-:W-:Y:S02]  /*972d0*/  STL.64 [R1+0x2a58], R66 ;  /* 0x002a584201007387 */ /* 0x000fe40000100a00 */
[----:B------:R-:W-:Y:S02]  /*972e0*/  STL.64 [R1+0x2a40], R60 ;  /* 0x002a403c01007387 */ /* 0x000fe40000100a00 */
[----:B------:R2:W-:Y:S02]  /*972f0*/  STL.64 [R1+0x2a48], R62 ;  /* 0x002a483e01007387 */ /* 0x0005e40000100a00 */
[C---:B--2---:R-:W-:Y:S11]  /*97300*/  HMMA.1688.F32.TF32 R60, R224.reuse, R216, R88 ;  /* 0x000000d8e03c723c */ /* 0x044ff60000081058 */
[----:B------:R-:W-:Y:S04]  /*97310*/  @!UPT UIADD3 URZ, URZ, URZ, URZ ;  /* 0x0000003f3f3ff290 */ /* 0x000fe8000fffe03f */
[----:B------:R-:W-:Y:S01]  /*97320*/  STL.64 [R1+0x4800], R56 ;  /* 0x0048003801007387 */ /* 0x000fe20000100a00 */
[----:B------:R2:W-:Y:S02]  /*97330*/  STL.64 [R1+0x4808], R58 ;  /* 0x0048083a01007387 */ /* 0x0005e40000100a00 */
[C---:B--2---:R-:W-:Y:S05]  /*97340*/  HMMA.1688.F32.TF32 R56, R224.reuse, R212, R84 ;  /* 0x000000d4e038723c */ /* 0x044fea0000081054 */
[----:B------:R-:W-:Y:S01]  /*97350*/  STL.64 [R1+0x47f0], R60 ;  /* 0x0047f03c01007387 */ /* 0x000fe20000100a00 */
[----:B------:R-:W-:Y:S11]  /*97360*/  STL.64 [R1+0x47f8], R62 ;  /* 0x0047f83e01007387 */ /* 0x000ff60000100a00 */
[----:B------:R-:W-:Y:S06]  /*97370*/  @!UPT UIADD3 URZ, URZ, URZ, URZ ;  /* 0x0000003f3f3ff290 */ /* 0x000fec000fffe03f */
        /* <DEDUP_REMOVED lines=25> */
[C---:B---3--:R-:W-:Y:S01]  /*97510*/  HMMA.1688.F32.TF32 R12, R224.reuse, R164, R240 ;  /* 0x000000a4e00c723c */ /* 0x048fe200000810f0 */
[----:B------:R-:W-:Y:S01]  /*97520*/  STL.64 [R1+0x4720], R8 ;  /* 0x0047200801007387 */ /* 0x000fe20000100a00 */
[----:B------:R2:W-:Y:S06]  /*97530*/  STL.64 [R1+0x4728], R10 ;  /* 0x0047280a01007387 */ /* 0x0005ec0000100a00 */
[C---:B--2---:R-:W-:Y:S07]  /*97540*/  HMMA.1688.F32.TF32 R8, R224.reuse, R160, R244 ;  /* 0x000000a0e008723c */ /* 0x044fee00000810f4 */
[----:B------:R-:W-:Y:S01]  /*97550*/  STL.64 [R1+0x4710], R16 ;  /* 0x0047101001007387 */ /* 0x000fe20000100a00 */
[----:B------:R2:W-:Y:S07]  /*97560*/  STL.64 [R1+0x4718], R18 ;  /* 0x0047181201007387 */ /* 0x0005ee0000100a00 */
[----:B------:R-:W-:Y:S02]  /*97570*/  STL.64 [R1+0x4700], R12 ;  /* 0x0047000c01007387 */ /* 0x000fe40000100a00 */
[----:B------:R3:W-:Y:S01]  /*97580*/  STL.64 [R1+0x4708], R14 ;  /* 0x0047080e01007387 */ /* 0x0007e20000100a00 */
[C---:B--2---:R-:W-:Y:S08]  /*97590*/  HMMA.1688.F32.TF32 R16, R224.reuse, R156, R236 ;  /* 0x0000009ce010723c */ /* 0x044ff000000810ec */
[C---:B---3--:R-:W-:Y:S01]  /*975a0*/  HMMA.1688.F32.TF32 R12, R224.reuse, R152, R232 ;  /* 0x00000098e00c723c */ /* 0x048fe200000810e8 */
[----:B------:R2:W-:Y:S01]  /*975b0*/  STL.64 [R1+0x46d0], R8 ;  /* 0x0046d00801007387 */ /* 0x0005e20000100a00 */
[----:B------:R3:W-:Y:S03]  /*975c0*/  STL.64 [R1+0x46d8], R10 ;  /* 0x0046d80a01007387 */ /* 0x0007e60000100a00 */
[----:B--2---:R-:W2:Y:S10]  /*975d0*/  LDL.LU R8, [R1+0x1510] ;  /* 0x0015100001087983 */ /* 0x004eb40000300800 */
[----:B------:R-:W-:Y:S01]  /*975e0*/  STL.64 [R1+0x46c0], R16 ;  /* 0x0046c01001007387 */ /* 0x000fe20000100a00 */
[----:B------:R-:W-:Y:S07]  /*975f0*/  STL.64 [R1+0x46c8], R18 ;  /* 0x0046c81201007387 */ /* 0x000fee0000100a00 */
[----:B------:R4:W-:Y:S02]  /*97600*/  STL.64 [R1+0x46b0], R12 ;  /* 0x0046b00c01007387 */ /* 0x0009e40000100a00 */
[----:B------:R1:W-:Y:S01]  /*97610*/  STL.64 [R1+0x46b8], R14 ;  /* 0x0046b80e01007387 */ /* 0x0003e20000100a00 */
[----:B------:R-:W2:Y:S01]  /*97620*/  LDL.LU R9, [R1+0x1514] ;  /* 0x0015140001097983 */ /* 0x000ea20000300800 */
[----:B---3--:R-:W2:Y:S02]  /*97630*/  LDL.LU R10, [R1+0x1518] ;  /* 0x00151800010a7983 */ /* 0x008ea40000300800 */
[----:B------:R-:W2:Y:S01]  /*97640*/  LDL.LU R11, [R1+0x151c] ;  /* 0x00151c00010b7983 */ /* 0x000ea20000300800 */
[----:B----4-:R-:W3:Y:S01]  /*97650*/  LDL.LU R12, [R1+0x1520] ;  /* 0x00152000010c7983 */ /* 0x010ee20000300800 */
[----:B------:R-:W3:Y:S02]  /*97660*/  LDL.LU R13, [R1+0x1524] ;  /* 0x00152400010d7983 */ /* 0x000ee40000300800 */
[----:B-1----:R-:W3:Y:S02]  /*97670*/  LDL.LU R14, [R1+0x1528] ;  /* 0x00152800010e7983 */ /* 0x002ee40000300800 */
[----:B------:R-:W3:Y:S01]  /*97680*/  LDL.LU R15, [R1+0x152c] ;  /* 0x00152c00010f7983 */ /* 0x000ee20000300800 */
[----:B------:R-:W4:Y:S01]  /*97690*/  LDL.LU R16, [R1+0x1530] ;  /* 0x0015300001107983 */ /* 0x000f220000300800 */
[----:B------:R-:W4:Y:S02]  /*976a0*/  LDL.LU R17, [R1+0x1534] ;  /* 0x0015340001117983 */ /* 0x000f240000300800 */
[----:B------:R-:W4:Y:S02]  /*976b0*/  LDL.LU R18, [R1+0x1538] ;  /* 0x0015380001127983 */ /* 0x000f240000300800 */
[----:B------:R-:W4:Y:S01]  /*976c0*/  LDL.LU R19, [R1+0x153c] ;  /* 0x00153c0001137983 */ /* 0x000f220000300800 */
        /* <DEDUP_REMOVED lines=100> */
[C---:B------:R-:W-:Y:S01]  /*97d10*/  HMMA.1688.F32.TF32 R68, R224.reuse, R132, R68 ;  /* 0x00000084e044723c */ /* 0x040fe20000081044 */
[----:B------:R-:W-:Y:S01]  /*97d20*/  STL.64 [R1+0x46a0], R248 ;  /* 0x0046a0f801007387 */ /* 0x000fe20000100a00 */
[----:B------:R1:W-:Y:S03]  /*97d30*/  STL.64 [R1+0x46a8], R250 ;  /* 0x0046a8fa01007387 */ /* 0x0003e60000100a00 */
[----:B-1----:R-:W2:Y:S01]  /*97d40*/  LDL.LU.64 R250, [R1+0x6e00] ;  /* 0x006e000001fa7983 */ /* 0x002ea20000300a00 */
[----:B------:R-:W3:Y:S02]  /*97d50*/  LDL.LU.64 R248, [R1+0x6df8] ;  /* 0x006df80001f87983 */ /* 0x000ee40000300a00 */
[----:B------:R-:W-:Y:S02]  /*97d60*/  STL.64 [R1+0x4690], R240 ;  /* 0x004690f001007387 */ /* 0x000fe40000100a00 */
[----:B------:R1:W-:Y:S02]  /*97d70*/  STL.64 [R1+0x4698], R242 ;  /* 0x004698f201007387 */ /* 0x0003e40000100a00 */
[----:B-1----:R-:W2:Y:S01]  /*97d80*/  LDL.LU.64 R242, [R1+0x6df0] ;  /* 0x006df00001f27983 */ /* 0x002ea20000300a00 */
[----:B------:R-:W2:Y:S02]  /*97d90*/  LDL.LU.64 R240, [R1+0x6de8] ;  /* 0x006de80001f07983 */ /* 0x000ea40000300a00 */
        /* <DEDUP_REMOVED lines=10> */
[C---:B-1----:R-:W-:Y:S08]  /*97e40*/  HMMA.1688.F32.TF32 R68, R224.reuse, R128, R72 ;  /* 0x00000080e044723c */ /* 0x042ff00000081048 */
[C---:B----4-:R-:W-:Y:S08]  /*97e50*/  HMMA.1688.F32.TF32 R76, R224.reuse, R124, R76 ;  /* 0x0000007ce04c723c */ /* 0x050ff0000008104c */
        /* <DEDUP_REMOVED lines=19> */
[C---:B----4-:R-:W-:Y:S01]  /*97f90*/  HMMA.1688.F32.TF32 R56, R228.reuse, R220, R88 ;  /* 0x000000dce438723c */ /* 0x050fe20000081058 */
[----:B------:R-:W-:Y:S01]  /*97fa0*/  STL.64 [R1+0x4450], R64 ;  /* 0x0044504001007387 */ /* 0x000fe20000100a00 */
[----:B------:R-:W-:Y:S02]  /*97fb0*/  STL.64 [R1+0x4458], R66 ;  /* 0x0044584201007387 */ /* 0x000fe40000100a00 */
[----:B------:R-:W-:Y:S02]  /*97fc0*/  STL.64 [R1+0x4430], R60 ;  /* 0x0044303c01007387 */ /* 0x000fe40000100a00 */
[----:B------:R4:W-:Y:S02]  /*97fd0*/  STL.64 [R1+0x4438], R62 ;  /* 0x0044383e01007387 */ /* 0x0009e40000100a00 */
[C---:B----4-:R-:W-:Y:S11]  /*97fe0*/  HMMA.1688.F32.TF32 R60, R228.reuse, R216, R84 ;  /* 0x000000d8e43c723c */ /* 0x050ff60000081054 */
[----:B------:R-:W-:Y:S04]  /*97ff0*/  @!UPT UIADD3 URZ, URZ, URZ, URZ ;  /* 0x0000003f3f3ff290 */ /* 0x000fe8000fffe03f */
[----:B------:R-:W-:Y:S01]  /*98000*/  STL.64 [R1+0x2700], R56 ;  /* 0x0027003801007387 */ /* 0x000fe20000100a00 */
        /* <DEDUP_REMOVED lines=34> */
[----:B------:R4:W-:Y:S02]  /*98230*/  STL.64 [R1+0x2380], R20 ;  /* 0x0023801401007387 */ /* 0x0009e40000100a00 */
[----:B------:R1:W-:Y:S01]  /*98240*/  STL.64 [R1+0x2388], R22 ;  /* 0x0023881601007387 */ /* 0x0003e20000100a00 */
[----:B------:R-:W-:Y:S01]  /*98250*/  STL.64 [R1+0x22c0], R16 ;  /* 0x0022c01001007387 */ /* 0x000fe20000100a00 */
[----:B------:R-:W-:Y:S03]  /*98260*/  STL.64 [R1+0x22c8], R18 ;  /* 0x0022c81201007387 */ /* 0x000fe60000100a00 */
[----:B----4-:R-:W4:Y:S01]  /*98270*/  LDL.LU R20, [R1+0x1390] ;  /* 0x0013900001147983 */ /* 0x010f220000300800 */
[----:B------:R1:W-:Y:S02]  /*98280*/  STL.64 [R1+0x2220], R12 ;  /* 0x0022200c01007387 */ /* 0x0003e40000100a00 */
[----:B------:R1:W-:Y:S02]  /*98290*/  STL.64 [R1+0x2228], R14 ;  /* 0x0022280e01007387 */ /* 0x0003e40000100a00 */
[----:B------:R1:W-:Y:S01]  /*982a0*/  STL.64 [R1+0x21c0], R8 ;  /* 0x0021c00801007387 */ /* 0x0003e20000100a00 */
[----:B------:R1:W-:Y:S01]  /*982b0*/  STL.64 [R1+0x21c8], R10 ;  /* 0x0021c80a01007387 */ /* 0x0003e20000100a00 */
[----:B------:R-:W4:Y:S02]  /*982c0*/  LDL.LU R21, [R1+0x1394] ;  /* 0x0013940001157983 */ /* 0x000f240000300800 */
[----:B-1----:R-:W4:Y:S01]  /*982d0*/  LDL.LU R22, [R1+0x1398] ;  /* 0x0013980001167983 */ /* 0x002f220000300800 */
[----:B------:R-:W4:Y:S04]  /*982e0*/  LDL.LU R23, [R1+0x139c] ;  /* 0x00139c0001177983 */ /* 0x000f280000300800 */
        /* <DEDUP_REMOVED lines=89> */
[C---:B---3--:R-:W-:Y:S11]  /*98880*/  HMMA.1688.F32.TF32 R232, R228.reuse, R168, R232 ;  /* 0x000000a8e4e8723c */ /* 0x048ff600000810e8 */
[----:B------:R-:W-:Y:S11]  /*98890*/  @!UPT UIADD3 URZ, URZ, URZ, URZ ;  /* 0x0000003f3f3ff290 */ /* 0x000ff6000fffe03f */
[----:B------:R-:W-:Y:S01]  /*988a0*/  @!UPT UIADD3 URZ, URZ, URZ, URZ ;  /* 0x0000003f3f3ff290 */ /* 0x000fe2000fffe03f */
[----:B------:R-:W-:Y:S01]  /*988b0*/  STL.64 [R1+0x2140], R232 ;  /* 0x002140e801007387 */ /* 0x000fe20000100a00 */
[----:B------:R1:W-:Y:S03]  /*988c0*/  STL.64 [R1+0x2148], R234 ;  /* 0x002148ea01007387 */ /* 0x0003e60000100a00 */
[----:B-1----:R-:W2:Y:S01]  /*988d0*/  LDL.LU.64 R234, [R1+0x6dc0] ;  /* 0x006dc00001ea7983 */ /* 0x002ea20000300a00 */
[----:B------:R-:W3:Y:S02]  /*988e0*/  LDL.LU.64 R232, [R1+0x6db8] ;  /* 0x006db80001e87983 */ /* 0x000ee40000300a00 */
[----:B------:R-:W-:Y:S02]  /*988f0*/  STL.64 [R1+0x2070], R68 ;  /* 0x0020704401007387 */ /* 0x000fe40000100a00 */
[----:B------:R4:W-:Y:S02]  /*98900*/  STL.64 [R1+0x2078], R70 ;  /* 0x0020784601007387 */ /* 0x0009e40000100a00 */
[C---:B----4-:R-:W-:Y:S08]  /*98910*/  HMMA.1688.F32.TF32 R68, R228.reuse, R160, R72 ;  /* 0x000000a0e444723c */ /* 0x050ff00000081048 */
[C---:B------:R-:W-:Y:S11]  /*98920*/  HMMA.1688.F32.TF32 R72, R228.reuse, R156, R76 ;  /* 0x0000009ce448723c */ /* 0x040ff6000008104c */
[----:B------:R-:W-:Y:S04]  /*98930*/  @!UPT UIADD3 URZ, URZ, URZ, URZ ;  /* 0x0000003f3f3ff290 */ /* 0x000fe8000fffe03f */
[----:B------:R-:W-:Y:S01]  /*98940*/  STL.64 [R1+0x2020], R68 ;  /* 0x0020204401007387 */ /* 0x000fe20000100a00 */
[----:B------:R1:W-:Y:S02]  /*98950*/  STL.64 [R1+0x2028], R70 ;  /* 0x0020284601007387 */ /* 0x0003e40000100a00 */
[C---:B-1----:R-:W-:Y:S01]  /*98960*/  HMMA.1688.F32.TF32 R68, R228.reuse, R152, R12 ;  /* 0x00000098e444723c */ /* 0x042fe2000008100c */
[----:B------:R-:W4:Y:S04]  /*98970*/  LDL.LU R12, [R1+0x1370] ;  /* 0x00137000010c7983 */ /* 0x000f280000300800 */
[----:B------:R-:W-:Y:S02]  /*98980*/  STL.64 [R1+0x2000], R72 ;  /* 0x0020004801007387 */ /* 0x000fe40000100a00 */
[----:B------:R-:W-:Y:S11]  /*98990*/  STL.64 [R1+0x2008], R74 ;  /* 0x0020084a01007387 */ /* 0x000ff60000100a00 */
[----:B------:R-:W-:Y:S05]  /*989a0*/  @!UPT UIADD3 URZ, URZ, URZ, URZ ;  /* 0x0000003f3f3ff290 */ /* 0x000fea000fffe03f */
[----:B------:R-:W-:Y:S01]  /*989b0*/  STL.64 [R1+0x1f00], R68 ;  /* 0x001f004401007387 */ /* 0x000fe20000100a00 */
[----:B------:R1:W-:Y:S02]  /*989c0*/  STL.64 [R1+0x1f08], R70 ;  /* 0x001f084601007387 */ /* 0x0003e40000100a00 */
[----:B------:R-:W4:Y:S02]  /*989d0*/  LDL.LU R13, [R1+0x1374] ;  /* 0x00137400010d7983 */ /* 0x000f240000300800 */
[----:B------:R-:W4:Y:S01]  /*989e0*/  LDL.LU R14, [R1+0x1378] ;  /* 0x00137800010e7983 */ /* 0x000f220000300800 */
[----:B------:R-:W4:Y:S01]  /*989f0*/  LDL.LU R15, [R1+0x137c] ;  /* 0x00137c00010f7983 */ /* 0x000f220000300800 */
[C---:B-1----:R-:W-:Y:S03]  /*98a00*/  HMMA.1688.F32.TF32 R68, R228.reuse, R148, R8 ;  /* 0x00000094e444723c */ /* 0x042fe60000081008 */
[----:B------:R-:W2:Y:S11]  /*98a10*/  LDL.LU R8, [R1+0x1360] ;  /* 0x0013600001087983 */ /* 0x000eb60000300800 */
[----:B------:R-:W-:Y:S09]  /*98a20*/  @!UPT UIADD3 URZ, URZ, URZ, URZ ;  /* 0x0000003f3f3ff290 */ /* 0x000ff2000fffe03f */
[----:B------:R-:W-:Y:S01]  /*98a30*/  STL.64 [R1+0x1e40], R68 ;  /* 0x001e404401007387 */ /* 0x000fe20000100a00 */
[----:B------:R1:W-:Y:S02]  /*98a40*/  STL.64 [R1+0x1e48], R70 ;  /* 0x001e484601007387 */ /* 0x0003e40000100a00 */
[----:B------:R-:W2:Y:S02]  /*98a50*/  LDL.LU R9, [R1+0x1364] ;  /* 0x0013640001097983 */ /* 0x000ea40000300800 */
[----:B------:R-:W2:Y:S01]  /*98a60*/  LDL.LU R10, [R1+0x1368] ;  /* 0x00136800010a7983 */ /* 0x000ea20000300800 */
[----:B------:R-:W2:Y:S01]  /*98a70*/  LDL.LU R11, [R1+0x136c] ;  /* 0x00136c00010b7983 */ /* 0x000ea20000300800 */
        /* <DEDUP_REMOVED lines=17> */
[----:B------:R-:W-:Y:S08]  /*98b90*/  HMMA.1688.F32.TF32 R40, R228, R104, R40 ;  /* 0x00000068e428723c */ /* 0x000ff00000081028 */
[----:B------:R-:W-:Y:S08]  /*98ba0*/  HMMA.1688.F32.TF32 R36, R224, R220, R36 ;  /* 0x000000dce024723c */ /* 0x000ff00000081024 */
[----:B-1----:R-:W-:Y:S08]  /*98bb0*/  HMMA.1688.F32.TF32 R56, R228, R120, R84 ;  /* 0x00000078e438723c */ /* 0x002ff00000081054 */
[C---:B------:R-:W-:Y:S08]  /*98bc0*/  HMMA.1688.F32.TF32 R32, R224.reuse, R216, R32 ;  /* 0x000000d8e020723c */ /* 0x040ff00000081020 */
[C---:B------:R-:W-:Y:S08]  /*98bd0*/  HMMA.1688.F32.TF32 R28, R224.reuse, R212, R28 ;  /* 0x000000d4e01c723c */ /* 0x040ff0000008101c */
[C---:B------:R-:W-:Y:S01]  /*98be0*/  HMMA.1688.F32.TF32 R24, R224.reuse, R208, R24 ;  /* 0x000000d0e018723c */ /* 0x040fe20000081018 */
[----:B------:R-:W-:Y:S07]  /*98bf0*/  STL.64 [R1+0x1b50], R64 ;  /* 0x001b504001007387 */ /* 0x000fee0000100a00 */
[C---:B------:R-:W-:Y:S01]  /*98c00*/  HMMA.1688.F32.TF32 R20, R224.reuse, R204, R20 ;  /* 0x000000cce014723c */ /* 0x040fe20000081014 */
[----:B------:R-:W-:Y:S02]  /*98c10*/  STL.64 [R1+0x1b58], R66 ;  /* 0x001b584201007387 */ /* 0x000fe40000100a00 */
[----:B------:R-:W-:Y:S05]  /*98c20*/  STL.64 [R1+0x1af0], R60 ;  /* 0x001af03c01007387 */ /* 0x000fea0000100a00 */
[C---:B------:R-:W-:Y:S01]  /*98c30*/  HMMA.1688.F32.TF32 R16, R224.reuse, R200, R16 ;  /* 0x000000c8e010723c */ /* 0x040fe20000081010 */
[----:B------:R-:W-:Y:S04]  /*98c40*/  STL.64 [R1+0x1af8], R62 ;  /* 0x001af83e01007387 */ /* 0x000fe80000100a00 */
        /* <DEDUP_REMOVED lines=16> */
[----:B------:R1:W-:Y:S01]  /*98d50*/  STL.64 [R1+0x3030], R32 ;  /* 0x0030302001007387 */ /* 0x0003e20000100a00 */
[----:B------:R1:W-:Y:S02]  /*98d60*/  STL.64 [R1+0x3038], R34 ;  /* 0x0030382201007387 */ /* 0x0003e40000100a00 */
[----:B------:R1:W-:Y:S02]  /*98d70*/  STL.64 [R1+0x3020], R28 ;  /* 0x0030201c01007387 */ /* 0x0003e40000100a00 */
[----:B------:R1:W-:Y:S01]  /*98d80*/  STL.64 [R1+0x3028], R30 ;  /* 0x0030281e01007387 */ /* 0x0003e20000100a00 */
[----:B------:R1:W-:Y:S01]  /*98d90*/  STL.64 [R1+0x3010], R24 ;  /* 0x0030101801007387 */ /* 0x0003e20000100a00 */
[----:B------:R1:W-:Y:S03]  /*98da0*/  STL.64 [R1+0x3018], R26 ;  /* 0x0030181a01007387 */ /* 0x0003e60000100a00 */
[----:B-1----:R-:W3:Y:S01]  /*98db0*/  LDL.LU R32, [R1+0x1350] ;  /* 0x0013500001207983 */ /* 0x002ee20000300800 */
[----:B------:R1:W-:Y:S02]  /*98dc0*/  STL.64 [R1+0x3000], R20 ;  /* 0x0030001401007387 */ /* 0x0003e40000100a00 */
[----:B------:R1:W-:Y:S02]  /*98dd0*/  STL.64 [R1+0x3008], R22 ;  /* 0x0030081601007387 */ /* 0x0003e40000100a00 */
[----:B------:R1:W-:Y:S01]  /*98de0*/  STL.64 [R1+0x2ff0], R16 ;  /* 0x002ff01001007387 */ /* 0x0003e20000100a00 */
[----:B------:R1:W-:Y:S01]  /*98df0*/  STL.64 [R1+0x2ff8], R18 ;  /* 0x002ff81201007387 */ /* 0x0003e20000100a00 */
[----:B------:R-:W3:Y:S02]  /*98e00*/  LDL.LU R33, [R1+0x1354] ;  /* 0x0013540001217983 */ /* 0x000ee40000300800 */
[----:B------:R-:W3:Y:S02]  /*98e10*/  LDL.LU R34, [R1+0x1358] ;  /* 0x0013580001227983 */ /* 0x000ee40000300800 */
[----:B------:R-:W3:Y:S01]  /*98e20*/  LDL.LU R35, [R1+0x135c] ;  /* 0x00135c0001237983 */ /* 0x000ee20000300800 */
[----:B------:R-:W3:Y:S01]  /*98e30*/  LDL.LU R28, [R1+0x1340] ;  /* 0x00134000011c7983 */ /* 0x000ee20000300800 */
[C---:B----4-:R-:W-:Y:S11]  /*98e40*/  HMMA.1688.F32.TF32 R12, R224.reuse, R96, R12 ;  /* 0x00000060e00c723c */ /* 0x050ff6000008100c */
[----:B------:R-:W-:Y:S11]  /*98e50*/  @!UPT UIADD3 URZ, URZ, URZ, URZ ;  /* 0x0000003f3f3ff290 */ /* 0x000ff6000fffe03f */
[----:B------:R-:W-:Y:S01]  /*98e60*/  @!UPT UIADD3 URZ, URZ, URZ, URZ ;  /* 0x0000003f3f3ff290 */ /* 0x000fe2000fffe03f */
[----:B------:R-:W-:Y:S01]  /*98e70*/  STL.64 [R1+0x2fd0], R12 ;  /* 0x002fd00c01007387 */ /* 0x000fe20000100a00 */
[----:B------:R-:W-:Y:S02]  /*98e80*/  STL.64 [R1+0x2fd8], R14 ;  /* 0x002fd80e01007387 */ /* 0x000fe40000100a00 */
[----:B------:R-:W4:Y:S02]  /*98e90*/  LDL.LU R29, [R1+0x1344] ;  /* 0x00134400011d7983 */ /* 0x000f240000300800 */
[----:B------:R-:W4:Y:S01]  /*98ea0*/  LDL.LU R30, [R1+0x1348] ;  /* 0x00134800011e7983 */ /* 0x000f220000300800 */
[----:B------:R-:W4:Y:S01]  /*98eb0*/  LDL.LU R31, [R1+0x134c] ;  /* 0x00134c00011f7983 */ /* 0x000f220000300800 */
[----:B------:R-:W4:Y:S01]  /*98ec0*/  LDL.LU R24, [R1+0x1330] ;  /* 0x0013300001187983 */ /* 0x000f220000300800 */
[C---:B--2---:R-:W-:Y:S11]  /*98ed0*/  HMMA.1688.F32.TF32 R8, R224.reuse, R100, R8 ;  /* 0x00000064e008723c */ /* 0x044ff60000081008 */
[----:B------:R-:W-:Y:S11]  /*98ee0*/  @!UPT UIADD3 URZ, URZ, URZ, URZ ;  /* 0x0000003f3f3ff290 */ /* 0x000ff6000fffe03f */
[----:B------:R-:W-:Y:S01]  /*98ef0*/  @!UPT UIADD3 URZ, URZ, URZ, URZ ;  /* 0x0000003f3f3ff290 */ /* 0x000fe2000fffe03f */
[----:B------:R2:W-:Y:S01]  /*98f00*/  STL.64 [R1+0x2fb0], R8 ;  /* 0x002fb00801007387 */ /* 0x0005e20000100a00 */
[----:B------:R2:W-:Y:S02]  /*98f10*/  STL.64 [R1+0x2fb8], R10 ;  /* 0x002fb80a01007387 */ /* 0x0005e40000100a00 */
[----:B------:R-:W4:Y:S02]  /*98f20*/  LDL.LU R25, [R1+0x1334] ;  /* 0x0013340001197983 */ /* 0x000f240000300800 */
[----:B------:R-:W4:Y:S01]  /*98f30*/  LDL.LU R26, [R1+0x1338] ;  /* 0x00133800011a7983 */ /* 0x000f220000300800 */
[----:B------:R-:W4:Y:S01]  /*98f40*/  LDL.LU R27, [R1+0x133c] ;  /* 0x00133c00011b7983 */ /* 0x000f220000300800 */
[----:B-1----:R-:W4:Y:S02]  /*98f50*/  LDL.LU R20, [R1+0x1320] ;  /* 0x0013200001147983 */ /* 0x002f240000300800 */
[----:B------:R-:W4:Y:S02]  /*98f60*/  LDL.LU R21, [R1+0x1324] ;  /* 0x0013240001157983 */ /* 0x000f240000300800 */
[----:B------:R-:W4:Y:S01]  /*98f70*/  LDL.LU R22, [R1+0x1328] ;  /* 0x0013280001167983 */ /* 0x000f220000300800 */
[----:B------:R-:W4:Y:S01]  /*98f80*/  LDL.LU R23, [R1+0x132c] ;  /* 0x00132c0001177983 */ /* 0x000f220000300800 */
[----:B------:R-:W4:Y:S02]  /*98f90*/  LDL.LU R16, [R1+0x1310] ;  /* 0x0013100001107983 */ /* 0x000f240000300800 */
[----:B------:R-:W4:Y:S02]  /*98fa0*/  LDL.LU R17, [R1+0x1314] ;  /* 0x0013140001117983 */ /* 0x000f240000300800 */
[----:B------:R-:W4:Y:S01]  /*98fb0*/  LDL.LU R18, [R1+0x1318] ;  /* 0x0013180001127983 */ /* 0x000f220000300800 */
[----:B------:R-:W4:Y:S01]  /*98fc0*/  LDL.LU R19, [R1+0x131c] ;  /* 0x00131c0001137983 */ /* 0x000f220000300800 */
[----:B--2---:R-:W2:Y:S02]  /*98fd0*/  LDL.LU R8, [R1+0x1300] ;  /* 0x0013000001087983 */ /* 0x004ea40000300800 */
[----:B------:R-:W2:Y:S02]  /*98fe0*/  LDL.LU R9, [R1+0x1304] ;  /* 0x0013040001097983 */ /* 0x000ea40000300800 */
[----:B------:R-:W2:Y:S01]  /*98ff0*/  LDL.LU R10, [R1+0x1308] ;  /* 0x00130800010a7983 */ /* 0x000ea20000300800 */
[----:B------:R-:W2:Y:S01]  /*99000*/  LDL.LU R11, [R1+0x130c] ;  /* 0x00130c00010b7983 */ /* 0x000ea20000300800 */
[----:B------:R-:W2:Y:S02]  /*99010*/  LDL.LU R12, [R1+0x12f0] ;  /* 0x0012f000010c7983 */ /* 0x000ea40000300800 */
[----:B------:R-:W2:Y:S02]  /*99020*/  LDL.LU R13, [R1+0x12f4] ;  /* 0x0012f400010d7983 */ /* 0x000ea40000300800 */
[----:B------:R-:W2:Y:S01]  /*99030*/  LDL.LU R14, [R1+0x12f8] ;  /* 0x0012f800010e7983 */ /* 0x000ea20000300800 */
[----:B------:R-:W2:Y:S01]  /*99040*/  LDL.LU R15, [R1+0x12fc] ;  /* 0x0012fc00010f7983 */ /* 0x000ea20000300800 */
[C---:B---3--:R-:W-:Y:S11]  /*99050*/  HMMA.1688.F32.TF32 R32, R224.reuse, R196, R32 ;  /* 0x000000c4e020723c */ /* 0x048ff60000081020 */
[----:B------:R-:W-:Y:S11]  /*99060*/  @!UPT UIADD3 URZ, URZ, URZ, URZ ;  /* 0x0000003f3f3ff290 */ /* 0x000ff6000fffe03f */
[----:B------:R-:W-:Y:S02]  /*99070*/  @!UPT UIADD3 URZ, URZ, URZ, URZ ;  /* 0x0000003f3f3ff290 */ /* 0x000fe4000fffe03f */
[----:B------:R-:W-:Y:S02]  /*99080*/  IMAD.MOV.U32 R221, RZ, RZ, R32 ;  /* 0x000000ffffdd7224 */ /* 0x000fe400078e0020 */
[----:B------:R-:W-:Y:S01]  /*99090*/  IMAD.MOV.U32 R220, RZ, RZ, R33 ;  /* 0x000000ffffdc7224 */ /* 0x000fe200078e0021 */
[----:B------:R-:W3:Y:S01]  /*990a0*/  LDL.LU R32, [R1+0x12e0] ;  /* 0x0012e00001207983 */ /* 0x000ee20000300800 */
[----:B------:R-:W-:Y:S02]  /*990b0*/  IMAD.MOV.U32 R209, RZ, RZ, R34 ;  /* 0x000000ffffd17224 */ /* 0x000fe400078e0022 */
[----:B------:R-:W3:Y:S02]  /*990c0*/  LDL.LU R33, [R1+0x12e4] ;  /* 0x0012e40001217983 */ /* 0x000ee40000300800 */
[----:B------:R-:W-:Y:S01]  /*990d0*/  IMAD.MOV.U32 R208, RZ, RZ, R35 ;  /* 0x000000ffffd07224 */ /* 0x000fe200078e0023 */
[----:B------:R-:W3:Y:S01]  /*990e0*/  LDL.LU R34, [R1+0x12e8] ;  /* 0x0012e80001227983 */ /* 0x000ee20000300800 */
[----:B------:R-:W3:Y:S01]  /*990f0*/  LDL.LU R35, [R1+0x12ec] ;  /* 0x0012ec0001237983 */ /* 0x000ee20000300800 */
[C---:B----4-:R-:W-:Y:S02]  /*99100*/  HMMA.1688.F32.TF32 R36, R224.reuse, R192, R28 ;  /* 0x000000c0e024723c */ /* 0x050fe4000008101c */
[----:B------:R-:W4:Y:S11]  /*99110*/  LDL.LU R28, [R1+0x12d0] ;  /* 0x0012d000011c7983 */ /* 0x000f360000300800 */
[----:B------:R-:W-:Y:S10]  /*99120*/  @!UPT UIADD3 URZ, URZ, URZ, URZ ;  /* 0x0000003f3f3ff290 */ /* 0x000ff4000fffe03f */
[----:B------:R-:W-:Y:S01]  /*99130*/  STL.64 [R1+0x2f70], R36 ;  /* 0x002f702401007387 */ /* 0x000fe20000100a00 */
[----:B------:R1:W-:Y:S02]  /*99140*/  STL.64 [R1+0x2f78], R38 ;  /* 0x002f782601007387 */ /* 0x0003e40000100a00 */
[----:B------:R-:W4:Y:S02]  /*99150*/  LDL.LU R29, [R1+0x12d4] ;  /* 0x0012d400011d7983 */ /* 0x000f240000300800 */
[----:B------:R-:W4:Y:S01]  /*99160*/  LDL.LU R30, [R1+0x12d8] ;  /* 0x0012d800011e7983 */ /* 0x000f220000300800 */
[----:B------:R-:W4:Y:S01]  /*99170*/  LDL.LU R31, [R1+0x12dc] ;  /* 0x0012dc00011f7983 */ /* 0x000f220000300800 */
[C---:B-1----:R-:W-:Y:S03]  /*99180*/  HMMA.1688.F32.TF32 R36, R224.reuse, R188, R24 ;  /* 0x000000bce024723c */ /* 0x042fe60000081018 */
[----:B------:R-:W3:Y:S11]  /*99190*/  LDL.LU R24, [R1+0x12c0] ;  /* 0x0012c00001187983 */ /* 0x000ef60000300800 */
[----:B------:R-:W-:Y:S09]  /*991a0*/  @!UPT UIADD3 URZ, URZ, URZ, URZ ;  /* 0x0000003f3f3ff290 */ /* 0x000ff2000fffe03f */
[----:B------:R-:W-:Y:S01]  /*991b0*/  STL.64 [R1+0x2f50], R36 ;  /* 0x002f502401007387 */ /* 0x000fe20000100a00 */
[----:B------:R1:W-:Y:S02]  /*991c0*/  STL.64 [R1+0x2f58], R38 ;  /* 0x002f582601007387 */ /* 0x0003e40000100a00 */
[----:B------:R-:W3:Y:S02]  /*991d0*/  LDL.LU R25, [R1+0x12c4] ;  /* 0x0012c40001197983 */ /* 0x000ee40000300800 */
[----:B------:R-:W3:Y:S01]  /*991e0*/  LDL.LU R26, [R1+0x12c8] ;  /* 0x0012c800011a7983 */ /* 0x000ee20000300800 */
[----:B------:R-:W3:Y:S01]  /*991f0*/  LDL.LU R27, [R1+0x12cc] ;  /* 0x0012cc00011b7983 */ /* 0x000ee20000300800 */
        /* <DEDUP_REMOVED lines=16> */
[C---:B--2---:R-:W-:Y:S03]  /*99300*/  HMMA.1688.F32.TF32 R36, R224.reuse, R176, R8 ;  /* 0x000000b0e024723c */ /* 0x044fe60000081008 */
[----:B------:R-:W2:Y:S11]  /*99310*/  LDL.LU R8, [R1+0x1290] ;  /* 0x0012900001087983 */ /* 0x000eb60000300800 */
[----:B------:R-:W-:Y:S09]  /*99320*/  @!UPT UIADD3 URZ, URZ, URZ, URZ ;  /* 0x0000003f3f3ff290 */ /* 0x000ff2000fffe03f */
[----:B------:R-:W-:Y:S01]  /*99330*/  STL.64 [R1+0x2ef0], R36 ;  /* 0x002ef02401007387 */ /* 0x000fe20000100a00 */
[----:B------:R1:W-:Y:S02]  /*99340*/  STL.64 [R1+0x2ef8], R38 ;  /* 0x002ef82601007387 */ /* 0x0003e40000100a00 */
[----:B------:R-:W2:Y:S02]  /*99350*/  LDL.LU R9, [R1+0x1294] ;  /* 0x0012940001097983 */ /* 0x000ea40000300800 */
[----:B------:R-:W2:Y:S01]  /*99360*/  LDL.LU R10, [R1+0x1298] ;  /* 0x00129800010a7983 */ /* 0x000ea20000300800 */
[----:B------:R-:W2:Y:S01]  /*99370*/  LDL.LU R11, [R1+0x129c] ;  /* 0x00129c00010b7983 */ /* 0x000ea20000300800 */
[C---:B-1----:R-:W-:Y:S03]  /*99380*/  HMMA.1688.F32.TF32 R36, R224.reuse, R172, R12 ;  /* 0x000000ace024723c */ /* 0x042fe6000008100c */
[----:B------:R-:W3:Y:S11]  /*99390*/  LDL.LU R12, [R1+0x1280] ;  /* 0x00128000010c7983 */ /* 0x000ef60000300800 */
[----:B------:R-:W-:Y:S09]  /*993a0*/  @!UPT UIADD3 URZ, URZ, URZ, URZ ;  /* 0x0000003f3f3ff290 */ /* 0x000ff2000fffe03f */
[----:B------:R1:W-:Y:S01]  /*993b0*/  STL.64 [R1+0x2ed0], R36 ;  /* 0x002ed02401007387 */ /* 0x0003e20000100a00 */
[----:B------:R1:W-:Y:S02]  /*993c0*/  STL.64 [R1+0x2ed8], R38 ;  /* 0x002ed82601007387 */ /* 0x0003e40000100a00 */
[----:B------:R-:W4:Y:S02]  /*993d0*/  LDL.LU R13, [R1+0x1284] ;  /* 0x00128400010d7983 */ /* 0x000f240000300800 */
[----:B------:R-:W4:Y:S01]  /*993e0*/  LDL.LU R14, [R1+0x1288] ;  /* 0x00128800010e7983 */ /* 0x000f220000300800 */
[----:B------:R-:W4:Y:S01]  /*993f0*/  LDL.LU R15, [R1+0x128c] ;  /* 0x00128c00010f7983 */ /* 0x000f220000300800 */
[C---:B--2---:R-:W-:Y:S11]  /*99400*/  HMMA.1688.F32.TF32 R8, R224.reuse, R148, R8 ;  /* 0x00000094e008723c */ /* 0x044ff60000081008 */
[----:B------:R-:W-:Y:S11]  /*99410*/  @!UPT UIADD3 URZ, URZ, URZ, URZ ;  /* 0x0000003f3f3ff290 */ /* 0x000ff6000fffe03f */
[----:B------:R-:W-:Y:S02]  /*99420*/  @!UPT UIADD3 URZ, URZ, URZ, URZ ;  /* 0x0000003f3f3ff290 */ /* 0x000fe4000fffe03f */
[----:B------:R-:W-:Y:S02]  /*99430*/  IMAD.MOV.U32 R185, RZ, RZ, R8 ;  /* 0x000000ffffb97224 */ /* 0x000fe400078e0008 */
[----:B------:R-:W-:Y:S01]  /*99440*/  IMAD.MOV.U32 R184, RZ, RZ, R9 ;  /* 0x000000ffffb87224 */ /* 0x000fe200078e0009 */
[----:B------:R-:W2:Y:S01]  /*99450*/  LDL.LU R8, [R1+0x1270] ;  /* 0x0012700001087983 */ /* 0x000ea20000300800 */
[----:B------:R-:W-:Y:S02]  /*99460*/  IMAD.MOV.U32 R149, RZ, RZ, R10 ;  /* 0x000000ffff957224 */ /* 0x000fe400078e000a */
[----:B------:R-:W2:Y:S02]  /*99470*/  LDL.LU R9, [R1+0x1274] ;  /* 0x0012740001097983 */ /* 0x000ea40000300800 */
[----:B------:R-:W-:Y:S01]  /*99480*/  IMAD.MOV.U32 R148, RZ, RZ, R11 ;  /* 0x000000ffff947224 */ /* 0x000fe200078e000b */
[----:B------:R-:W2:Y:S01]  /*99490*/  LDL.LU R10, [R1+0x1278] ;  /* 0x00127800010a7983 */ /* 0x000ea20000300800 */
[----:B------:R-:W2:Y:S01]  /*994a0*/  LDL.LU R11, [R1+0x127c] ;  /* 0x00127c00010b7983 */ /* 0x000ea20000300800 */
[C---:B---3--:R-:W-:Y:S08]  /*994b0*/  HMMA.1688.F32.TF32 R32, R224.reuse, R168, R32 ;  /* 0x000000a8e020723c */ /* 0x048ff00000081020 */
[C---:B----4-:R-:W-:Y:S08]  /*994c0*/  HMMA.1688.F32.TF32 R12, R224.reuse, R144, R12 ;  /* 0x00000090e00c723c */ /* 0x050ff0000008100c */
[C---:B------:R-:W-:Y:S08]  /*994d0*/  HMMA.1688.F32.TF32 R28, R224.reuse, R164, R28 ;  /* 0x000000a4e01c723c */ /* 0x040ff0000008101c */
[C---:B------:R-:W-:Y:S08]  /*994e0*/  HMMA.1688.F32.TF32 R24, R224.reuse, R160, R24 ;  /* 0x000000a0e018723c */ /* 0x040ff00000081018 */
[C---:B------:R-:W-:Y:S08]  /*994f0*/  HMMA.1688.F32.TF32 R20, R224.reuse, R156, R20 ;  /* 0x0000009ce014723c */ /* 0x040ff00000081014 */
[----:B------:R-:W-:Y:S01]  /*99500*/  HMMA.1688.F32.TF32 R16, R224, R152, R16 ;  /* 0x00000098e010723c */ /* 0x000fe20000081010 */
[----:B-1----:R-:W3:Y:S01]  /*99510*/  LDL.LU R36, [R1+0x1260] ;  /* 0x0012600001247983 */ /* 0x002ee20000300800 */
[----:B------:R-:W3:Y:S02]  /*99520*/  LDL.LU R37, [R1+0x1264] ;  /* 0x0012640001257983 */ /* 0x000ee40000300800 */
[----:B------:R-:W3:Y:S02]  /*99530*/  LDL.LU R38, [R1+0x1268] ;  /* 0x0012680001267983 */ /* 0x000ee40000300800 */
[----:B------:R-:W3:Y:S02]  /*99540*/  LDL.LU R39, [R1+0x126c] ;  /* 0x00126c0001277983 */ /* 0x000ee40000300800 */
[----:B------:R-:W-:-:S02]  /*99550*/  IMAD.MOV.U32 R189, RZ, RZ, R12 ;  /* 0x000000ffffbd7224 */ /* 0x000fc400078e000c */
[----:B------:R-:W-:Y:S01]  /*99560*/  IMAD.MOV.U32 R188, RZ, RZ, R13 ;  /* 0x000000ffffbc7224 */ /* 0x000fe200078e000d */
[----:B------:R-:W4:Y:S01]  /*99570*/  LDL.LU R12, [R1+0x1200] ;  /* 0x00120000010c7983 */ /* 0x000f220000300800 */
[----:B------:R-:W-:Y:S02]  /*99580*/  IMAD.MOV.U32 R145, RZ, RZ, R14 ;  /* 0x000000ffff917224 */ /* 0x000fe400078e000e */
[----:B------:R-:W4:Y:S02]  /*99590*/  LDL.LU R13, [R1+0x1204] ;  /* 0x00120400010d7983 */ /* 0x000f240000300800 */
[----:B------:R-:W-:Y:S01]  /*995a0*/  IMAD.MOV.U32 R144, RZ, RZ, R15 ;  /* 0x000000ffff907224 */ /* 0x000fe200078e000f */
[----:B------:R-:W4:Y:S01]  /*995b0*/  LDL.LU R14, [R1+0x1208] ;  /* 0x00120800010e7983 */ /* 0x000f220000300800 */
[----:B------:R-:W-:Y:S02]  /*995c0*/  IMAD.MOV.U32 R172, RZ, RZ, R32 ;  /* 0x000000ffffac7224 */ /* 0x000fe400078e0020 */
[----:B------:R-:W4:Y:S02]  /*995d0*/  LDL.LU R15, [R1+0x120c] ;  /* 0x00120c00010f7983 */ /* 0x000f240000300800 */
[----:B------:R-:W-:Y:S01]  /*995e0*/  IMAD.MOV.U32 R173, RZ, RZ, R33 ;  /* 0x000000ffffad7224 */ /* 0x000fe200078e0021 */
[----:B------:R-:W3:Y:S01]  /*995f0*/  LDL.LU R32, [R1+0x1250] ;  /* 0x0012500001207983 */ /* 0x000ee20000300800 */
[----:B------:R-:W-:-:S02]  /*99600*/  IMAD.MOV.U32 R169, RZ, RZ, R34 ;  /* 0x000000ffffa97224 */ /* 0x000fc400078e0022 */
[----:B------:R-:W3:Y:S02]  /*99610*/  LDL.LU R33, [R1+0x1254] ;  /* 0x0012540001217983 */ /* 0x000ee40000300800 */
[----:B------:R-:W-:Y:S01]  /*99620*/  IMAD.MOV.U32 R168, RZ, RZ, R35 ;  /* 0x000000ffffa87224 */ /* 0x000fe200078e0023 */
[----:B------:R-:W3:Y:S01]  /*99630*/  LDL.LU R34, [R1+0x1258] ;  /* 0x0012580001227983 */ /* 0x000ee20000300800 */
[----:B------:R-:W-:Y:S02]  /*99640*/  IMAD.MOV.U32 R200, RZ, RZ, R28 ;  /* 0x000000ffffc87224 */ /* 0x000fe400078e001c */
[----:B------:R-:W3:Y:S02]  /*99650*/  LDL.LU R35, [R1+0x125c] ;  /* 0x00125c0001237983 */ /* 0x000ee40000300800 */
        /* <DEDUP_REMOVED lines=30> */
[----:B------:R-:W3:Y:S01]  /*99840*/  LDL.LU R19, [R1+0x121c] ;  /* 0x00121c0001137983 */ /* 0x000ee20000300800 */
        /* <DEDUP_REMOVED lines=11> */
[C---:B----4-:R-:W-:Y:S08]  /*99900*/  HMMA.1688.F32.TF32 R12, R224.reuse, R112, R12 ;  /* 0x00000070e00c723c */ /* 0x050ff0000008100c */
[C---:B---3--:R-:W-:Y:S08]  /*99910*/  HMMA.1688.F32.TF32 R24, R224.reuse, R124, R24 ;  /* 0x0000007ce018723c */ /* 0x048ff00000081018 */
[C---:B------:R-:W-:Y:S08]  /*99920*/  HMMA.1688.F32.TF32 R20, R224.reuse, R120, R20 ;  /* 0x00000078e014723c */ /* 0x040ff00000081014 */
[----:B------:R-:W-:Y:S01]  /*99930*/  HMMA.1688.F32.TF32 R16, R224, R116, R16 ;  /* 0x00000074e010723c */ /* 0x000fe20000081010 */
[----:B------:R-:W-:-:S02]  /*99940*/  IMAD.MOV.U32 R113, RZ, RZ, R14 ;  /* 0x000000ffff717224 */ /* 0x000fc400078e000e */
[----:B------:R-:W-:Y:S02]  /*99950*/  IMAD.MOV.U32 R112, RZ, RZ, R15 ;  /* 0x000000ffff707224 */ /* 0x000fe400078e000f */
[----:B------:R-:W-:Y:S02]  /*99960*/  IMAD.MOV.U32 R14, RZ, RZ, R187 ;  /* 0x000000ffff0e7224 */ /* 0x000fe400078e00bb */
[----:B------:R-:W-:Y:S02]  /*99970*/  IMAD.MOV.U32 R117, RZ, RZ, R12 ;  /* 0x000000ffff757224 */ /* 0x000fe400078e000c */
[----:B------:R-:W-:Y:S02]  /*99980*/  IMAD.MOV.U32 R116, RZ, RZ, R13 ;  /* 0x000000ffff747224 */ /* 0x000fe400078e000d */
[----:B------:R-:W-:Y:S02]  /*99990*/  IMAD.MOV.U32 R12, RZ, RZ, R191 ;  /* 0x000000ffff0c7224 */ /* 0x000fe400078e00bf */
[----:B------:R-:W-:Y:S01]  /*999a0*/  IMAD.MOV.U32 R13, RZ, RZ, R190 ;  /* 0x000000ffff0d7224 */ /* 0x000fe200078e00be */
[----:B------:R-:W-:Y:S01]  /*999b0*/  STL.64 [R1+0x2d20], R24 ;  /* 0x002d201801007387 */ /* 0x000fe20000100a00 */
[----:B------:R-:W-:Y:S01]  /*999c0*/  STL.64 [R1+0x2d28], R26 ;  /* 0x002d281a01007387 */ /* 0x000fe20000100a00 */
[----:B------:R-:W-:Y:S01]  /*999d0*/  HMMA.1688.F32.TF32 R28, R224, R128, R28 ;  /* 0x00000080e01c723c */ /* 0x000fe2000008101c */
[----:B------:R-:W-:-:S06]  /*999e0*/  IMAD.MOV.U32 R15, RZ, RZ, R186 ;  /* 0x000000ffff0f7224 */ /* 0x000fcc00078e00ba */
[----:B------:R1:W-:Y:S01]  /*999f0*/  STL.64 [R1+0x2cf8], R18 ;  /* 0x002cf81201007387 */ /* 0x0003e20000100a00 */
        /* <DEDUP_REMOVED lines=9> */
[----:B-1----:R-:W-:Y:S02]  /*99a90*/  IMAD.MOV.U32 R18, RZ, RZ, R195 ;  /* 0x000000ffff127224 */ /* 0x002fe400078e00c3 */
        /* <DEDUP_REMOVED lines=11> */
[----:B------:R-:W-:Y:S01]  /*99b50*/  IMAD.MOV.U32 R31, RZ, RZ, R202 ;  /* 0x000000ffff1f7224 */ /* 0x000fe200078e00ca */
[C---:B--2---:R-:W-:Y:S11]  /*99b60*/  HMMA.1688.F32.TF32 R8, R224.reuse, R108, R8 ;  /* 0x0000006ce008723c */ /* 0x044ff60000081008 */
[----:B------:R-:W-:Y:S11]  /*99b70*/  @!UPT UIADD3 URZ, URZ, URZ, URZ ;  /* 0x0000003f3f3ff290 */ /* 0x000ff6000fffe03f */
[----:B------:R-:W-:Y:S01]  /*99b80*/  @!UPT UIADD3 URZ, URZ, URZ, URZ ;  /* 0x0000003f3f3ff290 */ /* 0x000fe2000fffe03f */
[----:B------:R1:W-:Y:S01]  /*99b90*/  STL.64 [R1+0x2cb8], R10 ;  /* 0x002cb80a01007387 */ /* 0x0003e20000100a00 */
[----:B------:R-:W2:Y:S02]  /*99ba0*/  LDL.LU R191, [R1+0x6db4] ;  /* 0x006db40001bf7983 */ /* 0x000ea40000300800 */
[----:B------:R-:W3:Y:S02]  /*99bb0*/  LDL.LU R190, [R1+0x6db0] ;  /* 0x006db00001be7983 */ /* 0x000ee40000300800 */
        /* <DEDUP_REMOVED lines=22> */
[----:B------:R-:W-:-:S03]  /*99d20*/  IMAD.MOV.U32 R50, RZ, RZ, R174 ;  /* 0x000000ffff327224 */ /* 0x000fc600078e00ae */
[----:B------:R-:W-:Y:S02]  /*99d30*/  IMAD.MOV.U32 R96, RZ, RZ, R32 ;  /* 0x000000ffff607224 */ /* 0x000fe400078e0020 */
[----:B------:R-:W-:Y:S02]  /*99d40*/  IMAD.MOV.U32 R97, RZ, RZ, R33 ;  /* 0x000000ffff617224 */ /* 0x000fe400078e0021 */
[----:B------:R-:W-:Y:S02]  /*99d50*/  IMAD.MOV.U32 R32, RZ, RZ, R146 ;  /* 0x000000ffff207224 */ /* 0x000fe400078e0092 */
[----:B------:R-:W-:Y:S01]  /*99d60*/  IMAD.MOV.U32 R133, RZ, RZ, R34 ;  /* 0x000000ffff857224 */ /* 0x000fe200078e0022 */
[----:B------:R-:W4:Y:S01]  /*99d70*/  LDL.LU R146, [R1+0x6d74] ;  /* 0x006d740001927983 */ /* 0x000f220000300800 */
[----:B------:R-:W-:Y:S02]  /*99d80*/  IMAD.MOV.U32 R33, RZ, RZ, R147 ;  /* 0x000000ffff217224 */ /* 0x000fe400078e0093 */
[----:B------:R-:W-:-:S02]  /*99d90*/  IMAD.MOV.U32 R132, RZ, RZ, R35 ;  /* 0x000000ffff847224 */ /* 0x000fc400078e0023 */
[----:B------:R-:W4:Y:S02]  /*99da0*/  LDL.LU R147, [R1+0x6d70] ;  /* 0x006d700001937983 */ /* 0x000f240000300800 */
[----:B------:R-:W-:Y:S02]  /*99db0*/  IMAD.MOV.U32 R34, RZ, RZ, R150 ;  /* 0x000000ffff227224 */ /* 0x000fe400078e0096 */
[----:B------:R-:W-:Y:S01]  /*99dc0*/  IMAD.MOV.U32 R100, RZ, RZ, R36 ;  /* 0x000000ffff647224 */ /* 0x000fe200078e0024 */
[----:B------:R-:W4:Y:S01]  /*99dd0*/  LDL.LU R150, [R1+0x6d6c] ;  /* 0x006d6c0001967983 */ /* 0x000f220000300800 */
[----:B------:R-:W-:Y:S02]  /*99de0*/  IMAD.MOV.U32 R35, RZ, RZ, R151 ;  /* 0x000000ffff237224 */ /* 0x000fe400078e0097 */
[----:B------:R-:W-:Y:S02]  /*99df0*/  IMAD.MOV.U32 R101, RZ, RZ, R37 ;  /* 0x000000ffff657224 */ /* 0x000fe400078e0025 */
[----:B------:R-:W4:Y:S02]  /*99e00*/  LDL.LU R151, [R1+0x6d68] ;  /* 0x006d680001977983 */ /* 0x000f240000300800 */
[----:B------:R-:W-:-:S02]  /*99e10*/  IMAD.MOV.U32 R36, RZ, RZ, R154 ;  /* 0x000000ffff247224 */ /* 0x000fc400078e009a */
[----:B------:R-:W-:Y:S01]  /*99e20*/  IMAD.MOV.U32 R137, RZ, RZ, R38 ;  /* 0x000000ffff897224 */ /* 0x000fe200078e0026 */
[----:B------:R-:W4:Y:S01]  /*99e30*/  LDL.LU R154, [R1+0x6d64] ;  /* 0x006d6400019a7983 */ /* 0x000f220000300800 */
[----:B------:R-:W-:Y:S02]  /*99e40*/  IMAD.MOV.U32 R37, RZ, RZ, R155 ;  /* 0x000000ffff257224 */ /* 0x000fe400078e009b */
[----:B------:R-:W-:Y:S02]  /*99e50*/  IMAD.MOV.U32 R136, RZ, RZ, R39 ;  /* 0x000000ffff887224 */ /* 0x000fe400078e0027 */
[----:B------:R-:W4:Y:S02]  /*99e60*/  LDL.LU R155, [R1+0x6d60] ;  /* 0x006d6000019b7983 */ /* 0x000f240000300800 */
[----:B------:R-:W-:Y:S02]  /*99e70*/  IMAD.MOV.U32 R38, RZ, RZ, R158 ;  /* 0x000000ffff267224 */ /* 0x000fe400078e009e */
[----:B------:R-:W-:Y:S01]  /*99e80*/  IMAD.MOV.U32 R39, RZ, RZ, R159 ;  /* 0x000000ffff277224 */ /* 0x000fe200078e009f */
        /* <DEDUP_REMOVED lines=10> */
[----:B------:R-:W4:Y:S02]  /*99f30*/  LDL.LU R175, [R1+0x6d38] ;  /* 0x006d380001af7983 */ /* 0x000f240000300800 */
[----:B------:R-:W-:Y:S02]  /*99f40*/  IMAD.MOV.U32 R52, RZ, RZ, R178 ;  /* 0x000000ffff347224 */ /* 0x000fe400078e00b2 */
[----:B------:R-:W-:Y:S01]  /*99f50*/  IMAD.MOV.U32 R53, RZ, RZ, R179 ;  /* 0x000000ffff357224 */ /* 0x000fe200078e00b3 */
[----:B------:R-:W4:Y:S01]  /*99f60*/  LDL.LU R178, [R1+0x6d34] ;  /* 0x006d340001b27983 */ /* 0x000f220000300800 */
[----:B------:R-:W4:Y:S02]  /*99f70*/  LDL.LU R179, [R1+0x6d30] ;  /* 0x006d300001b37983 */ /* 0x000f240000300800 */
[----:B------:R-:W-:Y:S02]  /*99f80*/  IMAD.MOV.U32 R54, RZ, RZ, R182 ;  /* 0x000000ffff367224 */ /* 0x000fe400078e00b6 */
[----:B------:R-:W-:Y:S01]  /*99f90*/  IMAD.MOV.U32 R55, RZ, RZ, R183 ;  /* 0x000000ffff377224 */ /* 0x000fe200078e00b7 */
[----:B------:R-:W4:Y:S01]  /*99fa0*/  LDL.LU R182, [R1+0x6d2c] ;  /* 0x006d2c0001b67983 */ /* 0x000f220000300800 */
[----:B------:R-:W4:Y:S02]  /*99fb0*/  LDL.LU R183, [R1+0x6d28] ;  /* 0x006d280001b77983 */ /* 0x000f240000300800 */
        /* <DEDUP_REMOVED lines=17> */
[----:B-1----:R-:W-:Y:S02]  /*9a0d0*/  IMAD.MOV.U32 R10, RZ, RZ, R218 ;  /* 0x000000ffff0a7224 */ /* 0x002fe400078e00da */
[----:B------:R-:W-:-:S02]  /*9a0e0*/  IMAD.MOV.U32 R11, RZ, RZ, R219 ;  /* 0x000000ffff0b7224 */ /* 0x000fc400078e00db */
[----:B--2---:R-:W-:Y:S02]  /*9a0f0*/  IMAD.MOV.U32 R91, RZ, RZ, R191 ;  /* 0x000000ffff5b7224 */ /* 0x004fe400078e00bf */
[----:B---3--:R-:W-:Y:S02]  /*9a100*/  IMAD.MOV.U32 R90, RZ, RZ, R190 ;  /* 0x000000ffff5a7224 */ /* 0x008fe400078e00be */
[----:B----4-:R-:W-:Y:S02]  /*9a110*/  IMAD.MOV.U32 R89, RZ, RZ, R187 ;  /* 0x000000ffff597224 */ /* 0x010fe400078e00bb */
[----:B------:R-:W-:Y:S02]  /*9a120*/  IMAD.MOV.U32 R88, RZ, RZ, R186 ;  /* 0x000000ffff587224 */ /* 0x000fe400078e00ba */
[----:B------:R-:W2:Y:S01]  /*9a130*/  LDL.LU R186, [R1+0x6d24] ;  /* 0x006d240001ba7983 */ /* 0x000ea20000300800 */
[----:B------:R-:W2:Y:S02]  /*9a140*/  LDL.LU R187, [R1+0x6d20] ;  /* 0x006d200001bb7983 */ /* 0x000ea40000300800 */
[----:B------:R-:W3:Y:S02]  /*9a150*/  LDL.LU R190, [R1+0x6d1c] ;  /* 0x006d1c0001be7983 */ /* 0x000ee40000300800 */
[----:B------:R-:W3:Y:S02]  /*9a160*/  LDL.LU R191, [R1+0x6d18] ;  /* 0x006d180001bf7983 */ /* 0x000ee40000300800 */
[----:B------:R-:W-:-:S02]  /*9a170*/  IMAD.MOV.U32 R92, RZ, RZ, R194 ;  /* 0x000000ffff5c7224 */ /* 0x000fc400078e00c2 */
[----:B------:R-:W-:Y:S01]  /*9a180*/  IMAD.MOV.U32 R93, RZ, RZ, R195 ;  /* 0x000000ffff5d7224 */ /* 0x000fe200078e00c3 */
[----:B------:R-:W4:Y:S01]  /*9a190*/  LDL.LU R194, [R1+0x6d14] ;  /* 0x006d140001c27983 */ /* 0x000f220000300800 */
[----:B------:R-:W4:Y:S02]  /*9a1a0*/  LDL.LU R195, [R1+0x6d10] ;  /* 0x006d100001c37983 */ /* 0x000f240000300800 */
[----:B------:R-:W-:Y:S02]  /*9a1b0*/  IMAD.MOV.U32 R94, RZ, RZ, R198 ;  /* 0x000000ffff5e7224 */ /* 0x000fe400078e00c6 */
[----:B------:R-:W-:Y:S01]  /*9a1c0*/  IMAD.MOV.U32 R95, RZ, RZ, R199 ;  /* 0x000000ffff5f7224 */ /* 0x000fe200078e00c7 */
[----:B------:R-:W2:Y:S01]  /*9a1d0*/  LDL.LU R198, [R1+0x6d0c] ;  /* 0x006d0c0001c67983 */ /* 0x000ea20000300800 */
[----:B------:R-:W2:Y:S02]  /*9a1e0*/  LDL.LU R199, [R1+0x6d08] ;  /* 0x006d080001c77983 */ /* 0x000ea40000300800 */
[----:B------:R-:W-:-:S02]  /*9a1f0*/  IMAD.MOV.U32 R60, RZ, RZ, R102 ;  /* 0x000000ffff3c7224 */ /* 0x000fc400078e0066 */
[----:B------:R-:W-:Y:S01]  /*9a200*/  IMAD.MOV.U32 R61, RZ, RZ, R103 ;  /* 0x000000ffff3d7224 */ /* 0x000fe200078e0067 */
[----:B------:R-:W2:Y:S01]  /*9a210*/  LDL.LU R102, [R1+0x6d04] ;  /* 0x006d040001667983 */ /* 0x000ea20000300800 */
[----:B------:R-:W2:Y:S02]  /*9a220*/  LDL.LU R103, [R1+0x6d00] ;  /* 0x006d000001677983 */ /* 0x000ea40000300800 */
[----:B------:R-:W-:Y:S02]  /*9a230*/  IMAD.MOV.U32 R62, RZ, RZ, R98 ;  /* 0x000000ffff3e7224 */ /* 0x000fe400078e0062 */
[----:B------:R-:W-:Y:S01]  /*9a240*/  IMAD.MOV.U32 R63, RZ, RZ, R99 ;  /* 0x000000ffff3f7224 */ /* 0x000fe200078e0063 */
        /* <DEDUP_REMOVED lines=42> */
[----:B------:R-:W-:Y:S08]  /*9a4f0*/  HMMA.1688.F32.TF32 R8, R228, R146, R8 ;  /* 0x00000092e408723c */ /* 0x000ff00000081008 */
[----:B--2---:R-:W-:Y:S08]  /*9a500*/  HMMA.1688.F32.TF32 R68, R224, R104, R236 ;  /* 0x00000068e044723c */ /* 0x004ff000000810ec */
[C---:B------:R-:W-:Y:S08]  /*9a510*/  HMMA.1688.F32.TF32 R56, R228.reuse, R206, R56 ;  /* 0x000000cee438723c */ /* 0x040ff00000081038 */
[C---:B------:R-:W-:Y:S08]  /*9a520*/  HMMA.1688.F32.TF32 R64, R228.reuse, R202, R64 ;  /* 0x000000cae440723c */ /* 0x040ff00000081040 */
[----:B------:R-:W-:Y:S01]  /*9a530*/  HMMA.1688.F32.TF32 R60, R228, R98, R60 ;  /* 0x00000062e43c723c */ /* 0x000fe2000008103c */
[----:B------:R-:W-:Y:S04]  /*9a540*/  LDS R224, [R5+0xc000] ;  /* 0x00c0000005e07984 */ /* 0x000fe80000000800 */
[----:B------:R-:W-:Y:S04]  /*9a550*/  LDS R226, [R5+0xe000] ;  /* 0x00e0000005e27984 */ /* 0x000fe80000000800 */
[----:B------:R-:W-:Y:S04]  /*9a560*/  LDS R225, [R6+0xc000] ;  /* 0x00c0000006e17984 */ /* 0x000fe80000000800 */
[----:B------:R-:W1:Y:S01]  /*9a570*/  LDS R227, [R6+0xe000] ;  /* 0x00e0000006e37984 */ /* 0x000e620000000800 */
[----:B------:R-:W-:-:S02]  /*9a580*/  IMAD.MOV.U32 R109, RZ, RZ, R68 ;  /* 0x000000ffff6d7224 */ /* 0x000fc400078e0044 */
[----:B------:R-:W-:Y:S02]  /*9a590*/  IMAD.MOV.U32 R108, RZ, RZ, R69 ;  /* 0x000000ffff6c7224 */ /* 0x000fe400078e0045 */
[----:B------:R-:W-:Y:S02]  /*9a5a0*/  IMAD.MOV.U32 R105, RZ, RZ, R70 ;  /* 0x000000ffff697224 */ /* 0x000fe400078e0046 */
[----:B------:R-:W-:Y:S02]  /*9a5b0*/  IMAD.MOV.U32 R104, RZ, RZ, R71 ;  /* 0x000000ffff687224 */ /* 0x000fe400078e0047 */
[C---:B---3--:R-:W-:Y:S08]  /*9a5c0*/  HMMA.1688.F32.TF32 R68, R228.reuse, R222, R232 ;  /* 0x000000dee444723c */ /* 0x048ff000000810e8 */
[C---:B------:R-:W-:Y:S08]  /*9a5d0*/  HMMA.1688.F32.TF32 R232, R228.reuse, R218, R72 ;  /* 0x000000dae4e8723c */ /* 0x040ff00000081048 */
[C---:B------:R-:W-:Y:S07]  /*9a5e0*/  HMMA.1688.F32.TF32 R72, R228.reuse, R214, R76 ;  /* 0x000000d6e448723c */ /* 0x040fee000008104c */
[----:B------:R-:W-:Y:S01]  /*9a5f0*/  STL.64 [R1+0x28a0], R68 ;  /* 0x0028a04401007387 */ /* 0x000fe20000100a00 */
[----:B------:R2:W-:Y:S02]  /*9a600*/  STL.64 [R1+0x28a8], R70 ;  /* 0x0028a84601007387 */ /* 0x0005e40000100a00 */
[C---:B--2---:R-:W-:Y:S05]  /*9a610*/  HMMA.1688.F32.TF32 R68, R228.reuse, R210, R80 ;  /* 0x000000d2e444723c */ /* 0x044fea0000081050 */
[----:B------:R-:W-:Y:S01]  /*9a620*/  STL.64 [R1+0x2870], R232 ;  /* 0x002870e801007387 */ /* 0x000fe20000100a00 */
[----:B------:R-:W-:Y:S07]  /*9a630*/  STL.64 [R1+0x2878], R234 ;  /* 0x002878ea01007387 */ /* 0x000fee0000100a00 */
[----:B------:R-:W-:Y:S02]  /*9a640*/  STL.64 [R1+0x2860], R72 ;  /* 0x0028604801007387 */ /* 0x000fe40000100a00 */
[----:B------:R-:W-:Y:S08]  /*9a650*/  STL.64 [R1+0x2868], R74 ;  /* 0x0028684a01007387 */ /* 0x000ff00000100a00 */
        /* <DEDUP_REMOVED lines=10> */
[C---:B----4-:R-:W-:Y:S07]  /*9a700*/  HMMA.1688.F32.TF32 R60, R228.reuse, R194, R84 ;  /* 0x000000c2e43c723c */ /* 0x050fee0000081054 */
[----:B------:R-:W-:Y:S01]  /*9a710*/  STL.64 [R1+0x2a00], R56 ;  /* 0x002a003801007387 */ /* 0x000fe20000100a00 */
        /* <DEDUP_REMOVED lines=13> */
[----:B------:R-:W-:Y:S01]  /*9a7f0*/  HMMA.1688.F32.TF32 R16, R228, R150, R12 ;  /* 0x00000096e410723c */ /* 0x000fe2000008100c */
[----:B------:R-:W-:Y:S01]  /*9a800*/  STL.64 [R1+0x29e0], R60 ;  /* 0x0029e03c01007387 */ /* 0x000fe20000100a00 */
[----:B------:R-:W-:Y:S04]  /*9a810*/  STL.64 [R1+0x29e8], R62 ;  /* 0x0029e83e01007387 */ /* 0x000fe80000100a00 */
        /* <DEDUP_REMOVED lines=21> */
[----:B------:R-:W-:-:S02]  /*9a970*/  IMAD.MOV.U32 R12, RZ, RZ, R134 ;  /* 0x000000ffff0c7224 */ /* 0x000fc400078e0086 */
[----:B------:R3:W-:Y:S02]  /*9a980*/  STL.64 [R1+0x2938], R18 ;  /* 0x0029381201007387 */ /* 0x0007e40000100a00 */
[----:B------:R-:W4:Y:S01]  /*9a990*/  LDL.LU R134, [R1+0x6ca4] ;  /* 0x006ca40001867983 */ /* 0x000f220000300800 */
[----:B------:R1:W-:Y:S01]  /*9a9a0*/  STL.64 [R1+0x2920], R8 ;  /* 0x0029200801007387 */ /* 0x0003e20000100a00 */
[----:B------:R1:W-:Y:S02]  /*9a9b0*/  STL.64 [R1+0x2928], R10 ;  /* 0x0029280a01007387 */ /* 0x0003e40000100a00 */
[----:B------:R-:W-:Y:S02]  /*9a9c0*/  IMAD.MOV.U32 R13, RZ, RZ, R131 ;  /* 0x000000ffff0d7224 */ /* 0x000fe400078e0083 */
[----:B------:R-:W-:Y:S01]  /*9a9d0*/  IMAD.MOV.U32 R14, RZ, RZ, R130 ;  /* 0x000000ffff0e7224 */ /* 0x000fe200078e0082 */
[----:B------:R-:W4:Y:S01]  /*9a9e0*/  LDL.LU R131, [R1+0x6ca0] ;  /* 0x006ca00001837983 */ /* 0x000f220000300800 */
[----:B------:R-:W4:Y:S02]  /*9a9f0*/  LDL.LU R130, [R1+0x6c9c] ;  /* 0x006c9c0001827983 */ /* 0x000f240000300800 */
[----:B------:R-:W-:-:S02]  /*9aa00*/  IMAD.MOV.U32 R15, RZ, RZ, R122 ;  /* 0x000000ffff0f7224 */ /* 0x000fc400078e007a */
[----:B------:R-:W4:Y:S01]  /*9aa10*/  LDL.LU R122, [R1+0x6c98] ;  /* 0x006c9800017a7983 */ /* 0x000f220000300800 */
[----:B--2---:R-:W-:Y:S02]  /*9aa20*/  IMAD.MOV.U32 R16, RZ, RZ, R248 ;  /* 0x000000ffff107224 */ /* 0x004fe400078e00f8 */
[----:B------:R-:W2:Y:S02]  /*9aa30*/  LDL.LU R248, [R1+0x6c94] ;  /* 0x006c940001f87983 */ /* 0x000ea40000300800 */
[----:B------:R-:W-:Y:S02]  /*9aa40*/  IMAD.MOV.U32 R17, RZ, RZ, R249 ;  /* 0x000000ffff117224 */ /* 0x000fe400078e00f9 */
[----:B---3--:R-:W-:Y:S01]  /*9aa50*/  IMAD.MOV.U32 R18, RZ, RZ, R250 ;  /* 0x000000ffff127224 */ /* 0x008fe200078e00fa */
[----:B------:R-:W3:Y:S01]  /*9aa60*/  LDL.LU R249, [R1+0x6c90] ;  /* 0x006c900001f97983 */ /* 0x000ee20000300800 */
[----:B------:R-:W4:Y:S02]  /*9aa70*/  LDL.LU R250, [R1+0x6c8c] ;  /* 0x006c8c0001fa7983 */ /* 0x000f240000300800 */
[----:B------:R-:W-:-:S02]  /*9aa80*/  IMAD.MOV.U32 R19, RZ, RZ, R251 ;  /* 0x000000ffff137224 */ /* 0x000fc400078e00fb */
        /* <DEDUP_REMOVED lines=8> */
[----:B------:R-:W4:Y:S01]  /*9ab10*/  LDL.LU R111, [R1+0x6c78] ;  /* 0x006c7800016f7983 */ /* 0x000f220000300800 */
[----:B------:R-:W-:Y:S02]  /*9ab20*/  IMAD.MOV.U32 R28, RZ, RZ, R243 ;  /* 0x000000ffff1c7224 */ /* 0x000fe400078e00f3 */
[----:B------:R-:W4:Y:S02]  /*9ab30*/  LDL.LU R243, [R1+0x6c74] ;  /* 0x006c740001f37983 */ /* 0x000f240000300800 */
[----:B------:R-:W-:Y:S02]  /*9ab40*/  IMAD.MOV.U32 R29, RZ, RZ, R242 ;  /* 0x000000ffff1d7224 */ /* 0x000fe400078e00f2 */
[----:B------:R-:W-:Y:S01]  /*9ab50*/  IMAD.MOV.U32 R30, RZ, RZ, R241 ;  /* 0x000000ffff1e7224 */ /* 0x000fe200078e00f1 */
[----:B------:R-:W4:Y:S01]  /*9ab60*/  LDL.LU R242, [R1+0x6c70] ;  /* 0x006c700001f27983 */ /* 0x000f220000300800 */
        /* <DEDUP_REMOVED lines=19> */
[----:B--2---:R-:W-:Y:S02]  /*9aca0*/  IMAD.MOV.U32 R47, RZ, RZ, R248 ;  /* 0x000000ffff2f7224 */ /* 0x004fe400078e00f8 */
[----:B---3--:R-:W-:Y:S02]  /*9acb0*/  IMAD.MOV.U32 R46, RZ, RZ, R249 ;  /* 0x000000ffff2e7224 */ /* 0x008fe400078e00f9 */
[----:B----4-:R-:W-:Y:S02]  /*9acc0*/  IMAD.MOV.U32 R45, RZ, RZ, R250 ;  /* 0x000000ffff2d7224 */ /* 0x010fe400078e00fa */
[----:B------:R-:W-:Y:S02]  /*9acd0*/  IMAD.MOV.U32 R44, RZ, RZ, R251 ;  /* 0x000000ffff2c7224 */ /* 0x000fe400078e00fb */
[----:B------:R-:W2:Y:S01]  /*9ace0*/  LDL.LU R251, [R1+0x6c44] ;  /* 0x006c440001fb7983 */ /* 0x000ea20000300800 */
[----:B------:R-:W3:Y:S02]  /*9acf0*/  LDL.LU R250, [R1+0x6c40] ;  /* 0x006c400001fa7983 */ /* 0x000ee40000300800 */
[----:B------:R-:W4:Y:S02]  /*9ad00*/  LDL.LU R249, [R1+0x6c3c] ;  /* 0x006c3c0001f97983 */ /* 0x000f240000300800 */
[----:B------:R-:W4:Y:S02]  /*9ad10*/  LDL.LU R248, [R1+0x6c38] ;  /* 0x006c380001f87983 */ /* 0x000f240000300800 */
[----:B------:R-:W-:-:S02]  /*9ad20*/  IMAD.MOV.U32 R49, RZ, RZ, R110 ;  /* 0x000000ffff317224 */ /* 0x000fc400078e006e */
[----:B------:R-:W-:Y:S02]  /*9ad30*/  IMAD.MOV.U32 R48, RZ, RZ, R111 ;  /* 0x000000ffff307224 */ /* 0x000fe400078e006f */
[----:B------:R-:W-:Y:S01]  /*9ad40*/  IMAD.MOV.U32 R50, RZ, RZ, R107 ;  /* 0x000000ffff327224 */ /* 0x000fe200078e006b */
[----:B------:R-:W4:Y:S01]  /*9ad50*/  LDL.LU R111, [R1+0x6c34] ;  /* 0x006c3400016f7983 */ /* 0x000f220000300800 */
[----:B------:R-:W4:Y:S02]  /*9ad60*/  LDL.LU R110, [R1+0x6c30] ;  /* 0x006c3000016e7983 */ /* 0x000f240000300800 */
[----:B------:R-:W4:Y:S02]  /*9ad70*/  LDL.LU R107, [R1+0x6c2c] ;  /* 0x006c2c00016b7983 */ /* 0x000f240000300800 */
[----:B------:R-:W-:Y:S02]  /*9ad80*/  IMAD.MOV.U32 R51, RZ, RZ, R106 ;  /* 0x000000ffff337224 */ /* 0x000fe400078e006a */
[----:B------:R-:W4:Y:S01]  /*9ad90*/  LDL.LU R106, [R1+0x6c28] ;  /* 0x006c2800016a7983 */ /* 0x000f220000300800 */
        /* <DEDUP_REMOVED lines=10> */
[----:B------:R-:W-:Y:S02]  /*9ae40*/  IMAD.MOV.U32 R89, RZ, RZ, R245 ;  /* 0x000000ffff597224 */ /* 0x000fe400078e00f5 */
[----:B------:R-:W-:Y:S02]  /*9ae50*/  IMAD.MOV.U32 R88, RZ, RZ, R244 ;  /* 0x000000ffff587224 */ /* 0x000fe400078e00f4 */
[----:B------:R-:W4:Y:S01]  /*9ae60*/  LDL.LU R244, [R1+0x6c14] ;  /* 0x006c140001f47983 */ /* 0x000f220000300800 */
[----:B------:R-:W4:Y:S02]  /*9ae70*/  LDL.LU R245, [R1+0x6c10] ;  /* 0x006c100001f57983 */ /* 0x000f240000300800 */
[----:B------:R-:W4:Y:S02]  /*9ae80*/  LDL.LU R246, [R1+0x6c0c] ;  /* 0x006c0c0001f67983 */ /* 0x000f240000300800 */
[----:B------:R-:W4:Y:S01]  /*9ae90*/  LDL.LU R247, [R1+0x6c08] ;  /* 0x006c080001f77983 */ /* 0x000f220000300800 */
[----:B------:R-:W4:Y:S01]  /*9aea0*/  LDL.LU R64, [R1] ;  /* 0x0000000001407983 */ /* 0x000f220000300800 */
        /* <DEDUP_REMOVED lines=43> */
[----:B-1----:R-:W-:-:S02]  /*9b160*/  IMAD.MOV.U32 R8, RZ, RZ, R135 ;  /* 0x000000ffff087224 */ /* 0x002fc400078e0087 */
[----:B------:R-:W-:Y:S02]  /*9b170*/  IMAD.MOV.U32 R9, RZ, RZ, R126 ;  /* 0x000000ffff097224 */ /* 0x000fe400078e007e */
[----:B------:R-:W-:Y:S02]  /*9b180*/  IMAD.MOV.U32 R10, RZ, RZ, R127 ;  /* 0x000000ffff0a7224 */ /* 0x000fe400078e007f */
[----:B------:R-:W-:Y:S02]  /*9b190*/  IMAD.MOV.U32 R11, RZ, RZ, R123 ;  /* 0x000000ffff0b7224 */ /* 0x000fe400078e007b */
[----:B--2---:R-:W-:Y:S02]  /*9b1a0*/  IMAD.MOV.U32 R95, RZ, RZ, R251 ;  /* 0x000000ffff5f7224 */ /* 0x004fe400078e00fb */
[----:B---3--:R-:W-:Y:S02]  /*9b1b0*/  IMAD.MOV.U32 R94, RZ, RZ, R250 ;  /* 0x000000ffff5e7224 */ /* 0x008fe400078e00fa */
[----:B----4-:R-:W-:-:S02]  /*9b1c0*/  IMAD.MOV.U32 R93, RZ, RZ, R249 ;  /* 0x000000ffff5d7224 */ /* 0x010fc400078e00f9 */
[----:B------:R-:W-:Y:S02]  /*9b1d0*/  IMAD.MOV.U32 R92, RZ, RZ, R248 ;  /* 0x000000ffff5c7224 */ /* 0x000fe400078e00f8 */
[----:B------:R-:W2:Y:S01]  /*9b1e0*/  LDL.LU R248, [R1+0x6c04] ;  /* 0x006c040001f87983 */ /* 0x000ea20000300800 */
[----:B------:R-:W2:Y:S02]  /*9b1f0*/  LDL.LU R249, [R1+0x6c00] ;  /* 0x006c000001f97983 */ /* 0x000ea40000300800 */
[----:B------:R-:W2:Y:S02]  /*9b200*/  LDL.LU R250, [R1+0x6bfc] ;  /* 0x006bfc0001fa7983 */ /* 0x000ea40000300800 */
[----:B------:R-:W2:Y:S02]  /*9b210*/  LDL.LU R251, [R1+0x6bf8] ;  /* 0x006bf80001fb7983 */ /* 0x000ea40000300800 */
[----:B------:R-:W-:Y:S02]  /*9b220*/  IMAD.MOV.U32 R62, RZ, RZ, R110 ;  /* 0x000000ffff3e7224 */ /* 0x000fe400078e006e */
[----:B------:R-:W-:-:S02]  /*9b230*/  IMAD.MOV.U32 R61, RZ, RZ, R107 ;  /* 0x000000ffff3d7224 */ /* 0x000fc400078e006b */
[----:B------:R-:W-:Y:S02]  /*9b240*/  IMAD.MOV.U32 R60, RZ, RZ, R106 ;  /* 0x000000ffff3c7224 */ /* 0x000fe400078e006a */
[----:B------:R-:W3:Y:S01]  /*9b250*/  LDL.LU R106, [R1+0x6bf4] ;  /* 0x006bf400016a7983 */ /* 0x000ee20000300800 */
[----:B------:R-:W3:Y:S02]  /*9b260*/  LDL.LU R107, [R1+0x6bf0] ;  /* 0x006bf000016b7983 */ /* 0x000ee40000300800 */
[----:B------:R-:W2:Y:S02]  /*9b270*/  LDL.LU R110, [R1+0x6bec] ;  /* 0x006bec00016e7983 */ /* 0x000ea40000300800 */
[----:B------:R-:W-:Y:S02]  /*9b280*/  IMAD.MOV.U32 R63, RZ, RZ, R111 ;  /* 0x000000ffff3f7224 */ /* 0x000fe400078e006f */
[----:B------:R-:W2:Y:S01]  /*9b290*/  LDL.LU R111, [R1+0x6be8] ;  /* 0x006be800016f7983 */ /* 0x000ea20000300800 */
[----:B------:R-:W4:Y:S02]  /*9b2a0*/  LDL.LU R114, [R1+0x6be4] ;  /* 0x006be40001727983 */ /* 0x000f240000300800 */
[----:B------:R-:W4:Y:S02]  /*9b2b0*/  LDL.LU R115, [R1+0x6be0] ;  /* 0x006be00001737983 */ /* 0x000f240000300800 */
        /* <DEDUP_REMOVED lines=11> */
[----:B------:R-:W4:Y:S02]  /*9b370*/  LDL.LU R126, [R1+0x6bb0] ;  /* 0x006bb000017e7983 */ /* 0x000f240000300800 */
[----:B------:R-:W4:Y:S01]  /*9b380*/  LDL.LU R127, [R1+0x6bac] ;  /* 0x006bac00017f7983 */ /* 0x000f220000300800 */
[----:B------:R-:W4:Y:S01]  /*9b390*/  LDL.LU R123, [R1+0x6ba8] ;  /* 0x006ba800017b7983 */ /* 0x000f220000300800 */
[C---:B------:R-:W-:Y:S08]  /*9b3a0*/  HMMA.1688.F32.TF32 R60, R224.reuse, R218, R60 ;  /* 0x000000dae03c723c */ /* 0x040ff0000008103c */
[----:B------:R-:W-:Y:S08]  /*9b3b0*/  HMMA.1688.F32.TF32 R8, R224, R166, R8 ;  /* 0x000000a6e008723c */ /* 0x000ff00000081008 */
[C---:B--2---:R-:W-:Y:S08]  /*9b3c0*/  HMMA.1688.F32.TF32 R232, R228.reuse, R142, R232 ;  /* 0x0000008ee4e8723c */ /* 0x044ff000000810e8 */
[C---:B---3--:R-:W-:Y:S08]  /*9b3d0*/  HMMA.1688.F32.TF32 R68, R228.reuse, R134, R68 ;  /* 0x00000086e444723c */ /* 0x048ff00000081044 */
[C---:B------:R-:W-:Y:S07]  /*9b3e0*/  HMMA.1688.F32.TF32 R72, R228.reuse, R130, R72 ;  /* 0x00000082e448723c */ /* 0x040fee0000081048 */
[----:B------:R-:W-:Y:S01]  /*9b3f0*/  STL.64 [R1+0x2910], R232 ;  /* 0x002910e801007387 */ /* 0x000fe20000100a00 */
[----:B------:R1:W-:Y:S02]  /*9b400*/  STL.64 [R1+0x2918], R234 ;  /* 0x002918ea01007387 */ /* 0x0003e40000100a00 */
[C---:B-1----:R-:W-:Y:S08]  /*9b410*/  HMMA.1688.F32.TF32 R232, R228.reuse, R138, R236 ;  /* 0x0000008ae4e8723c */ /* 0x042ff000000810ec */
[C---:B----4-:R-:W-:Y:S11]  /*9b420*/  HMMA.1688.F32.TF32 R76, R228.reuse, R126, R76 ;  /* 0x0000007ee44c723c */ /* 0x050ff6000008104c */
[----:B------:R-:W-:Y:S04]  /*9b430*/  @!UPT UIADD3 URZ, URZ, URZ, URZ ;  /* 0x0000003f3f3ff290 */ /* 0x000fe8000fffe03f */
[----:B------:R-:W-:Y:S01]  /*9b440*/  STL.64 [R1+0x2900], R232 ;  /* 0x002900e801007387 */ /* 0x000fe20000100a00 */
[----:B------:R-:W-:Y:S02]  /*9b450*/  STL.64 [R1+0x2908], R234 ;  /* 0x002908ea01007387 */ /* 0x000fe40000100a00 */
[----:B------:R-:W-:Y:S02]  /*9b460*/  STL.64 [R1+0x28f0], R68 ;  /* 0x0028f04401007387 */ /* 0x000fe40000100a00 */
[----:B------:R1:W-:Y:S01]  /*9b470*/  STL.64 [R1+0x28f8], R70 ;  /* 0x0028f84601007387 */ /* 0x0003e20000100a00 */
[----:B------:R-:W-:Y:S01]  /*9b480*/  STL.64 [R1+0x28e0], R72 ;  /* 0x0028e04801007387 */ /* 0x000fe20000100a00 */
[----:B------:R2:W-:Y:S01]  /*9b490*/  STL.64 [R1+0x28e8], R74 ;  /* 0x0028e84a01007387 */ /* 0x0005e20000100a00 */
[C---:B-1----:R-:W-:Y:S08]  /*9b4a0*/  HMMA.1688.F32.TF32 R68, R228.reuse, R122, R80 ;  /* 0x0000007ae444723c */ /* 0x042ff00000081050 */
[C---:B--2---:R-:W-:Y:S08]  /*9b4b0*/  HMMA.1688.F32.TF32 R72, R228.reuse, R118, R56 ;  /* 0x00000076e448723c */ /* 0x044ff00000081038 */
[C---:B------:R-:W-:Y:S01]  /*9b4c0*/  HMMA.1688.F32.TF32 R56, R228.reuse, R114, R64 ;  /* 0x00000072e438723c */ /* 0x040fe20000081040 */
[----:B------:R-:W-:Y:S01]  /*9b4d0*/  STL.64 [R1+0x28d0], R76 ;  /* 0x0028d04c01007387 */ /* 0x000fe20000100a00 */
[----:B------:R-:W-:Y:S06]  /*9b4e0*/  STL.64 [R1+0x28d8], R78 ;  /* 0x0028d84e01007387 */ /* 0x000fec0000100a00 */
[C---:B------:R-:W-:Y:S01]  /*9b4f0*/  HMMA.1688.F32.TF32 R64, R228.reuse, R106, R244 ;  /* 0x0000006ae440723c */ /* 0x040fe200000810f4 */
[----:B------:R-:W-:Y:S01]  /*9b500*/  STL.64 [R1+0x28c0], R68 ;  /* 0x0028c04401007387 */ /* 0x000fe20000100a00 */
[----:B------:R1:W-:Y:S05]  /*9b510*/  STL.64 [R1+0x28c8], R70 ;  /* 0x0028c84601007387 */ /* 0x0003ea0000100a00 */
[----:B------:R-:W-:Y:S02]  /*9b520*/  STL.64 [R1+0x28b0], R72 ;  /* 0x0028b04801007387 */ /* 0x000fe40000100a00 */
[----:B------:R-:W-:Y:S06]  /*9b530*/  STL.64 [R1+0x28b8], R74 ;  /* 0x0028b84a01007387 */ /* 0x000fec0000100a00 */
[----:B------:R-:W-:Y:S01]  /*9b540*/  STL.64 [R1+0x2890], R56 ;  /* 0x0028903801007387 */ /* 0x000fe20000100a00 */
[----:B------:R2:W-:Y:S01]  /*9b550*/  STL.64 [R1+0x2898], R58 ;  /* 0x0028983a01007387 */ /* 0x0005e20000100a00 */
[----:B-1----:R-:W-:Y:S08]  /*9b560*/  HMMA.1688.F32.TF32 R68, R228, R110, R248 ;  /* 0x0000006ee444723c */ /* 0x002ff000000810f8 */
[C---:B--2---:R-:W-:Y:S01]  /*9b570*/  HMMA.1688.F32.TF32 R56, R224.reuse, R222, R240 ;  /* 0x000000dee038723c */ /* 0x044fe200000810f0 */
        /* <DEDUP_REMOVED lines=14> */
[C---:B--2---:R-:W-:Y:S07]  /*9b660*/  HMMA.1688.F32.TF32 R60, R224.reuse, R206, R84 ;  /* 0x000000cee03c723c */ /* 0x044fee0000081054 */
        /* <DEDUP_REMOVED lines=14> */
[----:B------:R-:W-:Y:S04]  /*9b750*/  STL.64 [R1+0x27f0], R60 ;  /* 0x0027f03c01007387 */ /* 0x000fe80000100a00 */
[C---:B------:R-:W-:Y:S01]  /*9b760*/  HMMA.1688.F32.TF32 R16, R224.reuse, R170, R12 ;  /* 0x000000aae010723c */ /* 0x040fe2000008100c */
        /* <DEDUP_REMOVED lines=21> */
[----:B------:R-:W4:Y:S01]  /*9b8c0*/  LDL.LU R12, [R1+0xef0] ;  /* 0x000ef000010c7983 */ /* 0x000f220000300800 */
[----:B------:R1:W-:Y:S02]  /*9b8d0*/  STL.64 [R1+0x2740], R16 ;  /* 0x0027401001007387 */ /* 0x0003e40000100a00 */
[----:B------:R1:W-:Y:S02]  /*9b8e0*/  STL.64 [R1+0x2748], R18 ;  /* 0x0027481201007387 */ /* 0x0003e40000100a00 */
[----:B------:R1:W-:Y:S01]  /*9b8f0*/  STL.64 [R1+0x2730], R8 ;  /* 0x0027300801007387 */ /* 0x0003e20000100a00 */
[----:B------:R1:W-:Y:S01]  /*9b900*/  STL.64 [R1+0x2738], R10 ;  /* 0x0027380a01007387 */ /* 0x0003e20000100a00 */
[----:B------:R-:W4:Y:S02]  /*9b910*/  LDL.LU R13, [R1+0xef4] ;  /* 0x000ef400010d7983 */ /* 0x000f240000300800 */
[----:B------:R-:W4:Y:S02]  /*9b920*/  LDL.LU R14, [R1+0xef8] ;  /* 0x000ef800010e7983 */ /* 0x000f240000300800 */
[----:B------:R-:W4:Y:S01]  /*9b930*/  LDL.LU R15, [R1+0xefc] ;  /* 0x000efc00010f7983 */ /* 0x000f220000300800 */
        /* <DEDUP_REMOVED lines=80> */
[----:B-1----:R-:W4:Y:S01]  /*9be40*/  LDL.LU R16, [R1+0xf00] ;  /* 0x000f000001107983 */ /* 0x002f220000300800 */
        /* <DEDUP_REMOVED lines=17> */
[----:B------:R1:W-:Y:S07]  /*9bf60*/  STL.64 [R1+0x26c8], R74 ;  /* 0x0026c84a01007387 */ /* 0x0003ee0000100a00 */
[----:B------:R-:W-:Y:S02]  /*9bf70*/  STL.64 [R1+0x26b0], R68 ;  /* 0x0026b04401007387 */ /* 0x000fe40000100a00 */
[----:B------:R4:W-:Y:S01]  /*9bf80*/  STL.64 [R1+0x26b8], R70 ;  /* 0x0026b84601007387 */ /* 0x0009e20000100a00 */
[C---:B-1----:R-:W-:Y:S08]  /*9bf90*/  HMMA.1688.F32.TF32 R72, R224.reuse, R142, R56 ;  /* 0x0000008ee048723c */ /* 0x042ff00000081038 */
[C---:B----4-:R-:W-:Y:S08]  /*9bfa0*/  HMMA.1688.F32.TF32 R68, R224.reuse, R138, R64 ;  /* 0x0000008ae044723c */ /* 0x050ff00000081040 */
[C---:B------:R-:W-:Y:S01]  /*9bfb0*/  HMMA.1688.F32.TF32 R56, R224.reuse, R134, R60 ;  /* 0x00000086e038723c */ /* 0x040fe2000008103c */
[----:B------:R-:W-:Y:S01]  /*9bfc0*/  STL.64 [R1+0x2690], R76 ;  /* 0x0026904c01007387 */ /* 0x000fe20000100a00 */
[----:B------:R-:W-:Y:S06]  /*9bfd0*/  STL.64 [R1+0x2698], R78 ;  /* 0x0026984e01007387 */ /* 0x000fec0000100a00 */
        /* <DEDUP_REMOVED lines=10> */
[----:B------:R1:W-:Y:S01]  /*9c080*/  STL.64 [R1+0x2648], R58 ;  /* 0x0026483a01007387 */ /* 0x0003e20000100a00 */
[----:B------:R-:W-:Y:S08]  /*9c090*/  HMMA.1688.F32.TF32 R40, R224, R106, R40 ;  /* 0x0000006ae028723c */ /* 0x000ff00000081028 */
[----:B------:R-:W-:Y:S08]  /*9c0a0*/  HMMA.1688.F32.TF32 R36, R228, R222, R36 ;  /* 0x000000dee424723c */ /* 0x000ff00000081024 */
[----:B-1----:R-:W-:Y:S08]  /*9c0b0*/  HMMA.1688.F32.TF32 R56, R224, R122, R84 ;  /* 0x0000007ae038723c */ /* 0x002ff00000081054 */
        /* <DEDUP_REMOVED lines=9> */
[C---:B------:R-:W-:Y:S08]  /*9c150*/  HMMA.1688.F32.TF32 R12, R228.reuse, R98, R12 ;  /* 0x00000062e40c723c */ /* 0x040ff0000008100c */
        /* <DEDUP_REMOVED lines=30> */
[----:B------:R3:W-:Y:S03]  /*9c340*/  STL.64 [R1+0x2558], R18 ;  /* 0x0025581201007387 */ /* 0x0007e60000100a00 */
[----:B--2---:R-:W1:Y:S01]  /*9c350*/  LDL.LU R16, [R1+0x1c0] ;  /* 0x0001c00001107983 */ /* 0x004e620000300800 */
[----:B------:R2:W-:Y:S02]  /*9c360*/  STL.64 [R1+0x2530], R12 ;  /* 0x0025300c01007387 */ /* 0x0005e40000100a00 */
[----:B------:R4:W-:Y:S02]  /*9c370*/  STL.64 [R1+0x2538], R14 ;  /* 0x0025380e01007387 */ /* 0x0009e40000100a00 */
[----:B------:R2:W-:Y:S01]  /*9c380*/  STL.64 [R1+0x2520], R8 ;  /* 0x0025200801007387 */ /* 0x0005e20000100a00 */
[----:B------:R2:W-:Y:S01]  /*9c390*/  STL.64 [R1+0x2528], R10 ;  /* 0x0025280a01007387 */ /* 0x0005e20000100a00 */
[----:B------:R-:W1:Y:S02]  /*9c3a0*/  LDL.LU R17, [R1+0x1c4] ;  /* 0x0001c40001117983 */ /* 0x000e640000300800 */
[----:B---3--:R-:W1:Y:S02]  /*9c3b0*/  LDL.LU R18, [R1+0x1c8] ;  /* 0x0001c80001127983 */ /* 0x008e640000300800 */
[----:B------:R-:W1:Y:S01]  /*9c3c0*/  LDL.LU R19, [R1+0x1cc] ;  /* 0x0001cc0001137983 */ /* 0x000e620000300800 */
        /* <DEDUP_REMOVED lines=96> */
[----:B--2---:R-:W2:Y:S01]  /*9c9d0*/  LDL.LU R12, [R1+0xd60] ;  /* 0x000d6000010c7983 */ /* 0x004ea20000300800 */
[----:B------:R-:W2:Y:S02]  /*9c9e0*/  LDL.LU R13, [R1+0xd64] ;  /* 0x000d6400010d7983 */ /* 0x000ea40000300800 */
[----:B----4-:R-:W2:Y:S02]  /*9c9f0*/  LDL.LU R14, [R1+0xd68] ;  /* 0x000d6800010e7983 */ /* 0x010ea40000300800 */
[----:B------:R-:W2:Y:S01]  /*9ca00*/  LDL.LU R15, [R1+0xd6c] ;  /* 0x000d6c00010f7983 */ /* 0x000ea20000300800 */
[----:B------:R-:W4:Y:S01]  /*9ca10*/  LDL.LU R8, [R1+0xd50] ;  /* 0x000d500001087983 */ /* 0x000f220000300800 */
[----:B------:R-:W4:Y:S02]  /*9ca20*/  LDL.LU R9, [R1+0xd54] ;  /* 0x000d540001097983 */ /* 0x000f240000300800 */
[----:B------:R-:W4:Y:S02]  /*9ca30*/  LDL.LU R10, [R1+0xd58] ;  /* 0x000d5800010a7983 */ /* 0x000f240000300800 */
[----:B------:R-:W4:Y:S01]  /*9ca40*/  LDL.LU R11, [R1+0xd5c] ;  /* 0x000d5c00010b7983 */ /* 0x000f220000300800 */
        /* <DEDUP_REMOVED lines=8> */
[----:B------:R3:W-:Y:S01]  /*9cad0*/  STL.64 [R1+0x2508], R206 ;  /* 0x002508ce01007387 */ /* 0x0007e20000100a00 */
[----:B------:R-:W-:Y:S01]  /*9cae0*/  STL.64 [R1+0x24f0], R200 ;  /* 0x0024f0c801007387 */ /* 0x000fe20000100a00 */
[----:B------:R1:W-:Y:S01]  /*9caf0*/  STL.64 [R1+0x24f8], R202 ;  /* 0x0024f8ca01007387 */ /* 0x0003e20000100a00 */
[C---:B---3--:R-:W-:Y:S08]  /*9cb00*/  HMMA.1688.F32.TF32 R204, R228.reuse, R182, R236 ;  /* 0x000000b6e4cc723c */ /* 0x048ff000000810ec */
[C---:B-1----:R-:W-:Y:S08]  /*9cb10*/  HMMA.1688.F32.TF32 R200, R228.reuse, R178, R68 ;  /* 0x000000b2e4c8723c */ /* 0x042ff00000081044 */
[C---:B------:R-:W-:Y:S01]  /*9cb20*/  HMMA.1688.F32.TF32 R68, R228.reuse, R170, R76 ;  /* 0x000000aae444723c */ /* 0x040fe2000008104c */
[----:B------:R-:W-:Y:S01]  /*9cb30*/  STL.64 [R1+0x24e0], R232 ;  /* 0x0024e0e801007387 */ /* 0x000fe20000100a00 */
[----:B------:R-:W-:Y:S06]  /*9cb40*/  STL.64 [R1+0x24e8], R234 ;  /* 0x0024e8ea01007387 */ /* 0x000fec0000100a00 */
[C---:B------:R-:W-:Y:S01]  /*9cb50*/  HMMA.1688.F32.TF32 R76, R228.reuse, R166, R80 ;  /* 0x000000a6e44c723c */ /* 0x040fe20000081050 */
[----:B------:R-:W-:Y:S01]  /*9cb60*/  STL.64 [R1+0x24d0], R204 ;  /* 0x0024d0cc01007387 */ /* 0x000fe20000100a00 */
[----:B------:R-:W-:Y:S05]  /*9cb70*/  STL.64 [R1+0x24d8], R206 ;  /* 0x0024d8ce01007387 */ /* 0x000fea0000100a00 */
[----:B------:R-:W-:Y:S02]  /*9cb80*/  STL.64 [R1+0x24c0], R200 ;  /* 0x0024c0c801007387 */ /* 0x000fe40000100a00 */
[----:B------:R-:W-:Y:S01]  /*9cb90*/  STL.64 [R1+0x24c8], R202 ;  /* 0x0024c8ca01007387 */ /* 0x000fe20000100a00 */
[----:B------:R-:W-:Y:S01]  /*9cba0*/  STL.64 [R1+0x24b0], R72 ;  /* 0x0024b04801007387 */ /* 0x000fe20000100a00 */
[----:B------:R1:W-:Y:S04]  /*9cbb0*/  STL.64 [R1+0x24b8], R74 ;  /* 0x0024b84a01007387 */ /* 0x0003e80000100a00 */
[----:B------:R-:W-:Y:S02]  /*9cbc0*/  STL.64 [R1+0x24a0], R68 ;  /* 0x0024a04401007387 */ /* 0x000fe40000100a00 */
[----:B------:R3:W-:Y:S01]  /*9cbd0*/  STL.64 [R1+0x24a8], R70 ;  /* 0x0024a84601007387 */ /* 0x0007e20000100a00 */
[C---:B-1----:R-:W-:Y:S08]  /*9cbe0*/  HMMA.1688.F32.TF32 R72, R228.reuse, R162, R56 ;  /* 0x000000a2e448723c */ /* 0x042ff00000081038 */
[C---:B---3--:R-:W-:Y:S08]  /*9cbf0*/  HMMA.1688.F32.TF32 R68, R228.reuse, R158, R64 ;  /* 0x0000009ee444723c */ /* 0x048ff00000081040 */
        /* <DEDUP_REMOVED lines=14> */
[C---:B------:R-:W-:Y:S08]  /*9cce0*/  HMMA.1688.F32.TF32 R40, R228.reuse, R126, R40 ;  /* 0x0000007ee428723c */ /* 0x040ff00000081028 */
[C---:B------:R-:W-:Y:S08]  /*9ccf0*/  HMMA.1688.F32.TF32 R36, R228.reuse, R122, R36 ;  /* 0x0000007ae424723c */ /* 0x040ff00000081024 */
[C---:B-1----:R-:W-:Y:S08]  /*9cd00*/  HMMA.1688.F32.TF32 R56, R228.reuse, R142, R84 ;  /* 0x0000008ee438723c */ /* 0x042ff00000081054 */
[C---:B------:R-:W-:Y:S08]  /*9cd10*/  HMMA.1688.F32.TF32 R32, R228.reuse, R118, R32 ;  /* 0x00000076e420723c */ /* 0x040ff00000081020 */
[C---:B------:R-:W-:Y:S08]  /*9cd20*/  HMMA.1688.F32.TF32 R28, R228.reuse, R114, R28 ;  /* 0x00000072e41c723c */ /* 0x040ff0000008101c */
[C---:B------:R-:W-:Y:S08]  /*9cd30*/  HMMA.1688.F32.TF32 R24, R228.reuse, R110, R24 ;  /* 0x0000006ee418723c */ /* 0x040ff00000081018 */
[----:B------:R-:W-:Y:S01]  /*9cd40*/  HMMA.1688.F32.TF32 R20, R228, R106, R20 ;  /* 0x0000006ae414723c */ /* 0x000fe20000081014 */
[----:B------:R-:W-:Y:S01]  /*9cd50*/  STL.64 [R1+0x2440], R64 ;  /* 0x0024404001007387 */ /* 0x000fe20000100a00 */
[----:B------:R-:W-:Y:S06]  /*9cd60*/  STL.64 [R1+0x2448], R66 ;  /* 0x0024484201007387 */ /* 0x000fec0000100a00 */
[C---:B------:R-:W-:Y:S01]  /*9cd70*/  HMMA.1688.F32.TF32 R16, R224.reuse, R222, R16 ;  /* 0x000000dee010723c */ /* 0x040fe20000081010 */
[----:B------:R-:W-:Y:S01]  /*9cd80*/  STL.64 [R1+0x2430], R60 ;  /* 0x0024303c01007387 */ /* 0x000fe20000100a00 */
[----:B------:R-:W-:Y:S04]  /*9cd90*/  STL.64 [R1+0x2438], R62 ;  /* 0x0024383e01007387 */ /* 0x000fe80000100a00 */
        /* <DEDUP_REMOVED lines=26> */
[C---:B--2---:R-:W-:Y:S08]  /*9cf40*/  HMMA.1688.F32.TF32 R16, R224.reuse, R218, R12 ;  /* 0x000000dae010723c */ /* 0x044ff0000008100c */
[C---:B----4-:R-:W-:Y:S01]  /*9cf50*/  HMMA.1688.F32.TF32 R12, R224.reuse, R214, R8 ;  /* 0x000000d6e00c723c */ /* 0x050fe20000081008 */
[----:B------:R-:W2:Y:S11]  /*9cf60*/  LDL.LU R8, [R1+0x1a0] ;  /* 0x0001a00001087983 */ /* 0x000eb60000300800 */
[----:B------:R-:W-:Y:S03]  /*9cf70*/  @!UPT UIADD3 URZ, URZ, URZ, URZ ;  /* 0x0000003f3f3ff290 */ /* 0x000fe6000fffe03f */
[----:B------:R2:W-:Y:S01]  /*9cf80*/  STL.64 [R1+0x2350], R16 ;  /* 0x0023501001007387 */ /* 0x0005e20000100a00 */
[----:B------:R3:W-:Y:S07]  /*9cf90*/  STL.64 [R1+0x2358], R18 ;  /* 0x0023581201007387 */ /* 0x0007ee0000100a00 */
[----:B------:R4:W-:Y:S02]  /*9cfa0*/  STL.64 [R1+0x2340], R12 ;  /* 0x0023400c01007387 */ /* 0x0009e40000100a00 */
[----:B------:R4:W-:Y:S01]  /*9cfb0*/  STL.64 [R1+0x2348], R14 ;  /* 0x0023480e01007387 */ /* 0x0009e20000100a00 */
[----:B------:R-:W2:Y:S01]  /*9cfc0*/  LDL.LU R9, [R1+0x1a4] ;  /* 0x0001a40001097983 */ /* 0x000ea20000300800 */
[----:B------:R-:W2:Y:S02]  /*9cfd0*/  LDL.LU R10, [R1+0x1a8] ;  /* 0x0001a800010a7983 */ /* 0x000ea40000300800 */
[----:B------:R-:W2:Y:S02]  /*9cfe0*/  LDL.LU R11, [R1+0x1ac] ;  /* 0x0001ac00010b7983 */ /* 0x000ea40000300800 */
        /* <DEDUP_REMOVED lines=108> */
[----:B----4-:R-:W4:Y:S01]  /*9d6b0*/  LDL.LU R12, [R1+0x1b0] ;  /* 0x0001b000010c7983 */ /* 0x010f220000300800 */
[----:B------:R-:W4:Y:S02]  /*9d6c0*/  LDL.LU R13, [R1+0x1b4] ;  /* 0x0001b400010d7983 */ /* 0x000f240000300800 */
[----:B------:R-:W4:Y:S02]  /*9d6d0*/  LDL.LU R14, [R1+0x1b8] ;  /* 0x0001b800010e7983 */ /* 0x000f240000300800 */
[----:B------:R-:W4:Y:S01]  /*9d6e0*/  LDL.LU R15, [R1+0x1bc] ;  /* 0x0001bc00010f7983 */ /* 0x000f220000300800 */
[----:B------:R-:W-:Y:S01]  /*9d6f0*/  STL.64 [R1+0x6b80], R214 ;  /* 0x006b80d601007387 */ /* 0x000fe20000100a00 */
[----:B------:R1:W-:Y:S03]  /*9d700*/  STL.64 [R1+0x6b78], R212 ;  /* 0x006b78d401007387 */ /* 0x0003e60000100a00 */
[----:B-1----:R-:W3:Y:S01]  /*9d710*/  LDL.LU R212, [R1+0xd20] ;  /* 0x000d200001d47983 */ /* 0x002ee20000300800 */
[----:B------:R-:W3:Y:S02]  /*9d720*/  LDL.LU R213, [R1+0xd24] ;  /* 0x000d240001d57983 */ /* 0x000ee40000300800 */
[----:B------:R-:W3:Y:S02]  /*9d730*/  LDL.LU R214, [R1+0xd28] ;  /* 0x000d280001d67983 */ /* 0x000ee40000300800 */
[----:B------:R-:W3:Y:S01]  /*9d740*/  LDL.LU R215, [R1+0xd2c] ;  /* 0x000d2c0001d77983 */ /* 0x000ee20000300800 */
[C---:B--2---:R-:W-:Y:S11]  /*9d750*/  HMMA.1688.F32.TF32 R204, R224.reuse, R210, R204 ;  /* 0x000000d2e0cc723c */ /* 0x044ff600000810cc */
[----:B------:R-:W-:Y:S11]  /*9d760*/  @!UPT UIADD3 URZ, URZ, URZ, URZ ;  /* 0x0000003f3f3ff290 */ /* 0x000ff6000fffe03f */
[----:B------:R-:W-:Y:S01]  /*9d770*/  @!UPT UIADD3 URZ, URZ, URZ, URZ ;  /* 0x0000003f3f3ff290 */ /* 0x000fe2000fffe03f */
[----:B------:R-:W-:Y:S01]  /*9d780*/  STL.64 [R1+0x2330], R204 ;  /* 0x002330cc01007387 */ /* 0x000fe20000100a00 */
[----:B------:R1:W-:Y:S03]  /*9d790*/  STL.64 [R1+0x2338], R206 ;  /* 0x002338ce01007387 */ /* 0x0003e60000100a00 */
[----:B-1----:R-:W2:Y:S01]  /*9d7a0*/  LDL.LU.64 R206, [R1+0x6ba0] ;  /* 0x006ba00001ce7983 */ /* 0x002ea20000300a00 */
[----:B------:R-:W3:Y:S01]  /*9d7b0*/  LDL.LU.64 R204, [R1+0x6b98] ;  /* 0x006b980001cc7983 */ /* 0x000ee20000300a00 */
[C---:B--2---:R-:W-:Y:S11]  /*9d7c0*/  HMMA.1688.F32.TF32 R200, R224.reuse, R206, R200 ;  /* 0x000000cee0c8723c */ /* 0x044ff600000810c8 */
[----:B------:R-:W-:Y:S11]  /*9d7d0*/  @!UPT UIADD3 URZ, URZ, URZ, URZ ;  /* 0x0000003f3f3ff290 */ /* 0x000ff6000fffe03f */
[----:B------:R-:W-:Y:S01]  /*9d7e0*/  @!UPT UIADD3 URZ, URZ, URZ, URZ ;  /* 0x0000003f3f3ff290 */ /* 0x000fe2000fffe03f */
[----:B------:R-:W-:Y:S01]  /*9d7f0*/  STL.64 [R1+0x2320], R200 ;  /* 0x002320c801007387 */ /* 0x000fe20000100a00 */
[----:B------:R1:W-:Y:S03]  /*9d800*/  STL.64 [R1+0x2328], R202 ;  /* 0x002328ca01007387 */ /* 0x0003e60000100a00 */
[----:B-1----:R-:W2:Y:S01]  /*9d810*/  LDL.LU.64 R202, [R1+0x6b90] ;  /* 0x006b900001ca7983 */ /* 0x002ea20000300a00 */
[----:B------:R-:W4:Y:S01]  /*9d820*/  LDL.LU.64 R200, [R1+0x6b88] ;  /* 0x006b880001c87983 */ /* 0x000f220000300a00 */
[C---:B------:R-:W-:Y:S08]  /*9d830*/  HMMA.1688.F32.TF32 R244, R224.reuse, R102, R244 ;  /* 0x00000066e0f4723c */ /* 0x040ff000000810f4 */
[C---:B---3--:R-:W-:Y:S08]  /*9d840*/  HMMA.1688.F32.TF32 R68, R224.reuse, R186, R68 ;  /* 0x000000bae044723c */ /* 0x048ff00000081044 */
[C---:B------:R-:W-:Y:S08]  /*9d850*/  HMMA.1688.F32.TF32 R56, R224.reuse, R170, R56 ;  /* 0x000000aae038723c */ /* 0x040ff00000081038 */
[C---:B------:R-:W-:Y:S08]  /*9d860*/  HMMA.1688.F32.TF32 R64, R224.reuse, R166, R64 ;  /* 0x000000a6e040723c */ /* 0x040ff00000081040 */
[C---:B------:R-:W-:Y:S08]  /*9d870*/  HMMA.1688.F32.TF32 R60, R224.reuse, R162, R60 ;  /* 0x000000a2e03c723c */ /* 0x040ff0000008103c */
[C---:B--2---:R-:W-:Y:S11]  /*9d880*/  HMMA.1688.F32.TF32 R212, R224.reuse, R202, R212 ;  /* 0x000000cae0d4723c */ /* 0x044ff600000810d4 */
[----:B------:R-:W-:Y:S11]  /*9d890*/  @!UPT UIADD3 URZ, URZ, URZ, URZ ;  /* 0x0000003f3f3ff290 */ /* 0x000ff6000fffe03f */
[----:B------:R-:W-:Y:S01]  /*9d8a0*/  @!UPT UIADD3 URZ, URZ, URZ, URZ ;  /* 0x0000003f3f3ff290 */ /* 0x000fe2000fffe03f */
[----:B------:R-:W-:Y:S01]  /*9d8b0*/  STL.64 [R1+0x2310], R212 ;  /* 0x002310d401007387 */ /* 0x000fe20000100a00 */
[----:B------:R1:W-:Y:S02]  /*9d8c0*/  STL.64 [R1+0x2318], R214 ;  /* 0x002318d601007387 */ /* 0x0003e40000100a00 */
[C---:B-1----:R-:W-:Y:S08]  /*9d8d0*/  HMMA.1688.F32.TF32 R212, R224.reuse, R98, R240 ;  /* 0x00000062e0d4723c */ /* 0x042ff000000810f0 */
[C---:B------:R-:W-:Y:S11]  /*9d8e0*/  HMMA.1688.F32.TF32 R240, R224.reuse, R198, R248 ;  /* 0x000000c6e0f0723c */ /* 0x040ff600000810f8 */
[----:B------:R-:W-:Y:S04]  /*9d8f0*/  @!UPT UIADD3 URZ, URZ, URZ, URZ ;  /* 0x0000003f3f3ff290 */ /* 0x000fe8000fffe03f */
[----:B------:R-:W-:Y:S01]  /*9d900*/  STL.64 [R1+0x2300], R212 ;  /* 0x002300d401007387 */ /* 0x000fe20000100a00 */
[----:B------:R1:W-:Y:S02]  /*9d910*/  STL.64 [R1+0x2308], R214 ;  /* 0x002308d601007387 */ /* 0x0003e40000100a00 */
[C---:B-1----:R-:W-:Y:S08]  /*9d920*/  HMMA.1688.F32.TF32 R212, R224.reuse, R194, R232 ;  /* 0x000000c2e0d4723c */ /* 0x042ff000000810e8 */
[C---:B------:R-:W-:Y:S01]  /*9d930*/  HMMA.1688.F32.TF32 R232, R224.reuse, R190, R236 ;  /* 0x000000bee0e8723c */ /* 0x040fe200000810ec */
[----:B------:R-:W-:Y:S01]  /*9d940*/  STL.64 [R1+0x22f0], R244 ;  /* 0x0022f0f401007387 */ /* 0x000fe20000100a00 */
[----:B------:R-:W-:Y:S02]  /*9d950*/  STL.64 [R1+0x22f8], R246 ;  /* 0x0022f8f601007387 */ /* 0x000fe40000100a00 */
[----:B------:R-:W-:Y:S02]  /*9d960*/  STL.64 [R1+0x22e0], R240 ;  /* 0x0022e0f001007387 */ /* 0x000fe40000100a00 */
[----:B------:R-:W-:Y:S09]  /*9d970*/  STL.64 [R1+0x22e8], R242 ;  /* 0x0022e8f201007387 */ /* 0x000ff20000100a00 */
[----:B------:R-:W-:Y:S01]  /*9d980*/  STL.64 [R1+0x22d0], R212 ;  /* 0x0022d0d401007387 */ /* 0x000fe20000100a00 */
[----:B------:R1:W-:Y:S07]  /*9d990*/  STL.64 [R1+0x22d8], R214 ;  /* 0x0022d8d601007387 */ /* 0x0003ee0000100a00 */
[----:B------:R-:W-:Y:S02]  /*9d9a0*/  STL.64 [R1+0x22b0], R232 ;  /* 0x0022b0e801007387 */ /* 0x000fe40000100a00 */
[----:B------:R-:W-:Y:S01]  /*9d9b0*/  STL.64 [R1+0x22b8], R234 ;  /* 0x0022b8ea01007387 */ /* 0x000fe20000100a00 */
[----:B------:R-:W-:Y:S01]  /*9d9c0*/  STL.64 [R1+0x22a0], R68 ;  /* 0x0022a04401007387 */ /* 0x000fe20000100a00 */
[----:B------:R2:W-:Y:S01]  /*9d9d0*/  STL.64 [R1+0x22a8], R70 ;  /* 0x0022a84601007387 */ /* 0x0005e20000100a00 */
[C---:B-1----:R-:W-:Y:S08]  /*9d9e0*/  HMMA.1688.F32.TF32 R212, R224.reuse, R182, R72 ;  /* 0x000000b6e0d4723c */ /* 0x042ff00000081048 */
[C---:B------:R-:W-:Y:S08]  /*9d9f0*/  HMMA.1688.F32.TF32 R72, R224.reuse, R178, R76 ;  /* 0x000000b2e048723c */ /* 0x040ff0000008104c */
[C---:B--2---:R-:W-:Y:S07]  /*9da00*/  HMMA.1688.F32.TF32 R68, R224.reuse, R174, R80 ;  /* 0x000000aee044723c */ /* 0x044fee0000081050 */
[----:B------:R-:W-:Y:S01]  /*9da10*/  STL.64 [R1+0x2290], R212 ;  /* 0x002290d401007387 */ /* 0x000fe20000100a00 */
[----:B------:R-:W-:Y:S07]  /*9da20*/  STL.64 [R1+0x2298], R214 ;  /* 0x002298d601007387 */ /* 0x000fee0000100a00 */
[----:B------:R-:W-:Y:S02]  /*9da30*/  STL.64 [R1+0x2280], R72 ;  /* 0x0022804801007387 */ /* 0x000fe40000100a00 */
[----:B------:R-:W-:Y:S06]  /*9da40*/  STL.64 [R1+0x2288], R74 ;  /* 0x0022884a01007387 */ /* 0x000fec0000100a00 */
[----:B------:R-:W-:Y:S01]  /*9da50*/  STL.64 [R1+0x2270], R68 ;  /* 0x0022704401007387 */ /* 0x000fe20000100a00 */
[----:B------:R-:W-:Y:S02]  /*9da60*/  STL.64 [R1+0x2278], R70 ;  /* 0x0022784601007387 */ /* 0x000fe40000100a00 */
[----:B------:R-:W-:Y:S02]  /*9da70*/  STL.64 [R1+0x2260], R56 ;  /* 0x0022603801007387 */ /* 0x000fe40000100a00 */
[----:B------:R1:W-:Y:S02]  /*9da80*/  STL.64 [R1+0x2268], R58 ;  /* 0x0022683a01007387 */ /* 0x0003e40000100a00 */
[C---:B-1----:R-:W-:Y:S01]  /*9da90*/  HMMA.1688.F32.TF32 R56, R224.reuse, R158, R92 ;  /* 0x0000009ee038723c */ /* 0x042fe2000008105c */
[----:B------:R-:W-:Y:S01]  /*9daa0*/  STL.64 [R1+0x2250], R64 ;  /* 0x0022504001007387 */ /* 0x000fe20000100a00 */
[----:B------:R1:W-:Y:S02]  /*9dab0*/  STL.64 [R1+0x2258], R66 ;  /* 0x0022584201007387 */ /* 0x0003e40000100a00 */
[----:B------:R-:W-:Y:S02]  /*9dac0*/  STL.64 [R1+0x2240], R60 ;  /* 0x0022403c01007387 */ /* 0x000fe40000100a00 */
[----:B------:R2:W-:Y:S02]  /*9dad0*/  STL.64 [R1+0x2248], R62 ;  /* 0x0022483e01007387 */ /* 0x0005e40000100a00 */
[C---:B-1----:R-:W-:Y:S08]  /*9dae0*/  HMMA.1688.F32.TF32 R64, R224.reuse, R154, R88 ;  /* 0x0000009ae040723c */ /* 0x042ff00000081058 */
[C---:B--2---:R-:W-:Y:S07]  /*9daf0*/  HMMA.1688.F32.TF32 R60, R224.reuse, R150, R84 ;  /* 0x00000096e03c723c */ /* 0x044fee0000081054 */
[----:B------:R-:W-:Y:S01]  /*9db00*/  STL.64 [R1+0x2230], R56 ;  /* 0x0022303801007387 */ /* 0x000fe20000100a00 */
        /* <DEDUP_REMOVED lines=14> */
[----:B----4-:R-:W-:Y:S01]  /*9dbf0*/  HMMA.1688.F32.TF32 R16, R224, R106, R12 ;  /* 0x0000006ae010723c */ /* 0x010fe2000008100c */
[----:B------:R-:W-:Y:S07]  /*9dc00*/  STL.64 [R1+0x2208], R62 ;  /* 0x0022083e01007387 */ /* 0x000fee0000100a00 */
        /* <DEDUP_REMOVED lines=25> */
[----:B------:R-:W2:Y:S01]  /*9dda0*/  LDL.LU R8, [R1+0x9d0] ;  /* 0x0009d00001087983 */ /* 0x000ea20000300800 */
[----:B------:R3:W-:Y:S02]  /*9ddb0*/  STL.64 [R1+0x2130], R16 ;  /* 0x0021301001007387 */ /* 0x0007e40000100a00 */
[----:B------:R4:W-:Y:S02]  /*9ddc0*/  STL.64 [R1+0x2138], R18 ;  /* 0x0021381201007387 */ /* 0x0009e40000100a00 */
[----:B------:R1:W-:Y:S01]  /*9ddd0*/  STL.64 [R1+0x2120], R12 ;  /* 0x0021200c01007387 */ /* 0x0003e20000100a00 */
[----:B------:R1:W-:Y:S01]  /*9dde0*/  STL.64 [R1+0x2128], R14 ;  /* 0x0021280e01007387 */ /* 0x0003e20000100a00 */
[----:B------:R-:W2:Y:S02]  /*9ddf0*/  LDL.LU R9, [R1+0x9d4] ;  /* 0x0009d40001097983 */ /* 0x000ea40000300800 */
[----:B------:R-:W2:Y:S02]  /*9de00*/  LDL.LU R10, [R1+0x9d8] ;  /* 0x0009d800010a7983 */ /* 0x000ea40000300800 */
[----:B------:R-:W2:Y:S01]  /*9de10*/  LDL.LU R11, [R1+0x9dc] ;  /* 0x0009dc00010b7983 */ /* 0x000ea20000300800 */
[----:B---3--:R-:W3:Y:S01]  /*9de20*/  LDL.LU R16, [R1+0x9f0] ;  /* 0x0009f00001107983 */ /* 0x008ee20000300800 */
[----:B------:R-:W3:Y:S02]  /*9de30*/  LDL.LU R17, [R1+0x9f4] ;  /* 0x0009f40001117983 */ /* 0x000ee40000300800 */
[----:B----4-:R-:W3:Y:S02]  /*9de40*/  LDL.LU R18, [R1+0x9f8] ;  /* 0x0009f80001127983 */ /* 0x010ee40000300800 */
        /* <DEDUP_REMOVED lines=111> */
[----:B------:R-:W4:Y:S01]  /*9e540*/  LDL.LU.64 R212, [R1+0x6b78] ;  /* 0x006b780001d47983 */ /* 0x000f220000300a00 */
        /* <DEDUP_REMOVED lines=13> */
[C---:B-1----:R-:W-:Y:S01]  /*9e620*/  HMMA.1688.F32.TF32 R240, R228.reuse, R206, R248 ;  /* 0x000000cee4f0723c */ /* 0x042fe200000810f8 */
[----:B------:R-:W-:Y:S01]  /*9e630*/  STL.64 [R1+0x20f0], R244 ;  /* 0x0020f0f401007387 */ /* 0x000fe20000100a00 */
[----:B------:R-:W-:Y:S11]  /*9e640*/  STL.64 [R1+0x20f8], R246 ;  /* 0x0020f8f601007387 */ /* 0x000ff60000100a00 */
[----:B------:R-:W-:Y:S10]  /*9e650*/  @!UPT UIADD3 URZ, URZ, URZ, URZ ;  /* 0x0000003f3f3ff290 */ /* 0x000ff4000fffe03f */
[----:B------:R-:W-:Y:S01]  /*9e660*/  STL.64 [R1+0x20e0], R240 ;  /* 0x0020e0f001007387 */ /* 0x000fe20000100a00 */
[----:B------:R-:W-:Y:S02]  /*9e670*/  STL.64 [R1+0x20e8], R242 ;  /* 0x0020e8f201007387 */ /* 0x000fe40000100a00 */
[----:B------:R-:W-:Y:S02]  /*9e680*/  STL.64 [R1+0x20d0], R232 ;  /* 0x0020d0e801007387 */ /* 0x000fe40000100a00 */
[----:B------:R1:W-:Y:S01]  /*9e690*/  STL.64 [R1+0x20d8], R234 ;  /* 0x0020d8ea01007387 */ /* 0x0003e20000100a00 */
[----:B------:R-:W-:Y:S01]  /*9e6a0*/  STL.64 [R1+0x20c0], R236 ;  /* 0x0020c0ec01007387 */ /* 0x000fe20000100a00 */
[----:B------:R-:W-:Y:S02]  /*9e6b0*/  STL.64 [R1+0x20c8], R238 ;  /* 0x0020c8ee01007387 */ /* 0x000fe40000100a00 */
[----:B------:R-:W-:Y:S02]  /*9e6c0*/  STL.64 [R1+0x20b0], R68 ;  /* 0x0020b04401007387 */ /* 0x000fe40000100a00 */
        /* <DEDUP_REMOVED lines=64> */
[----:B-1----:R-:W2:Y:S01]  /*9ead0*/  LDL.LU R16, [R1+0x860] ;  /* 0x0008600001107983 */ /* 0x002ea20000300800 */
        /* <DEDUP_REMOVED lines=103> */
[C---:B--2---:R-:W-:Y:S08]  /*9f150*/  HMMA.1688.F32.TF32 R240, R228.reuse, R114, R240 ;  /* 0x00000072e4f0723c */ /* 0x044ff000000810f0 */
[----:B------:R-:W-:Y:S08]  /*9f160*/  HMMA.1688.F32.TF32 R244, R228, R110, R244 ;  /* 0x0000006ee4f4723c */ /* 0x000ff000000810f4 */
[C---:B------:R-:W-:Y:S08]  /*9f170*/  HMMA.1688.F32.TF32 R232, R224.reuse, R222, R232 ;  /* 0x000000dee0e8723c */ /* 0x040ff000000810e8 */
[C---:B---3--:R-:W-:Y:S08]  /*9f180*/  HMMA.1688.F32.TF32 R236, R224.reuse, R218, R236 ;  /* 0x000000dae0ec723c */ /* 0x048ff000000810ec */
[----:B------:R-:W-:Y:S01]  /*9f190*/  HMMA.1688.F32.TF32 R68, R224, R214, R68 ;  /* 0x000000d6e044723c */ /* 0x000fe20000081044 */
[----:B------:R-:W-:Y:S01]  /*9f1a0*/  STL.64 [R1+0x1f20], R240 ;  /* 0x001f20f001007387 */ /* 0x000fe20000100a00 */
[----:B------:R1:W-:Y:S06]  /*9f1b0*/  STL.64 [R1+0x1f28], R242 ;  /* 0x001f28f201007387 */ /* 0x0003ec0000100a00 */
[----:B-1----:R-:W-:Y:S01]  /*9f1c0*/  HMMA.1688.F32.TF32 R240, R228, R106, R248 ;  /* 0x0000006ae4f0723c */ /* 0x002fe200000810f8 */
[----:B------:R-:W-:Y:S01]  /*9f1d0*/  STL.64 [R1+0x1f10], R244 ;  /* 0x001f10f401007387 */ /* 0x000fe20000100a00 */
[----:B------:R-:W-:Y:S06]  /*9f1e0*/  STL.64 [R1+0x1f18], R246 ;  /* 0x001f18f601007387 */ /* 0x000fec0000100a00 */
[C---:B------:R-:W-:Y:S08]  /*9f1f0*/  HMMA.1688.F32.TF32 R56, R224.reuse, R98, R56 ;  /* 0x00000062e038723c */ /* 0x040ff00000081038 */
[C---:B------:R-:W-:Y:S08]  /*9f200*/  HMMA.1688.F32.TF32 R64, R224.reuse, R102, R64 ;  /* 0x00000066e040723c */ /* 0x040ff00000081040 */
[C---:B------:R-:W-:Y:S08]  /*9f210*/  HMMA.1688.F32.TF32 R60, R224.reuse, R198, R60 ;  /* 0x000000c6e03c723c */ /* 0x040ff0000008103c */
[C---:B----4-:R-:W-:Y:S01]  /*9f220*/  HMMA.1688.F32.TF32 R8, R224.reuse, R138, R8 ;  /* 0x0000008ae008723c */ /* 0x050fe20000081008 */
        /* <DEDUP_REMOVED lines=12> */
[C---:B--2---:R-:W-:Y:S08]  /*9f2f0*/  HMMA.1688.F32.TF32 R232, R224.reuse, R210, R72 ;  /* 0x000000d2e0e8723c */ /* 0x044ff00000081048 */
[C---:B------:R-:W-:Y:S08]  /*9f300*/  HMMA.1688.F32.TF32 R72, R224.reuse, R206, R76 ;  /* 0x000000cee048723c */ /* 0x040ff0000008104c */
[C---:B---3--:R-:W-:Y:S07]  /*9f310*/  HMMA.1688.F32.TF32 R68, R224.reuse, R202, R80 ;  /* 0x000000cae044723c */ /* 0x048fee0000081050 */
        /* <DEDUP_REMOVED lines=14> */
[C---:B---3--:R-:W-:Y:S07]  /*9f400*/  HMMA.1688.F32.TF32 R60, R224.reuse, R186, R84 ;  /* 0x000000bae03c723c */ /* 0x048fee0000081054 */
        /* <DEDUP_REMOVED lines=149> */
[C---:B--2---:R-:W-:Y:S08]  /*9fd60*/  HMMA.1688.F32.TF32 R240, R224.reuse, R134, R240 ;  /* 0x00000086e0f0723c */ /* 0x044ff000000810f0 */
[C---:B------:R-:W-:Y:S08]  /*9fd70*/  HMMA.1688.F32.TF32 R244, R224.reuse, R130, R244 ;  /* 0x00000082e0f4723c */ /* 0x040ff000000810f4 */
[C---:B------:R-:W-:Y:S08]  /*9fd80*/  HMMA.1688.F32.TF32 R232, R224.reuse, R122, R232 ;  /* 0x0000007ae0e8723c */ /* 0x040ff000000810e8 */
[C---:B------:R-:W-:Y:S08]  /*9fd90*/  HMMA.1688.F32.TF32 R236, R224.reuse, R118, R236 ;  /* 0x00000076e0ec723c */ /* 0x040ff000000810ec */
[C---:B------:R-:W-:Y:S01]  /*9fda0*/  HMMA.1688.F32.TF32 R68, R224.reuse, R114, R68 ;  /* 0x00000072e044723c */ /* 0x040fe20000081044 */
[----:B------:R-:W-:Y:S01]  /*9fdb0*/  STL.64 [R1+0x1d30], R240 ;  /* 0x001d30f001007387 */ /* 0x000fe20000100a00 */
[----:B------:R3:W-:Y:S06]  /*9fdc0*/  STL.64 [R1+0x1d38], R242 ;  /* 0x001d38f201007387 */ /* 0x0007ec0000100a00 */
[----:B---3--:R-:W-:Y:S01]  /*9fdd0*/  HMMA.1688.F32.TF32 R240, R224, R126, R248 ;  /* 0x0000007ee0f0723c */ /* 0x008fe200000810f8 */
[----:B------:R-:W-:Y:S01]  /*9fde0*/  STL.64 [R1+0x1d20], R244 ;  /* 0x001d20f401007387 */ /* 0x000fe20000100a00 */
[----:B------:R-:W-:Y:S06]  /*9fdf0*/  STL.64 [R1+0x1d28], R246 ;  /* 0x001d28f601007387 */ /* 0x000fec0000100a00 */
[----:B------:R-:W-:Y:S11]  /*9fe00*/  HMMA.1688.F32.TF32 R56, R228, R218, R56 ;  /* 0x000000dae438723c */ /* 0x000ff60000081038 */
[----:B------:R-:W-:Y:S04]  /*9fe10*/  @!UPT UIADD3 URZ, URZ, URZ, URZ ;  /* 0x0000003f3f3ff290 */ /* 0x000fe8000fffe03f */
        /* <DEDUP_REMOVED lines=9> */
[----:B------:R-:W-:Y:S08]  /*9feb0*/  HMMA.1688.F32.TF32 R72, R224, R106, R76 ;  /* 0x0000006ae048723c */ /* 0x000ff0000008104c */
[C---:B--2---:R-:W-:Y:S08]  /*9fec0*/  HMMA.1688.F32.TF32 R68, R228.reuse, R222, R80 ;  /* 0x000000dee444723c */ /* 0x044ff00000081050 */
        /* <DEDUP_REMOVED lines=203> */
[----:B------:R-:W-:Y:S08]  /*a0b80*/  HMMA.1688.F32.TF32 R60, R228, R106, R92 ;  /* 0x0000006ae43c723c */ /* 0x000ff0000008105c */
        /* <DEDUP_REMOVED lines=12> */
[----:B------:R-:W-:Y:S04]  /*a0c50*/  LDS R228, [R3+0xc200] ;  /* 0x00c2000003e47984 */ /* 0x000fe80000000800 */
[----:B------:R-:W-:Y:S01]  /*a0c60*/  STL.64 [R1+0x1a70], R68 ;  /* 0x001a704401007387 */ /* 0x000fe20000100a00 */
[----:B------:R-:W-:Y:S02]  /*a0c70*/  STL.64 [R1+0x1a78], R70 ;  /* 0x001a784601007387 */ /* 0x000fe40000100a00 */
[----:B------:R-:W-:Y:S02]  /*a0c80*/  STL.64 [R1+0x1a60], R56 ;  /* 0x001a603801007387 */ /* 0x000fe40000100a00 */
[----:B------:R1:W-:Y:S01]  /*a0c90*/  STL.64 [R1+0x1a68], R58 ;  /* 0x001a683a01007387 */ /* 0x0003e20000100a00 */
[----:B------:R-:W-:Y:S04]  /*a0ca0*/  LDS R230, [R3+0xe200] ;  /* 0x00e2000003e67984 */ /* 0x000fe80000000800 */
[----:B------:R-:W-:Y:S04]  /*a0cb0*/  LDS R229, [R4+0xc200] ;  /* 0x00c2000004e57984 */ /* 0x000fe80000000800 */
[----:B------:R-:W2:Y:S01]  /*a0cc0*/  LDS R231, [R4+0xe200] ;  /* 0x00e2000004e77984 */ /* 0x000ea20000000800 */
[C---:B-1----:R-:W-:Y:S03]  /*a0cd0*/  HMMA.1688.F32.TF32 R56, R224.reuse, R222, R88 ;  /* 0x000000dee038723c */ /* 0x042fe60000081058 */
[----:B------:R-:W-:Y:S01]  /*a0ce0*/  STL.64 [R1+0x1a50], R64 ;  /* 0x001a504001007387 */ /* 0x000fe20000100a00 */
[----:B------:R-:W-:Y:S02]  /*a0cf0*/  STL.64 [R1+0x1a58], R66 ;  /* 0x001a584201007387 */ /* 0x000fe40000100a00 */
[----:B------:R-:W-:Y:S02]  /*a0d00*/  STL.64 [R1+0x1a30], R60 ;  /* 0x001a303c01007387 */ /* 0x000fe40000100a00 */
[----:B------:R-:W-:Y:S11]  /*a0d10*/  STL.64 [R1+0x1a38], R62 ;  /* 0x001a383e01007387 */ /* 0x000ff60000100a00 */
[----:B------:R-:W-:Y:S04]  /*a0d20*/  @!UPT UIADD3 URZ, URZ, URZ, URZ ;  /* 0x0000003f3f3ff290 */ /* 0x000fe8000fffe03f */
[----:B------:R-:W-:Y:S01]  /*a0d30*/  STL.64 [R1+0x1a20], R56 ;  /* 0x001a203801007387 */ /* 0x000fe20000100a00 */
[----:B------:R1:W-:Y:S02]  /*a0d40*/  STL.64 [R1+0x1a28], R58 ;  /* 0x001a283a01007387 */ /* 0x0003e40000100a00 */
[C---:B-1----:R-:W-:Y:S11]  /*a0d50*/  HMMA.1688.F32.TF32 R56, R224.reuse, R218, R84 ;  /* 0x000000dae038723c */ /* 0x042ff60000081054 */
[----:B------:R-:W-:Y:S11]  /*a0d60*/  @!UPT UIADD3 URZ, URZ, URZ, URZ ;  /* 0x0000003f3f3ff290 */ /* 0x000ff6000fffe03f */
[----:B------:R-:W-:Y:S01]  /*a0d70*/  @!UPT UIADD3 URZ, URZ, URZ, URZ ;  /* 0x0000003f3f3ff290 */ /* 0x000fe2000fffe03f */
        /* <DEDUP_REMOVED lines=22> */
[----:B-1----:R-:W4:Y:S01]  /*a0ee0*/  LDL.LU R16, [R1+0x3a0] ;  /* 0x0003a00001107983 */ /* 0x002f220000300800 */
[----:B------:R-:W-:Y:S02]  /*a0ef0*/  STL.64 [R1+0x1920], R12 ;  /* 0x0019200c01007387 */ /* 0x000fe40000100a00 */
[----:B------:R-:W-:Y:S02]  /*a0f00*/  STL.64 [R1+0x1928], R14 ;  /* 0x0019280e01007387 */ /* 0x000fe40000100a00 */
[----:B------:R1:W-:Y:S01]  /*a0f10*/  STL.64 [R1+0x1910], R8 ;  /* 0x0019100801007387 */ /* 0x0003e20000100a00 */
[----:B------:R1:W-:Y:S01]  /*a0f20*/  STL.64 [R1+0x1918], R10 ;  /* 0x0019180a01007387 */ /* 0x0003e20000100a00 */
[----:B------:R-:W4:Y:S02]  /*a0f30*/  LDL.LU R17, [R1+0x3a4] ;  /* 0x0003a40001117983 */ /* 0x000f240000300800 */
[----:B---3--:R-:W4:Y:S02]  /*a0f40*/  LDL.LU R18, [R1+0x3a8] ;  /* 0x0003a80001127983 */ /* 0x008f240000300800 */
[----:B------:R-:W4:Y:S01]  /*a0f50*/  LDL.LU R19, [R1+0x3ac] ;  /* 0x0003ac0001137983 */ /* 0x000f220000300800 */
        /* <DEDUP_REMOVED lines=64> */
[----:B-1----:R-:W2:Y:S01]  /*a1360*/  LDL.LU R8, [R1+0x500] ;  /* 0x0005000001087983 */ /* 0x002ea20000300800 */
        /* <DEDUP_REMOVED lines=49> */
[----:B-1----:R-:W2:Y:S01]  /*a1680*/  LDL.LU.64 R10, [R1+0x6b60] ;  /* 0x006b6000010a7983 */ /* 0x002ea20000300a00 */
[----:B------:R-:W2:Y:S01]  /*a1690*/  LDL.LU.64 R8, [R1+0x6b58] ;  /* 0x006b580001087983 */ /* 0x000ea20000300a00 */
[C---:B----4-:R-:W-:Y:S11]  /*a16a0*/  HMMA.1688.F32.TF32 R240, R224.reuse, R166, R240 ;  /* 0x000000a6e0f0723c */ /* 0x050ff600000810f0 */
[----:B------:R-:W-:Y:S11]  /*a16b0*/  @!UPT UIADD3 URZ, URZ, URZ, URZ ;  /* 0x0000003f3f3ff290 */ /* 0x000ff6000fffe03f */
[----:B------:R-:W-:Y:S01]  /*a16c0*/  @!UPT UIADD3 URZ, URZ, URZ, URZ ;  /* 0x0000003f3f3ff290 */ /* 0x000fe2000fffe03f */
[----:B------:R-:W-:Y:S01]  /*a16d0*/  STL.64 [R1+0x18e0], R240 ;  /* 0x0018e0f001007387 */ /* 0x000fe20000100a00 */
[----:B------:R1:W-:Y:S02]  /*a16e0*/  STL.64 [R1+0x18e8], R242 ;  /* 0x0018e8f201007387 */ /* 0x0003e40000100a00 */
[C---:B-1----:R-:W-:Y:S08]  /*a16f0*/  HMMA.1688.F32.TF32 R240, R224.reuse, R162, R244 ;  /* 0x000000a2e0f0723c */ /* 0x042ff000000810f4 */
[C---:B------:R-:W-:Y:S08]  /*a1700*/  HMMA.1688.F32.TF32 R244, R224.reuse, R158, R248 ;  /* 0x0000009ee0f4723c */ /* 0x040ff000000810f8 */
        /* <DEDUP_REMOVED lines=19> */
[C---:B-1----:R-:W-:Y:S01]  /*a1840*/  HMMA.1688.F32.TF32 R68, R224.reuse, R130, R64 ;  /* 0x00000082e044723c */ /* 0x042fe20000081040 */
[----:B------:R-:W-:Y:S01]  /*a1850*/  STL.64 [R1+0x1860], R80 ;  /* 0x0018605001007387 */ /* 0x000fe20000100a00 */
[----:B------:R-:W-:Y:S02]  /*a1860*/  STL.64 [R1+0x1868], R82 ;  /* 0x0018685201007387 */ /* 0x000fe40000100a00 */
[----:B------:R-:W-:Y:S02]  /*a1870*/  STL.64 [R1+0x1850], R72 ;  /* 0x0018504801007387 */ /* 0x000fe40000100a00 */
[----:B------:R-:W-:Y:S02]  /*a1880*/  STL.64 [R1+0x1858], R74 ;  /* 0x0018584a01007387 */ /* 0x000fe40000100a00 */
[C---:B------:R-:W-:Y:S08]  /*a1890*/  HMMA.1688.F32.TF32 R64, R224.reuse, R122, R92 ;  /* 0x0000007ae040723c */ /* 0x040ff0000008105c */
[C---:B------:R-:W-:Y:S08]  /*a18a0*/  HMMA.1688.F32.TF32 R60, R224.reuse, R118, R88 ;  /* 0x00000076e03c723c */ /* 0x040ff00000081058 */
[C---:B------:R-:W-:Y:S08]  /*a18b0*/  HMMA.1688.F32.TF32 R52, R224.reuse, R110, R52 ;  /* 0x0000006ee034723c */ /* 0x040ff00000081034 */
[----:B------:R-:W-:Y:S08]  /*a18c0*/  HMMA.1688.F32.TF32 R48, R224, R106, R48 ;  /* 0x0000006ae030723c */ /* 0x000ff00000081030 */
[C---:B------:R-:W-:Y:S08]  /*a18d0*/  HMMA.1688.F32.TF32 R44, R228.reuse, R222, R44 ;  /* 0x000000dee42c723c */ /* 0x040ff0000008102c */
[C---:B------:R-:W-:Y:S01]  /*a18e0*/  HMMA.1688.F32.TF32 R40, R228.reuse, R218, R40 ;  /* 0x000000dae428723c */ /* 0x040fe20000081028 */
[----:B------:R-:W-:Y:S01]  /*a18f0*/  STL.64 [R1+0x1840], R68 ;  /* 0x0018404401007387 */ /* 0x000fe20000100a00 */
[----:B------:R-:W-:Y:S02]  /*a1900*/  STL.64 [R1+0x1848], R70 ;  /* 0x0018484601007387 */ /* 0x000fe40000100a00 */
[----:B------:R-:W-:Y:S02]  /*a1910*/  STL.64 [R1+0x1830], R56 ;  /* 0x0018303801007387 */ /* 0x000fe40000100a00 */
[----:B------:R1:W-:Y:S02]  /*a1920*/  STL.64 [R1+0x1838], R58 ;  /* 0x0018383a01007387 */ /* 0x0003e40000100a00 */
[----:B------:R-:W-:Y:S08]  /*a1930*/  HMMA.1688.F32.TF32 R36, R228, R214, R36 ;  /* 0x000000d6e424723c */ /* 0x000ff00000081024 */
[----:B-1----:R-:W-:Y:S08]  /*a1940*/  HMMA.1688.F32.TF32 R56, R224, R114, R84 ;  /* 0x00000072e038723c */ /* 0x002ff00000081054 */
        /* <DEDUP_REMOVED lines=38> */
[----:B------:R-:W3:Y:S01]  /*a1bb0*/  LDL.LU R240, [R1+0x230] ;  /* 0x0002300001f07983 */ /* 0x000ee20000300800 */
[----:B------:R-:W3:Y:S02]  /*a1bc0*/  LDL.LU R241, [R1+0x234] ;  /* 0x0002340001f17983 */ /* 0x000ee40000300800 */
[----:B------:R-:W3:Y:S02]  /*a1bd0*/  LDL.LU R242, [R1+0x238] ;  /* 0x0002380001f27983 */ /* 0x000ee40000300800 */
[----:B------:R-:W3:Y:S02]  /*a1be0*/  LDL.LU R243, [R1+0x23c] ;  /* 0x00023c0001f37983 */ /* 0x000ee40000300800 */
[----:B--2---:R-:W-:-:S02]  /*a1bf0*/  IMAD.MOV.U32 R235, RZ, RZ, R8 ;  /* 0x000000ffffeb7224 */ /* 0x004fc400078e0008 */
[----:B------:R-:W-:Y:S01]  /*a1c00*/  IMAD.MOV.U32 R234, RZ, RZ, R9 ;  /* 0x000000ffffea7224 */ /* 0x000fe200078e0009 */
[----:B------:R-:W2:Y:S01]  /*a1c10*/  LDL.LU R8, [R1+0x240] ;  /* 0x0002400001087983 */ /* 0x000ea20000300800 */
[----:B------:R-:W-:Y:S02]  /*a1c20*/  IMAD.MOV.U32 R233, RZ, RZ, R10 ;  /* 0x000000ffffe97224 */ /* 0x000fe400078e000a */
[----:B------:R-:W2:Y:S02]  /*a1c30*/  LDL.LU R9, [R1+0x244] ;  /* 0x0002440001097983 */ /* 0x000ea40000300800 */
[----:B------:R-:W-:Y:S01]  /*a1c40*/  IMAD.MOV.U32 R232, RZ, RZ, R11 ;  /* 0x000000ffffe87224 */ /* 0x000fe200078e000b */
[----:B------:R-:W2:Y:S01]  /*a1c50*/  LDL.LU R10, [R1+0x248] ;  /* 0x00024800010a7983 */ /* 0x000ea20000300800 */
[----:B------:R-:W2:Y:S02]  /*a1c60*/  LDL.LU R11, [R1+0x24c] ;  /* 0x00024c00010b7983 */ /* 0x000ea40000300800 */
[----:B----4-:R-:W4:Y:S02]  /*a1c70*/  LDL.LU R12, [R1+0x250] ;  /* 0x00025000010c7983 */ /* 0x010f240000300800 */
[----:B------:R-:W4:Y:S01]  /*a1c80*/  LDL.LU R13, [R1+0x254] ;  /* 0x00025400010d7983 */ /* 0x000f220000300800 */
[----:B-1----:R-:W4:Y:S01]  /*a1c90*/  LDL.LU R14, [R1+0x258] ;  /* 0x00025800010e7983 */ /* 0x002f220000300800 */
        /* <DEDUP_REMOVED lines=104> */
[----:B------:R1:W-:Y:S01]  /*a2320*/  STL.64 [R1+0x16e8], R70 ;  /* 0x0016e84601007387 */ /* 0x0003e20000100a00 */
[C---:B----4-:R-:W-:Y:S01]  /*a2330*/  HMMA.1688.F32.TF32 R48, R228.reuse, R154, R48 ;  /* 0x0000009ae430723c */ /* 0x050fe20000081030 */
[----:B-1----:R-:W4:Y:S01]  /*a2340*/  LDL.LU.64 R70, [R1+0x6b40] ;  /* 0x006b400001467983 */ /* 0x002f220000300a00 */
[----:B------:R-:W2:Y:S02]  /*a2350*/  LDL.LU.64 R68, [R1+0x6b38] ;  /* 0x006b380001447983 */ /* 0x000ea40000300a00 */
[----:B------:R-:W-:Y:S02]  /*a2360*/  STL.64 [R1+0x16d0], R80 ;  /* 0x0016d05001007387 */ /* 0x000fe40000100a00 */
[----:B------:R1:W-:Y:S02]  /*a2370*/  STL.64 [R1+0x16d8], R82 ;  /* 0x0016d85201007387 */ /* 0x0003e40000100a00 */
[C---:B------:R-:W-:Y:S01]  /*a2380*/  HMMA.1688.F32.TF32 R44, R228.reuse, R150, R44 ;  /* 0x00000096e42c723c */ /* 0x040fe2000008102c */
[----:B-1----:R-:W2:Y:S01]  /*a2390*/  LDL.LU.64 R82, [R1+0x6b30] ;  /* 0x006b300001527983 */ /* 0x002ea20000300a00 */
        /* <DEDUP_REMOVED lines=81> */
[----:B------:R-:W2:Y:S01]  /*a28b0*/  LDL.LU.64 R8, [R1+0x6a08] ;  /* 0x006a080001087983 */ /* 0x000ea20000300a00 */
[C---:B------:R-:W-:Y:S08]  /*a28c0*/  HMMA.1688.F32.TF32 R240, R228.reuse, R110, R240 ;  /* 0x0000006ee4f0723c */ /* 0x040ff000000810f0 */
[----:B------:R-:W-:Y:S08]  /*a28d0*/  HMMA.1688.F32.TF32 R228, R228, R106, R244 ;  /* 0x0000006ae4e4723c */ /* 0x000ff000000810f4 */
[C---:B------:R-:W-:Y:S07]  /*a28e0*/  HMMA.1688.F32.TF32 R244, R224.reuse, R218, R248 ;  /* 0x000000dae0f4723c */ /* 0x040fee00000810f8 */
[----:B------:R-:W-:Y:S01]  /*a28f0*/  STL.64 [R1+0x1570], R240 ;  /* 0x001570f001007387 */ /* 0x000fe20000100a00 */
[----:B------:R-:W-:Y:S07]  /*a2900*/  STL.64 [R1+0x1578], R242 ;  /* 0x001578f201007387 */ /* 0x000fee0000100a00 */
[----:B------:R-:W-:Y:S02]  /*a2910*/  STL.64 [R1+0x1560], R228 ;  /* 0x001560e401007387 */ /* 0x000fe40000100a00 */
[----:B------:R1:W-:Y:S01]  /*a2920*/  STL.64 [R1+0x1568], R230 ;  /* 0x001568e601007387 */ /* 0x0003e20000100a00 */
[----:B------:R-:W-:Y:S04]  /*a2930*/  LDS R240, [R3+0xc280] ;  /* 0x00c2800003f07984 */ /* 0x000fe80000000800 */
[----:B------:R-:W-:Y:S04]  /*a2940*/  LDS R242, [R3+0xe280] ;  /* 0x00e2800003f27984 */ /* 0x000fe80000000800 */
[----:B------:R-:W-:Y:S04]  /*a2950*/  LDS R241, [R4+0xc280] ;  /* 0x00c2800004f17984 */ /* 0x000fe80000000800 */
[----:B------:R-:W2:Y:S01]  /*a2960*/  LDS R243, [R4+0xe280] ;  /* 0x00e2800004f37984 */ /* 0x000ea20000000800 */
[C---:B-1----:R-:W-:Y:S08]  /*a2970*/  HMMA.1688.F32.TF32 R228, R224.reuse, R210, R236 ;  /* 0x000000d2e0e4723c */ /* 0x042ff000000810ec */
[C---:B--2---:R-:W-:Y:S11]  /*a2980*/  HMMA.1688.F32.TF32 R8, R224.reuse, R222, R8 ;  /* 0x000000dee008723c */ /* 0x044ff60000081008 */
[----:B------:R-:W-:Y:S11]  /*a2990*/  @!UPT UIADD3 URZ, URZ, URZ, URZ ;  /* 0x0000003f3f3ff290 */ /* 0x000ff6000fffe03f */
[----:B------:R-:W-:Y:S01]  /*a29a0*/  @!UPT UIADD3 URZ, URZ, URZ, URZ ;  /* 0x0000003f3f3ff290 */ /* 0x000fe2000fffe03f */
[----:B------:R-:W-:Y:S01]  /*a29b0*/  STL.64 [R1+0x1550], R8 ;  /* 0x0015500801007387 */ /* 0x000fe20000100a00 */
[----:B------:R1:W-:Y:S02]  /*a29c0*/  STL.64 [R1+0x1558], R10 ;  /* 0x0015580a01007387 */ /* 0x0003e40000100a00 */
[C---:B-1----:R-:W-:Y:S01]  /*a29d0*/  HMMA.1688.F32.TF32 R8, R224.reuse, R214, R232 ;  /* 0x000000d6e008723c */ /* 0x042fe200000810e8 */
[----:B------:R-:W-:Y:S01]  /*a29e0*/  STL.64 [R1+0x1540], R244 ;  /* 0x001540f401007387 */ /* 0x000fe20000100a00 */
[----:B------:R-:W-:Y:S06]  /*a29f0*/  STL.64 [R1+0x1548], R246 ;  /* 0x001548f601007387 */ /* 0x000fec0000100a00 */
[C---:B------:R-:W-:Y:S11]  /*a2a00*/  HMMA.1688.F32.TF32 R12, R224.reuse, R206, R12 ;  /* 0x000000cee00c723c */ /* 0x040ff6000008100c */
[----:B------:R-:W-:Y:S04]  /*a2a10*/  @!UPT UIADD3 URZ, URZ, URZ, URZ ;  /* 0x0000003f3f3ff290 */ /* 0x000fe8000fffe03f */
[----:B------:R-:W-:Y:S01]  /*a2a20*/  STL.64 [R1+0x1530], R8 ;  /* 0x0015300801007387 */ /* 0x000fe20000100a00 */
[----:B------:R1:W-:Y:S02]  /*a2a30*/  STL.64 [R1+0x1538], R10 ;  /* 0x0015380a01007387 */ /* 0x0003e40000100a00 */
[C---:B-1----:R-:W-:Y:S01]  /*a2a40*/  HMMA.1688.F32.TF32 R8, R224.reuse, R202, R16 ;  /* 0x000000cae008723c */ /* 0x042fe20000081010 */
[----:B------:R-:W-:Y:S01]  /*a2a50*/  STL.64 [R1+0x1520], R228 ;  /* 0x001520e401007387 */ /* 0x000fe20000100a00 */
[----:B------:R-:W-:Y:S06]  /*a2a60*/  STL.64 [R1+0x1528], R230 ;  /* 0x001528e601007387 */ /* 0x000fec0000100a00 */
[C---:B------:R-:W-:Y:S01]  /*a2a70*/  HMMA.1688.F32.TF32 R16, R224.reuse, R98, R20 ;  /* 0x00000062e010723c */ /* 0x040fe20000081014 */
[----:B------:R-:W-:Y:S01]  /*a2a80*/  STL.64 [R1+0x1510], R12 ;  /* 0x0015100c01007387 */ /* 0x000fe20000100a00 */
[----:B------:R1:W-:Y:S06]  /*a2a90*/  STL.64 [R1+0x1518], R14 ;  /* 0x0015180e01007387 */ /* 0x0003ec0000100a00 */
[C---:B-1----:R-:W-:Y:S07]  /*a2aa0*/  HMMA.1688.F32.TF32 R12, R224.reuse, R102, R24 ;  /* 0x00000066e00c723c */ /* 0x042fee0000081018 */
[----:B------:R-:W-:Y:S01]  /*a2ab0*/  STL.64 [R1+0x14f0], R8 ;  /* 0x0014f00801007387 */ /* 0x000fe20000100a00 */
[----:B------:R1:W-:Y:S02]  /*a2ac0*/  STL.64 [R1+0x14f8], R10 ;  /* 0x0014f80a01007387 */ /* 0x0003e40000100a00 */
[C---:B-1----:R-:W-:Y:S05]  /*a2ad0*/  HMMA.1688.F32.TF32 R8, R224.reuse, R198, R28 ;  /* 0x000000c6e008723c */ /* 0x042fea000008101c */
[----:B------:R-:W-:Y:S01]  /*a2ae0*/  STL.64 [R1+0x14e0], R16 ;  /* 0x0014e01001007387 */ /* 0x000fe20000100a00 */
[----:B------:R1:W-:Y:S07]  /*a2af0*/  STL.64 [R1+0x14e8], R18 ;  /* 0x0014e81201007387 */ /* 0x0003ee0000100a00 */
[----:B------:R-:W-:Y:S02]  /*a2b00*/  STL.64 [R1+0x14d0], R12 ;  /* 0x0014d00c01007387 */ /* 0x000fe40000100a00 */
[----:B------:R2:W-:Y:S01]  /*a2b10*/  STL.64 [R1+0x14d8], R14 ;  /* 0x0014d80e01007387 */ /* 0x0005e20000100a00 */
[C---:B-1----:R-:W-:Y:S08]  /*a2b20*/  HMMA.1688.F32.TF32 R16, R224.reuse, R194, R32 ;  /* 0x000000c2e010723c */ /* 0x042ff00000081020 */
[C---:B--2---:R-:W-:Y:S01]  /*a2b30*/  HMMA.1688.F32.TF32 R12, R224.reuse, R190, R36 ;  /* 0x000000bee00c723c */ /* 0x044fe20000081024 */
[----:B------:R-:W-:Y:S01]  /*a2b40*/  STL.64 [R1+0x14c0], R8 ;  /* 0x0014c00801007387 */ /* 0x000fe20000100a00 */
[----:B------:R1:W-:Y:S06]  /*a2b50*/  STL.64 [R1+0x14c8], R10 ;  /* 0x0014c80a01007387 */ /* 0x0003ec0000100a00 */
[C---:B-1----:R-:W-:Y:S07]  /*a2b60*/  HMMA.1688.F32.TF32 R8, R224.reuse, R186, R40 ;  /* 0x000000bae008723c */ /* 0x042fee0000081028 */
        /* <DEDUP_REMOVED lines=8> */
[----:B-1----:R-:W-:Y:S07]  /*a2bf0*/  HMMA.1688.F32.TF32 R8, R224, R174, R52 ;  /* 0x000000aee008723c */ /* 0x002fee0000081034 */
[----:B------:R-:W-:Y:S01]  /*a2c00*/  STL.64 [R1+0x1480], R16 ;  /* 0x0014801001007387 */ /* 0x000fe20000100a00 */
[----:B------:R-:W-:Y:S07]  /*a2c10*/  STL.64 [R1+0x1488], R18 ;  /* 0x0014881201007387 */ /* 0x000fee0000100a00 */
[----:B------:R-:W-:Y:S02]  /*a2c20*/  STL.64 [R1+0x1470], R12 ;  /* 0x0014700c01007387 */ /* 0x000fe40000100a00 */
[----:B----4-:R-:W-:Y:S01]  /*a2c30*/  IMAD.MOV.U32 R244, RZ, RZ, R70 ;  /* 0x000000fffff47224 */ /* 0x010fe200078e0046 */
[----:B------:R-:W-:Y:S01]  /*a2c40*/  STL.64 [R1+0x1478], R14 ;  /* 0x0014780e01007387 */ /* 0x000fe20000100a00 */
[----:B------:R-:W2:Y:S02]  /*a2c50*/  LDL.LU R70, [R1+0x6a00] ;  /* 0x006a000001467983 */ /* 0x000ea40000300800 */
[----:B------:R-:W-:-:S02]  /*a2c60*/  IMAD.MOV.U32 R245, RZ, RZ, R69 ;  /* 0x000000fffff57224 */ /* 0x000fc400078e0045 */
[----:B------:R-:W-:Y:S02]  /*a2c70*/  IMAD.MOV.U32 R246, RZ, RZ, R68 ;  /* 0x000000fffff67224 */ /* 0x000fe400078e0044 */
[----:B---3--:R-:W-:Y:S02]  /*a2c80*/  IMAD.MOV.U32 R247, RZ, RZ, R73 ;  /* 0x000000fffff77224 */ /* 0x008fe400078e0049 */
[----:B------:R-:W-:Y:S02]  /*a2c90*/  IMAD.MOV.U32 R228, RZ, RZ, R76 ;  /* 0x000000ffffe47224 */ /* 0x000fe400078e004c */
[----:B------:R-:W-:Y:S02]  /*a2ca0*/  IMAD.MOV.U32 R229, RZ, RZ, R77 ;  /* 0x000000ffffe57224 */ /* 0x000fe400078e004d */
[----:B------:R-:W-:Y:S02]  /*a2cb0*/  IMAD.MOV.U32 R230, RZ, RZ, R78 ;  /* 0x000000ffffe67224 */ /* 0x000fe400078e004e */
[----:B------:R-:W-:Y:S01]  /*a2cc0*/  IMAD.MOV.U32 R231, RZ, RZ, R72 ;  /* 0x000000ffffe77224 */ /* 0x000fe200078e0048 */
[----:B------:R1:W-:Y:S01]  /*a2cd0*/  STL.64 [R1+0x1460], R8 ;  /* 0x0014600801007387 */ /* 0x0003e20000100a00 */
[----:B------:R3:W-:Y:S02]  /*a2ce0*/  STL.64 [R1+0x1468], R10 ;  /* 0x0014680a01007387 */ /* 0x0007e40000100a00 */
[----:B------:R-:W4:Y:S02]  /*a2cf0*/  LDL.LU R69, [R1+0x69fc] ;  /* 0x0069fc0001457983 */ /* 0x000f240000300800 */
[----:B------:R-:W2:Y:S01]  /*a2d00*/  LDL.LU R68, [R1+0x69f8] ;  /* 0x0069f80001447983 */ /* 0x000ea20000300800 */
[----:B------:R-:W2:Y:S01]  /*a2d10*/  LDL.LU R73, [R1+0x69f4] ;  /* 0x0069f40001497983 */ /* 0x000ea20000300800 */
[----:B------:R-:W2:Y:S02]  /*a2d20*/  LDL.LU R76, [R1+0x69f0] ;  /* 0x0069f000014c7983 */ /* 0x000ea40000300800 */
[----:B------:R-:W4:Y:S02]  /*a2d30*/  LDL.LU R77, [R1+0x69ec] ;  /* 0x0069ec00014d7983 */ /* 0x000f240000300800 */
[----:B------:R-:W4:Y:S01]  /*a2d40*/  LDL.LU R78, [R1+0x69e8] ;  /* 0x0069e800014e7983 */ /* 0x000f220000300800 */
[----:B------:R-:W4:Y:S01]  /*a2d50*/  LDL.LU R72, [R1+0x69e4] ;  /* 0x0069e40001487983 */ /* 0x000f220000300800 */
[----:B-1----:R-:W-:-:S02]  /*a2d60*/  IMAD.MOV.U32 R8, RZ, RZ, R81 ;  /* 0x000000ffff087224 */ /* 0x002fc400078e0051 */
[----:B------:R-:W-:Y:S01]  /*a2d70*/  IMAD.MOV.U32 R9, RZ, RZ, R80 ;  /* 0x000000ffff097224 */ /* 0x000fe200078e0050 */
[----:B------:R-:W4:Y:S01]  /*a2d80*/  LDL.LU R81, [R1+0x69e0] ;  /* 0x0069e00001517983 */ /* 0x000f220000300800 */
[----:B------:R-:W4:Y:S02]  /*a2d90*/  LDL.LU R80, [R1+0x69dc] ;  /* 0x0069dc0001507983 */ /* 0x000f240000300800 */
[----:B---3--:R-:W-:Y:S02]  /*a2da0*/  IMAD.MOV.U32 R10, RZ, RZ, R82 ;  /* 0x000000ffff0a7224 */ /* 0x008fe400078e0052 */
[----:B------:R-:W-:Y:S01]  /*a2db0*/  IMAD.MOV.U32 R11, RZ, RZ, R83 ;  /* 0x000000ffff0b7224 */ /* 0x000fe200078e0053 */
[----:B------:R-:W3:Y:S01]  /*a2dc0*/  LDL.LU R82, [R1+0x69d8] ;  /* 0x0069d80001527983 */ /* 0x000ee20000300800 */
[----:B------:R-:W3:Y:S02]  /*a2dd0*/  LDL.LU R83, [R1+0x69d4] ;  /* 0x0069d40001537983 */ /* 0x000ee40000300800 */
[----:B------:R-:W-:-:S02]  /*a2de0*/  IMAD.MOV.U32 R232, RZ, RZ, R87 ;  /* 0x000000ffffe87224 */ /* 0x000fc400078e0057 */
[----:B------:R-:W-:Y:S01]  /*a2df0*/  IMAD.MOV.U32 R233, RZ, RZ, R86 ;  /* 0x000000ffffe97224 */ /* 0x000fe200078e0056 */
[----:B------:R-:W3:Y:S01]  /*a2e00*/  LDL.LU R87, [R1+0x69d0] ;  /* 0x0069d00001577983 */ /* 0x000ee20000300800 */
[----:B------:R-:W3:Y:S02]  /*a2e10*/  LDL.LU R86, [R1+0x69cc] ;  /* 0x0069cc0001567983 */ /* 0x000ee40000300800 */
[----:B------:R-:W-:Y:S02]  /*a2e20*/  IMAD.MOV.U32 R234, RZ, RZ, R85 ;  /* 0x000000ffffea7224 */ /* 0x000fe400078e0055 */
[----:B------:R-:W-:Y:S01]  /*a2e30*/  IMAD.MOV.U32 R235, RZ, RZ, R84 ;  /* 0x000000ffffeb7224 */ /* 0x000fe200078e0054 */
[----:B------:R-:W3:Y:S01]  /*a2e40*/  LDL.LU R85, [R1+0x69c8] ;  /* 0x0069c80001557983 */ /* 0x000ee20000300800 */
[----:B------:R-:W3:Y:S02]  /*a2e50*/  LDL.LU R84, [R1+0x69c4] ;  /* 0x0069c40001547983 */ /* 0x000ee40000300800 */
[----:B--2---:R-:W-:-:S02]  /*a2e60*/  IMAD.MOV.U32 R27, RZ, RZ, R76 ;  /* 0x000000ffff1b7224 */ /* 0x004fc400078e004c */
[----:B----4-:R-:W-:Y:S02]  /*a2e70*/  IMAD.MOV.U32 R26, RZ, RZ, R77 ;  /* 0x000000ffff1a7224 */ /* 0x010fe400078e004d */
[----:B------:R-:W-:Y:S02]  /*a2e80*/  IMAD.MOV.U32 R25, RZ, RZ, R78 ;  /* 0x000000ffff197224 */ /* 0x000fe400078e004e */
[----:B------:R-:W-:Y:S02]  /*a2e90*/  IMAD.MOV.U32 R24, RZ, RZ, R72 ;  /* 0x000000ffff187224 */ /* 0x000fe400078e0048 */
[----:B------:R-:W2:Y:S01]  /*a2ea0*/  LDL.LU R72, [R1+0x69c0] ;  /* 0x0069c00001487983 */ /* 0x000ea20000300800 */
[----:B------:R-:W4:Y:S02]  /*a2eb0*/  LDL.LU R78, [R1+0x69bc] ;  /* 0x0069bc00014e7983 */ /* 0x000f240000300800 */
[----:B------:R-:W4:Y:S02]  /*a2ec0*/  LDL.LU R77, [R1+0x69b8] ;  /* 0x0069b800014d7983 */ /* 0x000f240000300800 */
[----:B------:R-:W4:Y:S02]  /*a2ed0*/  LDL.LU R76, [R1+0x69b4] ;  /* 0x0069b400014c7983 */ /* 0x000f240000300800 */
[----:B------:R-:W-:-:S02]  /*a2ee0*/  IMAD.MOV.U32 R31, RZ, RZ, R81 ;  /* 0x000000ffff1f7224 */ /* 0x000fc400078e0051 */
[----:B------:R-:W-:Y:S02]  /*a2ef0*/  IMAD.MOV.U32 R30, RZ, RZ, R80 ;  /* 0x000000ffff1e7224 */ /* 0x000fe400078e0050 */
[----:B---3--:R-:W-:Y:S02]  /*a2f00*/  IMAD.MOV.U32 R29, RZ, RZ, R82 ;  /* 0x000000ffff1d7224 */ /* 0x008fe400078e0052 */
[----:B------:R-:W-:Y:S02]  /*a2f10*/  IMAD.MOV.U32 R28, RZ, RZ, R83 ;  /* 0x000000ffff1c7224 */ /* 0x000fe400078e0053 */
[----:B------:R-:W3:Y:S01]  /*a2f20*/  LDL.LU R83, [R1+0x69b0] ;  /* 0x0069b00001537983 */ /* 0x000ee20000300800 */
[----:B------:R-:W3:Y:S02]  /*a2f30*/  LDL.LU R82, [R1+0x69ac] ;  /* 0x0069ac0001527983 */ /* 0x000ee40000300800 */
[----:B------:R-:W3:Y:S02]  /*a2f40*/  LDL.LU R80, [R1+0x69a8] ;  /* 0x0069a80001507983 */ /* 0x000ee40000300800 */
[----:B------:R-:W3:Y:S02]  /*a2f50*/  LDL.LU R81, [R1+0x69a4] ;  /* 0x0069a40001517983 */ /* 0x000ee40000300800 */
[----:B------:R-:W-:-:S02]  /*a2f60*/  IMAD.MOV.U32 R34, RZ, RZ, R86 ;  /* 0x000000ffff227224 */ /* 0x000fc400078e0056 */
[----:B------:R-:W-:Y:S02]  /*a2f70*/  IMAD.MOV.U32 R33, RZ, RZ, R85 ;  /* 0x000000ffff217224 */ /* 0x000fe400078e0055 */
[----:B------:R-:W-:Y:S02]  /*a2f80*/  IMAD.MOV.U32 R32, RZ, RZ, R84 ;  /* 0x000000ffff207224 */ /* 0x000fe400078e0054 */
[----:B------:R-:W3:Y:S01]  /*a2f90*/  LDL.LU R84, [R1+0x69a0] ;  /* 0x0069a00001547983 */ /* 0x000ee20000300800 */
[----:B------:R-:W3:Y:S02]  /*a2fa0*/  LDL.LU R85, [R1+0x699c] ;  /* 0x00699c0001557983 */ /* 0x000ee40000300800 */
[----:B------:R-:W3:Y:S02]  /*a2fb0*/  LDL.LU R86, [R1+0x6998] ;  /* 0x0069980001567983 */ /* 0x000ee40000300800 */
[----:B------:R-:W-:Y:S02]  /*a2fc0*/  IMAD.MOV.U32 R35, RZ, RZ, R87 ;  /* 0x000000ffff237224 */ /* 0x000fe400078e0057 */
[----:B------:R-:W3:Y:S01]  /*a2fd0*/  LDL.LU R87, [R1+0x6994] ;  /* 0x0069940001577983 */ /* 0x000ee20000300800 */
        /* <DEDUP_REMOVED lines=20> */
[----:B--2---:R-:W-:Y:S02]  /*a3120*/  IMAD.MOV.U32 R39, RZ, RZ, R72 ;  /* 0x000000ffff277224 */ /* 0x004fe400078e0048 */
[----:B----4-:R-:W-:Y:S02]  /*a3130*/  IMAD.MOV.U32 R38, RZ, RZ, R78 ;  /* 0x000000ffff267224 */ /* 0x010fe400078e004e */
[----:B------:R-:W-:Y:S02]  /*a3140*/  IMAD.MOV.U32 R37, RZ, RZ, R77 ;  /* 0x000000ffff257224 */ /* 0x000fe400078e004d */
[----:B------:R-:W-:Y:S02]  /*a3150*/  IMAD.MOV.U32 R36, RZ, RZ, R76 ;  /* 0x000000ffff247224 */ /* 0x000fe400078e004c */
[----:B---3--:R-:W-:-:S02]  /*a3160*/  IMAD.MOV.U32 R40, RZ, RZ, R80 ;  /* 0x000000ffff287224 */ /* 0x008fc400078e0050 */
[----:B------:R-:W-:Y:S01]  /*a3170*/  IMAD.MOV.U32 R41, RZ, RZ, R81 ;  /* 0x000000ffff297224 */ /* 0x000fe200078e0051 */
[----:B------:R-:W2:Y:S01]  /*a3180*/  LDL.LU R80, [R1+0x6990] ;  /* 0x0069900001507983 */ /* 0x000ea20000300800 */
[----:B------:R-:W2:Y:S02]  /*a3190*/  LDL.LU R81, [R1+0x698c] ;  /* 0x00698c0001517983 */ /* 0x000ea40000300800 */
[----:B------:R-:W-:Y:S02]  /*a31a0*/  IMAD.MOV.U32 R42, RZ, RZ, R82 ;  /* 0x000000ffff2a7224 */ /* 0x000fe400078e0052 */
[----:B------:R-:W-:Y:S01]  /*a31b0*/  IMAD.MOV.U32 R43, RZ, RZ, R83 ;  /* 0x000000ffff2b7224 */ /* 0x000fe200078e0053 */
[----:B------:R-:W2:Y:S01]  /*a31c0*/  LDL.LU R82, [R1+0x6988] ;  /* 0x0069880001527983 */ /* 0x000ea20000300800 */
[----:B------:R-:W2:Y:S02]  /*a31d0*/  LDL.LU R83, [R1+0x6984] ;  /* 0x0069840001537983 */ /* 0x000ea40000300800 */
[----:B------:R-:W3:Y:S02]  /*a31e0*/  LDL.LU R44, [R1+0x4420] ;  /* 0x00442000012c7983 */ /* 0x000ee40000300800 */
[----:B------:R-:W3:Y:S01]  /*a31f0*/  LDL.LU R45, [R1+0x4424] ;  /* 0x00442400012d7983 */ /* 0x000ee20000300800 */
[----:B------:R-:W3:Y:S01]  /*a3200*/  LDL.LU R46, [R1+0x4428] ;  /* 0x00442800012e7983 */ /* 0x000ee20000300800 */
[----:B------:R-:W3:Y:S02]  /*a3210*/  LDL.LU R47, [R1+0x442c] ;  /* 0x00442c00012f7983 */ /* 0x000ee40000300800 */
[----:B------:R-:W4:Y:S02]  /*a3220*/  LDL.LU R76, [R1+0x6980] ;  /* 0x00698000014c7983 */ /* 0x000f240000300800 */
[----:B------:R-:W4:Y:S01]  /*a3230*/  LDL.LU R77, [R1+0x697c] ;  /* 0x00697c00014d7983 */ /* 0x000f220000300800 */
[----:B------:R-:W4:Y:S01]  /*a3240*/  LDL.LU R78, [R1+0x6978] ;  /* 0x00697800014e7983 */ /* 0x000f220000300800 */
        /* <DEDUP_REMOVED lines=20> */
[----:B------:R-:W4:Y:S01]  /*a3390*/  LDL.LU R79, [R1+0x6924] ;  /* 0x00692400014f7983 */ /* 0x000f220000300800 */
[C---:B------:R-:W-:Y:S08]  /*a33a0*/  HMMA.1688.F32.TF32 R40, R224.reuse, R134, R40 ;  /* 0x00000086e028723c */ /* 0x040ff00000081028 */
[C---:B------:R-:W-:Y:S08]  /*a33b0*/  HMMA.1688.F32.TF32 R36, R224.reuse, R130, R36 ;  /* 0x00000082e024723c */ /* 0x040ff00000081024 */
[C---:B------:R-:W-:Y:S08]  /*a33c0*/  HMMA.1688.F32.TF32 R32, R224.reuse, R126, R32 ;  /* 0x0000007ee020723c */ /* 0x040ff00000081020 */
[C---:B------:R-:W-:Y:S08]  /*a33d0*/  HMMA.1688.F32.TF32 R28, R224.reuse, R122, R28 ;  /* 0x0000007ae01c723c */ /* 0x040ff0000008101c */
[----:B------:R-:W-:Y:S08]  /*a33e0*/  HMMA.1688.F32.TF32 R24, R224, R118, R24 ;  /* 0x00000076e018723c */ /* 0x000ff00000081018 */
[C---:B------:R-:W-:Y:S08]  /*a33f0*/  HMMA.1688.F32.TF32 R20, R240.reuse, R218, R20 ;  /* 0x000000daf014723c */ /* 0x040ff00000081014 */
[C---:B------:R-:W-:Y:S08]  /*a3400*/  HMMA.1688.F32.TF32 R16, R240.reuse, R214, R16 ;  /* 0x000000d6f010723c */ /* 0x040ff00000081010 */
[C---:B------:R-:W-:Y:S08]  /*a3410*/  HMMA.1688.F32.TF32 R12, R240.reuse, R210, R12 ;  /* 0x000000d2f00c723c */ /* 0x040ff0000008100c */
[----:B------:R-:W-:Y:S08]  /*a3420*/  HMMA.1688.F32.TF32 R8, R240, R206, R8 ;  /* 0x000000cef008723c */ /* 0x000ff00000081008 */
[C---:B--2---:R-:W-:Y:S08]  /*a3430*/  HMMA.1688.F32.TF32 R48, R224.reuse, R166, R60 ;  /* 0x000000a6e030723c */ /* 0x044ff0000008103c */
[C---:B---3--:R-:W-:Y:S08]  /*a3440*/  HMMA.1688.F32.TF32 R52, R224.reuse, R170, R56 ;  /* 0x000000aae034723c */ /* 0x048ff00000081038 */
[C---:B------:R-:W-:Y:S11]  /*a3450*/  HMMA.1688.F32.TF32 R56, R224.reuse, R162, R64 ;  /* 0x000000a2e038723c */ /* 0x040ff60000081040 */
[----:B------:R-:W-:Y:S04]  /*a3460*/  @!UPT UIADD3 URZ, URZ, URZ, URZ ;  /* 0x0000003f3f3ff290 */ /* 0x000fe8000fffe03f */
[----:B------:R-:W-:Y:S01]  /*a3470*/  STL.64 [R1+0x1450], R52 ;  /* 0x0014503401007387 */ /* 0x000fe20000100a00 */
[----:B------:R4:W-:Y:S02]  /*a3480*/  STL.64 [R1+0x1458], R54 ;  /* 0x0014583601007387 */ /* 0x0009e40000100a00 */
[----:B------:R-:W-:Y:S02]  /*a3490*/  STL.64 [R1+0x1440], R48 ;  /* 0x0014403001007387 */ /* 0x000fe40000100a00 */
[----:B------:R1:W-:Y:S01]  /*a34a0*/  STL.64 [R1+0x1448], R50 ;  /* 0x0014483201007387 */ /* 0x0003e20000100a00 */
[C---:B----4-:R-:W-:Y:S08]  /*a34b0*/  HMMA.1688.F32.TF32 R52, R224.reuse, R158, R68 ;  /* 0x0000009ee034723c */ /* 0x050ff00000081044 */
[C---:B-1----:R-:W-:Y:S01]  /*a34c0*/  HMMA.1688.F32.TF32 R48, R224.reuse, R154, R72 ;  /* 0x0000009ae030723c */ /* 0x042fe20000081048 */
[----:B------:R-:W-:Y:S01]  /*a34d0*/  STL.64 [R1+0x1430], R56 ;  /* 0x0014303801007387 */ /* 0x000fe20000100a00 */
[----:B------:R1:W-:Y:S06]  /*a34e0*/  STL.64 [R1+0x1438], R58 ;  /* 0x0014383a01007387 */ /* 0x0003ec0000100a00 */
[C---:B------:R-:W-:Y:S08]  /*a34f0*/  HMMA.1688.F32.TF32 R44, R224.reuse, R138, R44 ;  /* 0x0000008ae02c723c */ /* 0x040ff0000008102c */
[C---:B-1----:R-:W-:Y:S01]  /*a3500*/  HMMA.1688.F32.TF32 R56, R224.reuse, R150, R76 ;  /* 0x00000096e038723c */ /* 0x042fe2000008104c */
[----:B------:R-:W-:Y:S01]  /*a3510*/  STL.64 [R1+0x1420], R52 ;  /* 0x0014203401007387 */ /* 0x000fe20000100a00 */
[----:B------:R1:W-:Y:S05]  /*a3520*/  STL.64 [R1+0x1428], R54 ;  /* 0x0014283601007387 */ /* 0x0003ea0000100a00 */
[----:B------:R-:W-:Y:S02]  /*a3530*/  STL.64 [R1+0x1410], R48 ;  /* 0x0014103001007387 */ /* 0x000fe40000100a00 */
[----:B------:R2:W-:Y:S01]  /*a3540*/  STL.64 [R1+0x1418], R50 ;  /* 0x0014183201007387 */ /* 0x0005e20000100a00 */
[C---:B-1----:R-:W-:Y:S08]  /*a3550*/  HMMA.1688.F32.TF32 R52, R224.reuse, R146, R80 ;  /* 0x00000092e034723c */ /* 0x042ff00000081050 */
[C---:B--2---:R-:W-:Y:S05]  /*a3560*/  HMMA.1688.F32.TF32 R48, R224.reuse, R142, R84 ;  /* 0x0000008ee030723c */ /* 0x044fea0000081054 */
[----:B------:R-:W-:Y:S01]  /*a3570*/  STL.64 [R1+0x1400], R56 ;  /* 0x0014003801007387 */ /* 0x000fe20000100a00 */
[----:B------:R-:W-:Y:S09]  /*a3580*/  STL.64 [R1+0x1408], R58 ;  /* 0x0014083a01007387 */ /* 0x000ff20000100a00 */
[----:B------:R-:W-:Y:S01]  /*a3590*/  STL.64 [R1+0x13e0], R52 ;  /* 0x0013e03401007387 */ /* 0x000fe20000100a00 */
[----:B------:R-:W-:Y:S07]  /*a35a0*/  STL.64 [R1+0x13e8], R54 ;  /* 0x0013e83601007387 */ /* 0x000fee0000100a00 */
        /* <DEDUP_REMOVED lines=14> */
[C---:B-1----:R-:W-:Y:S08]  /*a3690*/  HMMA.1688.F32.TF32 R32, R224.reuse, R114, R248 ;  /* 0x00000072e020723c */ /* 0x042ff000000810f8 */
[----:B--2---:R-:W-:Y:S08]  /*a36a0*/  HMMA.1688.F32.TF32 R28, R224, R110, R232 ;  /* 0x0000006ee01c723c */ /* 0x004ff000000810e8 */
[----:B------:R-:W-:Y:S08]  /*a36b0*/  HMMA.1688.F32.TF32 R232, R240, R222, R92 ;  /* 0x000000def0e8723c */ /* 0x000ff0000008105c */
[----:B---3--:R-:W-:Y:S01]  /*a36c0*/  HMMA.1688.F32.TF32 R24, R224, R106, R88 ;  /* 0x0000006ae018723c */ /* 0x008fe20000081058 */
        /* <DEDUP_REMOVED lines=26> */
[----:B------:R3:W-:Y:S01]  /*a3870*/  STL.64 [R1+0xe10], R12 ;  /* 0x000e100c01007387 */ /* 0x0007e20000100a00 */
[----:B------:R4:W-:Y:S07]  /*a3880*/  STL.64 [R1+0xe18], R14 ;  /* 0x000e180e01007387 */ /* 0x0009ee0000100a00 */
[----:B------:R1:W-:Y:S02]  /*a3890*/  STL.64 [R1+0xe00], R8 ;  /* 0x000e000801007387 */ /* 0x0003e40000100a00 */
[----:B------:R1:W-:Y:S02]  /*a38a0*/  STL.64 [R1+0xe08], R10 ;  /* 0x000e080a01007387 */ /* 0x0003e40000100a00 */
[----:B------:R-:W2:Y:S01]  /*a38b0*/  LDL.LU R229, [R1+0x1504] ;  /* 0x0015040001e57983 */ /* 0x000ea20000300800 */
[----:B------:R-:W2:Y:S01]  /*a38c0*/  LDL.LU R230, [R1+0x1508] ;  /* 0x0015080001e67983 */ /* 0x000ea20000300800 */
[----:B------:R-:W2:Y:S03]  /*a38d0*/  LDL.LU R231, [R1+0x150c] ;  /* 0x00150c0001e77983 */ /* 0x000ea60000300800 */
        /* <DEDUP_REMOVED lines=98> */
[C---:B------:R-:W-:Y:S11]  /*a3f00*/  HMMA.1688.F32.TF32 R88, R240.reuse, R190, R244 ;  /* 0x000000bef058723c */ /* 0x040ff600000810f4 */
[----:B------:R-:W-:Y:S04]  /*a3f10*/  @!UPT UIADD3 URZ, URZ, URZ, URZ ;  /* 0x0000003f3f3ff290 */ /* 0x000fe8000fffe03f */
[----:B------:R-:W-:Y:S01]  /*a3f20*/  STL.64 [R1+0xdf0], R224 ;  /* 0x000df0e001007387 */ /* 0x000fe20000100a00 */
[----:B------:R-:W-:Y:S02]  /*a3f30*/  STL.64 [R1+0xdf8], R226 ;  /* 0x000df8e201007387 */ /* 0x000fe40000100a00 */
[----:B------:R-:W2:Y:S02]  /*a3f40*/  LDL.LU R244, [R1+0x41c0] ;  /* 0x0041c00001f47983 */ /* 0x000ea40000300800 */
[----:B------:R-:W-:Y:S01]  /*a3f50*/  STL.64 [R1+0xde0], R92 ;  /* 0x000de05c01007387 */ /* 0x000fe20000100a00 */
[----:B------:R-:W-:Y:S02]  /*a3f60*/  STL.64 [R1+0xde8], R94 ;  /* 0x000de85e01007387 */ /* 0x000fe40000100a00 */
[----:B------:R-:W-:Y:S02]  /*a3f70*/  STL.64 [R1+0xdd0], R88 ;  /* 0x000dd05801007387 */ /* 0x000fe40000100a00 */
[----:B------:R-:W-:Y:S02]  /*a3f80*/  STL.64 [R1+0xdd8], R90 ;  /* 0x000dd85a01007387 */ /* 0x000fe40000100a00 */
[----:B------:R-:W2:Y:S01]  /*a3f90*/  LDL.LU R245, [R1+0x41c4] ;  /* 0x0041c40001f57983 */ /* 0x000ea20000300800 */
[----:B------:R-:W2:Y:S01]  /*a3fa0*/  LDL.LU R246, [R1+0x41c8] ;  /* 0x0041c80001f67983 */ /* 0x000ea20000300800 */
[----:B------:R-:W2:Y:S01]  /*a3fb0*/  LDL.LU R247, [R1+0x41cc] ;  /* 0x0041cc0001f77983 */ /* 0x000ea20000300800 */
        /* <DEDUP_REMOVED lines=25> */
[----:B------:R-:W-:Y:S01]  /*a4150*/  STL.64 [R1+0xd88], R70 ;  /* 0x000d884601007387 */ /* 0x000fe20000100a00 */
[C---:B------:R-:W-:Y:S01]  /*a4160*/  HMMA.1688.F32.TF32 R20, R240.reuse, R122, R20 ;  /* 0x0000007af014723c */ /* 0x040fe20000081014 */
[----:B------:R-:W-:Y:S01]  /*a4170*/  STL.64 [R1+0xd70], R64 ;  /* 0x000d704001007387 */ /* 0x000fe20000100a00 */
[----:B------:R-:W-:Y:S06]  /*a4180*/  STL.64 [R1+0xd78], R66 ;  /* 0x000d784201007387 */ /* 0x000fec0000100a00 */
[C---:B------:R-:W-:Y:S01]  /*a4190*/  HMMA.1688.F32.TF32 R16, R240.reuse, R118, R16 ;  /* 0x00000076f010723c */ /* 0x040fe20000081010 */
[----:B------:R-:W-:Y:S02]  /*a41a0*/  STL.64 [R1+0xd60], R60 ;  /* 0x000d603c01007387 */ /* 0x000fe40000100a00 */
[----:B------:R-:W-:Y:S05]  /*a41b0*/  STL.64 [R1+0xd68], R62 ;  /* 0x000d683e01007387 */ /* 0x000fea0000100a00 */
        /* <DEDUP_REMOVED lines=18> */
[C---:B------:R-:W-:Y:S01]  /*a42e0*/  HMMA.1688.F32.TF32 R8, R240.reuse, R110, R8 ;  /* 0x0000006ef008723c */ /* 0x040fe20000081008 */
[----:B------:R-:W-:Y:S07]  /*a42f0*/  STL.64 [R1+0xcd8], R26 ;  /* 0x000cd81a01007387 */ /* 0x000fee0000100a00 */
[----:B------:R-:W-:Y:S01]  /*a4300*/  HMMA.1688.F32.TF32 R240, R240, R106, R228 ;  /* 0x0000006af0f0723c */ /* 0x000fe200000810e4 */
[----:B------:R-:W-:Y:S01]  /*a4310*/  STL.64 [R1+0xcc0], R20 ;  /* 0x000cc01401007387 */ /* 0x000fe20000100a00 */
[----:B------:R-:W-:Y:S02]  /*a4320*/  STL.64 [R1+0xcc8], R22 ;  /* 0x000cc81601007387 */ /* 0x000fe40000100a00 */
[----:B------:R-:W-:Y:S02]  /*a4330*/  STL.64 [R1+0xcb0], R16 ;  /* 0x000cb01001007387 */ /* 0x000fe40000100a00 */
[----:B------:R-:W-:Y:S02]  /*a4340*/  STL.64 [R1+0xcb8], R18 ;  /* 0x000cb81201007387 */ /* 0x000fe40000100a00 */
[C---:B------:R-:W-:Y:S01]  /*a4350*/  HMMA.1688.F32.TF32 R236, R248.reuse, R222, R236 ;  /* 0x000000def8ec723c */ /* 0x040fe200000810ec */
[----:B------:R-:W-:Y:S01]  /*a4360*/  STL.64 [R1+0xca0], R12 ;  /* 0x000ca00c01007387 */ /* 0x000fe20000100a00 */
[----:B------:R2:W-:Y:S11]  /*a4370*/  STL.64 [R1+0xca8], R14 ;  /* 0x000ca80e01007387 */ /* 0x0005f60000100a00 */
[----:B------:R-:W-:Y:S02]  /*a4380*/  @!UPT UIADD3 URZ, URZ, URZ, URZ ;  /* 0x0000003f3f3ff290 */ /* 0x000fe4000fffe03f */
[----:B------:R-:W-:Y:S01]  /*a4390*/  STL.64 [R1+0x68e0], R242 ;  /* 0x0068e0f201007387 */ /* 0x000fe20000100a00 */
[----:B------:R-:W-:Y:S02]  /*a43a0*/  STL.64 [R1+0xc90], R8 ;  /* 0x000c900801007387 */ /* 0x000fe40000100a00 */
[----:B------:R-:W-:Y:S02]  /*a43b0*/  STL.64 [R1+0xc98], R10 ;  /* 0x000c980a01007387 */ /* 0x000fe40000100a00 */
[----:B------:R1:W-:Y:S01]  /*a43c0*/  STL.64 [R1+0x68d8], R240 ;  /* 0x0068d8f001007387 */ /* 0x0003e20000100a00 */
[----:B------:R-:W-:Y:S04]  /*a43d0*/  LDS R8, [R3+0xc300] ;  /* 0x00c3000003087984 */ /* 0x000fe80000000800 */
[----:B------:R-:W-:Y:S01]  /*a43e0*/  STL.64 [R1+0x68f0], R238 ;  /* 0x0068f0ee01007387 */ /* 0x000fe20000100a00 */
[----:B------:R3:W-:Y:S02]  /*a43f0*/  STL.64 [R1+0x68e8], R236 ;  /* 0x0068e8ec01007387 */ /* 0x0007e40000100a00 */
[----:B------:R-:W4:Y:S01]  /*a4400*/  LDL.LU R228, [R1+0x4020] ;  /* 0x0040200001e47983 */ /* 0x000f220000300800 */
[----:B------:R-:W-:Y:S04]  /*a4410*/  LDS R10, [R3+0xe300] ;  /* 0x00e30000030a7984 */ /* 0x000fe80000000800 */
[----:B------:R-:W-:Y:S04]  /*a4420*/  LDS R9, [R4+0xc300] ;  /* 0x00c3000004097984 */ /* 0x000fe80000000800 */
[----:B------:R-:W1:Y:S01]  /*a4430*/  LDS R11, [R4+0xe300] ;  /* 0x00e30000040b7984 */ /* 0x000e620000000800 */
        /* <DEDUP_REMOVED lines=72> */
[----:B-1----:R-:W4:Y:S02]  /*a48c0*/  LDL.LU R240, [R1+0x41a0] ;  /* 0x0041a00001f07983 */ /* 0x002f240000300800 */
[----:B------:R-:W4:Y:S02]  /*a48d0*/  LDL.LU R241, [R1+0x41a4] ;  /* 0x0041a40001f17983 */ /* 0x000f240000300800 */
[----:B------:R-:W4:Y:S01]  /*a48e0*/  LDL.LU R242, [R1+0x41a8] ;  /* 0x0041a80001f27983 */ /* 0x000f220000300800 */
[----:B------:R-:W4:Y:S01]  /*a48f0*/  LDL.LU R243, [R1+0x41ac] ;  /* 0x0041ac0001f37983 */ /* 0x000f220000300800 */
[----:B---3--:R-:W3:Y:S02]  /*a4900*/  LDL.LU R236, [R1+0x41b0] ;  /* 0x0041b00001ec7983 */ /* 0x008ee40000300800 */
        /* <DEDUP_REMOVED lines=35> */
[C---:B----4-:R-:W-:Y:S08]  /*a4b40*/  HMMA.1688.F32.TF32 R24, R248.reuse, R138, R24 ;  /* 0x0000008af818723c */ /* 0x050ff00000081018 */
[C---:B------:R-:W-:Y:S08]  /*a4b50*/  HMMA.1688.F32.TF32 R28, R248.reuse, R142, R28 ;  /* 0x0000008ef81c723c */ /* 0x040ff0000008101c */
[C---:B------:R-:W-:Y:S08]  /*a4b60*/  HMMA.1688.F32.TF32 R32, R248.reuse, R146, R32 ;  /* 0x00000092f820723c */ /* 0x040ff00000081020 */
[C---:B---3--:R-:W-:Y:S08]  /*a4b70*/  HMMA.1688.F32.TF32 R236, R248.reuse, R214, R236 ;  /* 0x000000d6f8ec723c */ /* 0x048ff000000810ec */
[C---:B------:R-:W-:Y:S08]  /*a4b80*/  HMMA.1688.F32.TF32 R240, R248.reuse, R210, R240 ;  /* 0x000000d2f8f0723c */ /* 0x040ff000000810f0 */
[C---:B------:R-:W-:Y:S08]  /*a4b90*/  HMMA.1688.F32.TF32 R88, R248.reuse, R102, R88 ;  /* 0x00000066f858723c */ /* 0x040ff00000081058 */
[C---:B------:R-:W-:Y:S08]  /*a4ba0*/  HMMA.1688.F32.TF32 R84, R248.reuse, R198, R84 ;  /* 0x000000c6f854723c */ /* 0x040ff00000081054 */
[C---:B------:R-:W-:Y:S08]  /*a4bb0*/  HMMA.1688.F32.TF32 R80, R248.reuse, R194, R80 ;  /* 0x000000c2f850723c */ /* 0x040ff00000081050 */
[C---:B------:R-:W-:Y:S08]  /*a4bc0*/  HMMA.1688.F32.TF32 R76, R248.reuse, R190, R76 ;  /* 0x000000bef84c723c */ /* 0x040ff0000008104c */
[C---:B------:R-:W-:Y:S01]  /*a4bd0*/  HMMA.1688.F32.TF32 R72, R248.reuse, R186, R72 ;  /* 0x000000baf848723c */ /* 0x040fe20000081048 */
[----:B------:R-:W-:Y:S01]  /*a4be0*/  STL.64 [R1+0xc70], R236 ;  /* 0x000c70ec01007387 */ /* 0x000fe20000100a00 */
[----:B------:R1:W-:Y:S06]  /*a4bf0*/  STL.64 [R1+0xc78], R238 ;  /* 0x000c78ee01007387 */ /* 0x0003ec0000100a00 */
[C---:B-1----:R-:W-:Y:S08]  /*a4c00*/  HMMA.1688.F32.TF32 R236, R248.reuse, R206, R232 ;  /* 0x000000cef8ec723c */ /* 0x042ff000000810e8 */
        /* <DEDUP_REMOVED lines=31> */
[----:B------:R-:W-:Y:S01]  /*a4e00*/  STL.64 [R1+0x600], R64 ;  /* 0x0006004001007387 */ /* 0x000fe20000100a00 */
[C---:B------:R-:W-:Y:S01]  /*a4e10*/  HMMA.1688.F32.TF32 R20, R248.reuse, R134, R20 ;  /* 0x00000086f814723c */ /* 0x040fe20000081014 */
[----:B------:R-:W-:Y:S01]  /*a4e20*/  STL.64 [R1+0x608], R66 ;  /* 0x0006084201007387 */ /* 0x000fe20000100a00 */
[----:B------:R-:W-:Y:S02]  /*a4e30*/  STL.64 [R1+0x100], R60 ;  /* 0x0001003c01007387 */ /* 0x000fe40000100a00 */
[----:B------:R-:W-:Y:S04]  /*a4e40*/  STL.64 [R1+0x108], R62 ;  /* 0x0001083e01007387 */ /* 0x000fe80000100a00 */
[C---:B------:R-:W-:Y:S01]  /*a4e50*/  HMMA.1688.F32.TF32 R16, R248.reuse, R130, R16 ;  /* 0x00000082f810723c */ /* 0x040fe20000081010 */
[----:B------:R-:W-:Y:S01]  /*a4e60*/  STL.64 [R1+0xf0], R56 ;  /* 0x0000f03801007387 */ /* 0x000fe20000100a00 */
[----:B------:R-:W-:Y:S02]  /*a4e70*/  STL.64 [R1+0xf8], R58 ;  /* 0x0000f83a01007387 */ /* 0x000fe40000100a00 */
[----:B------:R-:W-:Y:S02]  /*a4e80*/  STL.64 [R1+0xe0], R52 ;  /* 0x0000e03401007387 */ /* 0x000fe40000100a00 */
[----:B------:R-:W-:Y:S02]  /*a4e90*/  STL.64 [R1+0xe8], R54 ;  /* 0x0000e83601007387 */ /* 0x000fe40000100a00 */
[C---:B--2---:R-:W-:Y:S01]  /*a4ea0*/  HMMA.1688.F32.TF32 R12, R248.reuse, R126, R12 ;  /* 0x0000007ef80c723c */ /* 0x044fe2000008100c */
        /* <DEDUP_REMOVED lines=17> */
[----:B------:R-:W-:Y:S02]  /*a4fc0*/  STL.64 [R1+0x6908], R128 ;  /* 0x0069088001007387 */ /* 0x000fe40000100a00 */
[----:B------:R-:W-:Y:S02]  /*a4fd0*/  STL.64 [R1+0x50], R16 ;  /* 0x0000501001007387 */ /* 0x000fe40000100a00 */
[----:B------:R-:W-:Y:S01]  /*a4fe0*/  STL.64 [R1+0x58], R18 ;  /* 0x0000581201007387 */ /* 0x000fe20000100a00 */
[----:B------:R-:W-:Y:S01]  /*a4ff0*/  STL.64 [R1+0x6900], R126 ;  /* 0x0069007e01007387 */ /* 0x000fe20000100a00 */
[----:B------:R-:W-:Y:S02]  /*a5000*/  STL.64 [R1+0x68f8], R124 ;  /* 0x0068f87c01007387 */ /* 0x000fe40000100a00 */
[----:B------:R-:W-:Y:S02]  /*a5010*/  STL.64 [R1+0x40], R12 ;  /* 0x0000400c01007387 */ /* 0x000fe40000100a00 */
[----:B------:R2:W-:Y:S01]  /*a5020*/  STL.64 [R1+0x48], R14 ;  /* 0x0000480e01007387 */ /* 0x0005e20000100a00 */
[C---:B-1----:R-:W-:Y:S08]  /*a5030*/  HMMA.1688.F32.TF32 R20, R248.reuse, R122, R228 ;  /* 0x0000007af814723c */ /* 0x042ff000000810e4 */
[C---:B--2---:R-:W-:Y:S01]  /*a5040*/  HMMA.1688.F32.TF32 R12, R248.reuse, R118, R244 ;  /* 0x00000076f80c723c */ /* 0x044fe200000810f4 */
        /* <DEDUP_REMOVED lines=114> */
[----:B---3--:R-:W-:Y:S08]  /*a5770*/  HMMA.1688.F32.TF32 R128, R248, R114, R236 ;  /* 0x00000072f880723c */ /* 0x008ff000000810ec */
[C---:B------:R-:W-:Y:S11]  /*a5780*/  HMMA.1688.F32.TF32 R92, R8.reuse, R214, R92 ;  /* 0x000000d6085c723c */ /* 0x040ff6000008105c */
[----:B------:R-:W-:Y:S04]  /*a5790*/  @!UPT UIADD3 URZ, URZ, URZ, URZ ;  /* 0x0000003f3f3ff290 */ /* 0x000fe8000fffe03f */
[----:B------:R-:W-:Y:S01]  /*a57a0*/  STL.64 [R1+0x10], R128 ;  /* 0x0000108001007387 */ /* 0x000fe20000100a00 */
[----:B------:R-:W-:Y:S02]  /*a57b0*/  STL.64 [R1+0x18], R130 ;  /* 0x0000188201007387 */ /* 0x000fe40000100a00 */
[----:B------:R-:W-:Y:S02]  /*a57c0*/  STL.64 [R1], R124 ;  /* 0x0000007c01007387 */ /* 0x000fe40000100a00 */
[----:B------:R4:W-:Y:S02]  /*a57d0*/  STL.64 [R1+0x8], R126 ;  /* 0x0000087e01007387 */ /* 0x0009e40000100a00 */
[C---:B----4-:R-:W-:Y:S08]  /*a57e0*/  HMMA.1688.F32.TF32 R124, R8.reuse, R218, R232 ;  /* 0x000000da087c723c */ /* 0x050ff000000810e8 */
[C---:B------:R-:W-:Y:S11]  /*a57f0*/  HMMA.1688.F32.TF32 R128, R8.reuse, R210, R224 ;  /* 0x000000d20880723c */ /* 0x040ff600000810e0 */
[----:B------:R-:W-:Y:S04]  /*a5800*/  @!UPT UIADD3 URZ, URZ, URZ, URZ ;  /* 0x0000003f3f3ff290 */ /* 0x000fe8000fffe03f */
[----:B------:R-:W-:Y:S01]  /*a5810*/  STL.64 [R1+0xbc0], R124 ;  /* 0x000bc07c01007387 */ /* 0x000fe20000100a00 */
[----:B------:R1:W-:Y:S02]  /*a5820*/  STL.64 [R1+0xbc8], R126 ;  /* 0x000bc87e01007387 */ /* 0x0003e40000100a00 */
[----:B------:R-:W-:Y:S02]  /*a5830*/  STL.64 [R1+0xbb0], R92 ;  /* 0x000bb05c01007387 */ /* 0x000fe40000100a00 */
[----:B------:R2:W-:Y:S01]  /*a5840*/  STL.64 [R1+0xbb8], R94 ;  /* 0x000bb85e01007387 */ /* 0x0005e20000100a00 */
[C---:B-1----:R-:W-:Y:S08]  /*a5850*/  HMMA.1688.F32.TF32 R124, R8.reuse, R206, R88 ;  /* 0x000000ce087c723c */ /* 0x042ff00000081058 */
        /* <DEDUP_REMOVED lines=24> */
[C---:B------:R-:W-:Y:S01]  /*a59e0*/  HMMA.1688.F32.TF32 R36, R8.reuse, R154, R28 ;  /* 0x0000009a0824723c */ /* 0x040fe2000008101c */
[----:B------:R-:W-:Y:S01]  /*a59f0*/  STL.64 [R1+0xb50], R80 ;  /* 0x000b505001007387 */ /* 0x000fe20000100a00 */
[----:B------:R-:W-:Y:S06]  /*a5a00*/  STL.64 [R1+0xb58], R82 ;  /* 0x000b585201007387 */ /* 0x000fec0000100a00 */
[C---:B------:R-:W-:Y:S01]  /*a5a10*/  HMMA.1688.F32.TF32 R32, R8.reuse, R150, R24 ;  /* 0x000000960820723c */ /* 0x040fe20000081018 */
[----:B------:R-:W-:Y:S01]  /*a5a20*/  STL.64 [R1+0xb40], R76 ;  /* 0x000b404c01007387 */ /* 0x000fe20000100a00 */
[----:B------:R-:W-:Y:S06]  /*a5a30*/  STL.64 [R1+0xb48], R78 ;  /* 0x000b484e01007387 */ /* 0x000fec0000100a00 */
[C---:B------:R-:W-:Y:S01]  /*a5a40*/  HMMA.1688.F32.TF32 R28, R8.reuse, R146, R20 ;  /* 0x00000092081c723c */ /* 0x040fe20000081014 */
[----:B------:R-:W-:Y:S02]  /*a5a50*/  STL.64 [R1+0xb30], R72 ;  /* 0x000b304801007387 */ /* 0x000fe40000100a00 */
[----:B------:R-:W-:Y:S01]  /*a5a60*/  STL.64 [R1+0xb38], R74 ;  /* 0x000b384a01007387 */ /* 0x000fe20000100a00 */
[----:B------:R-:W-:Y:S04]  /*a5a70*/  STL.64 [R1+0xb20], R68 ;  /* 0x000b204401007387 */ /* 0x000fe80000100a00 */
[C---:B------:R-:W-:Y:S01]  /*a5a80*/  HMMA.1688.F32.TF32 R24, R8.reuse, R142, R16 ;  /* 0x0000008e0818723c */ /* 0x040fe20000081010 */
[----:B------:R-:W-:Y:S02]  /*a5a90*/  STL.64 [R1+0xb28], R70 ;  /* 0x000b284601007387 */ /* 0x000fe40000100a00 */
[----:B------:R-:W-:Y:S05]  /*a5aa0*/  STL.64 [R1+0xb10], R64 ;  /* 0x000b104001007387 */ /* 0x000fea0000100a00 */
[----:B------:R-:W-:Y:S01]  /*a5ab0*/  HMMA.1688.F32.TF32 R20, R8, R138, R228 ;  /* 0x0000008a0814723c */ /* 0x000fe200000810e4 */
        /* <DEDUP_REMOVED lines=19> */
[----:B------:R-:W2:Y:S01]  /*a5bf0*/  LDL.LU R16, [R1+0x3d10] ;  /* 0x003d100001107983 */ /* 0x000ea20000300800 */
[----:B------:R-:W-:Y:S01]  /*a5c00*/  STL.64 [R1+0xa70], R24 ;  /* 0x000a701801007387 */ /* 0x000fe20000100a00 */
[----:B------:R-:W-:Y:S02]  /*a5c10*/  STL.64 [R1+0xa78], R26 ;  /* 0x000a781a01007387 */ /* 0x000fe40000100a00 */
[----:B------:R1:W-:Y:S02]  /*a5c20*/  STL.64 [R1+0xa60], R20 ;  /* 0x000a601401007387 */ /* 0x0003e40000100a00 */
[----:B------:R3:W-:Y:S01]  /*a5c30*/  STL.64 [R1+0xa68], R22 ;  /* 0x000a681601007387 */ /* 0x0007e20000100a00 */
[----:B------:R-:W2:Y:S01]  /*a5c40*/  LDL.LU R17, [R1+0x3d14] ;  /* 0x003d140001117983 */ /* 0x000ea20000300800 */
[----:B------:R-:W2:Y:S02]  /*a5c50*/  LDL.LU R18, [R1+0x3d18] ;  /* 0x003d180001127983 */ /* 0x000ea40000300800 */
[----:B------:R-:W2:Y:S01]  /*a5c60*/  LDL.LU R19, [R1+0x3d1c] ;  /* 0x003d1c0001137983 */ /* 0x000ea20000300800 */
[----:B-1----:R-:W4:Y:S01]  /*a5c70*/  LDL.LU R20, [R1+0x3d20] ;  /* 0x003d200001147983 */ /* 0x002f220000300800 */
        /* <DEDUP_REMOVED lines=100> */
[----:B------:R-:W-:-:S02]  /*a62c0*/  IMAD.MOV.U32 R229, RZ, RZ, R252 ;  /* 0x000000ffffe57224 */ /* 0x000fc400078e00fc */
[----:B------:R1:W5:Y:S02]  /*a62d0*/  LDL.LU R252, [R1+0x6920] ;  /* 0x0069200001fc7983 */ /* 0x0003640000300800 */
[----:B------:R-:W-:Y:S02]  /*a62e0*/  IMAD.MOV.U32 R230, RZ, RZ, R2 ;  /* 0x000000ffffe67224 */ /* 0x000fe400078e0002 */
[----:B------:R-:W-:Y:S01]  /*a62f0*/  IMAD.MOV.U32 R231, RZ, RZ, R0 ;  /* 0x000000ffffe77224 */ /* 0x000fe200078e0000 */
        /* <DEDUP_REMOVED lines=8> */
[----:B------:R-:W3:Y:S01]  /*a6380*/  LDL.LU.64 R128, [R1+0x6908] ;  /* 0x0069080001807983 */ /* 0x000ee20000300a00 */
[----:B--2---:R-:W-:Y:S11]  /*a6390*/  HMMA.1688.F32.TF32 R124, R8, R130, R124 ;  /* 0x00000082087c723c */ /* 0x004ff6000008107c */
[----:B------:R-:W-:Y:S11]  /*a63a0*/  @!UPT UIADD3 URZ, URZ, URZ, URZ ;  /* 0x0000003f3f3ff290 */ /* 0x000ff6000fffe03f */
[----:B------:R-:W-:Y:S01]  /*a63b0*/  @!UPT UIADD3 URZ, URZ, URZ, URZ ;  /* 0x0000003f3f3ff290 */ /* 0x000fe2000fffe03f */
[----:B------:R-:W-:Y:S01]  /*a63c0*/  STL.64 [R1+0xa40], R124 ;  /* 0x000a407c01007387 */ /* 0x000fe20000100a00 */
[----:B------:R2:W-:Y:S03]  /*a63d0*/  STL.64 [R1+0xa48], R126 ;  /* 0x000a487e01007387 */ /* 0x0005e60000100a00 */
[----:B--2---:R-:W3:Y:S01]  /*a63e0*/  LDL.LU.64 R126, [R1+0x6900] ;  /* 0x00690000017e7983 */ /* 0x004ee20000300a00 */
[----:B------:R-:W-:Y:S01]  /*a63f0*/  HMMA.1688.F32.TF32 R248, R248, R106, R12 ;  /* 0x0000006af8f8723c */ /* 0x000fe2000008100c */
[----:B------:R-:W-:Y:S04]  /*a6400*/  LDS R12, [R5+0xc300] ;  /* 0x00c30000050c7984 */ /* 0x000fe80000000800 */
[----:B------:R-:W-:Y:S01]  /*a6410*/  LDS R14, [R5+0xe300] ;  /* 0x00e30000050e7984 */ /* 0x000fe20000000800 */
[----:B------:R-:W-:Y:S04]  /*a6420*/  LDS R13, [R6+0xc300] ;  /* 0x00c30000060d7984 */ /* 0x000fe80000000800 */
[----:B------:R-:W2:Y:S01]  /*a6430*/  LDS R15, [R6+0xe300] ;  /* 0x00e30000060f7984 */ /* 0x000ea20000000800 */
[C---:B------:R-:W-:Y:S08]  /*a6440*/  HMMA.1688.F32.TF32 R240, R8.reuse, R122, R240 ;  /* 0x0000007a08f0723c */ /* 0x040ff000000810f0 */
[C---:B------:R-:W-:Y:S08]  /*a6450*/  HMMA.1688.F32.TF32 R232, R8.reuse, R118, R232 ;  /* 0x0000007608e8723c */ /* 0x040ff000000810e8 */
[C---:B------:R-:W-:Y:S01]  /*a6460*/  HMMA.1688.F32.TF32 R92, R8.reuse, R114, R92 ;  /* 0x00000072085c723c */ /* 0x040fe2000008105c */
[----:B------:R-:W4:Y:S07]  /*a6470*/  LDL.LU.64 R124, [R1+0x68f8] ;  /* 0x0068f800017c7983 */ /* 0x000f2e0000300a00 */
[-C--:B------:R-:W-:Y:S08]  /*a6480*/  HMMA.1688.F32.TF32 R244, R8, R222.reuse, R244 ;  /* 0x000000de08f4723c */ /* 0x080ff000000810f4 */
[C---:B--2---:R-:W-:Y:S08]  /*a6490*/  HMMA.1688.F32.TF32 R84, R12.reuse, R222, R84 ;  /* 0x000000de0c54723c */ /* 0x044ff00000081054 */
[----:B------:R-:W-:Y:S08]  /*a64a0*/  HMMA.1688.F32.TF32 R80, R12, R218, R80 ;  /* 0x000000da0c50723c */ /* 0x000ff00000081050 */
[C---:B---3--:R-:W-:Y:S11]  /*a64b0*/  HMMA.1688.F32.TF32 R236, R8.reuse, R126, R236 ;  /* 0x0000007e08ec723c */ /* 0x048ff600000810ec */
[----:B------:R-:W-:Y:S11]  /*a64c0*/  @!UPT UIADD3 URZ, URZ, URZ, URZ ;  /* 0x0000003f3f3ff290 */ /* 0x000ff6000fffe03f */
[----:B------:R-:W-:Y:S01]  /*a64d0*/  @!UPT UIADD3 URZ, URZ, URZ, URZ ;  /* 0x0000003f3f3ff290 */ /* 0x000fe2000fffe03f */
[----:B------:R-:W-:Y:S01]  /*a64e0*/  STL.64 [R1+0xa30], R236 ;  /* 0x000a30ec01007387 */ /* 0x000fe20000100a00 */
[----:B------:R2:W-:Y:S03]  /*a64f0*/  STL.64 [R1+0xa38], R238 ;  /* 0x000a38ee01007387 */ /* 0x0005e60000100a00 */
[----:B--2---:R-:W2:Y:S01]  /*a6500*/  LDL.LU.64 R238, [R1+0x68f0] ;  /* 0x0068f00001ee7983 */ /* 0x004ea20000300a00 */
        /* <DEDUP_REMOVED lines=12> */
[----:B------:R-:W-:Y:S11]  /*a65d0*/  HMMA.1688.F32.TF32 R8, R8, R106, R88 ;  /* 0x0000006a0808723c */ /* 0x000ff60000081058 */
[----:B------:R-:W-:Y:S04]  /*a65e0*/  @!UPT UIADD3 URZ, URZ, URZ, URZ ;  /* 0x0000003f3f3ff290 */ /* 0x000fe8000fffe03f */
[----:B------:R-:W-:Y:S01]  /*a65f0*/  STL.64 [R1+0x9f0], R92 ;  /* 0x0009f05c01007387 */ /* 0x000fe20000100a00 */
[----:B------:R-:W-:Y:S07]  /*a6600*/  STL.64 [R1+0x9f8], R94 ;  /* 0x0009f85e01007387 */ /* 0x000fee0000100a00 */
[----:B------:R-:W-:Y:S02]  /*a6610*/  STL.64 [R1+0x5f0], R8 ;  /* 0x0005f00801007387 */ /* 0x000fe40000100a00 */
[----:B------:R-:W-:Y:S01]  /*a6620*/  STL.64 [R1+0x5f8], R10 ;  /* 0x0005f80a01007387 */ /* 0x000fe20000100a00 */
[----:B------:R-:W-:Y:S01]  /*a6630*/  STL.64 [R1+0x5e0], R84 ;  /* 0x0005e05401007387 */ /* 0x000fe20000100a00 */
[----:B------:R-:W-:Y:S02]  /*a6640*/  STL.64 [R1+0x5e8], R86 ;  /* 0x0005e85601007387 */ /* 0x000fe40000100a00 */
[----:B------:R-:W-:Y:S02]  /*a6650*/  STL.64 [R1+0x9e0], R80 ;  /* 0x0009e05001007387 */ /* 0x000fe40000100a00 */
[----:B------:R1:W-:Y:S01]  /*a6660*/  STL.64 [R1+0x9e8], R82 ;  /* 0x0009e85201007387 */ /* 0x0003e20000100a00 */
[----:B------:R-:W-:Y:S04]  /*a6670*/  LDS R8, [R3+0xc380] ;  /* 0x00c3800003087984 */ /* 0x000fe80000000800 */
[----:B------:R-:W-:Y:S04]  /*a6680*/  LDS R10, [R3+0xe380] ;  /* 0x00e38000030a7984 */ /* 0x000fe80000000800 */
        /* <DEDUP_REMOVED lines=51> */
[----:B------:R4:W-:Y:S01]  /*a69c0*/  STL.64 [R1+0x8e8], R22 ;  /* 0x0008e81601007387 */ /* 0x0009e20000100a00 */
[----:B------:R4:W-:Y:S03]  /*a69d0*/  STL.64 [R1+0x8d8], R18 ;  /* 0x0008d81201007387 */ /* 0x0009e60000100a00 */
[----:B-1----:R-:W3:Y:S01]  /*a69e0*/  LDL.LU R20, [R1+0x3cf0] ;  /* 0x003cf00001147983 */ /* 0x002ee20000300800 */
[----:B------:R-:W3:Y:S02]  /*a69f0*/  LDL.LU R21, [R1+0x3cf4] ;  /* 0x003cf40001157983 */ /* 0x000ee40000300800 */
[----:B----4-:R-:W3:Y:S02]  /*a6a00*/  LDL.LU R22, [R1+0x3cf8] ;  /* 0x003cf80001167983 */ /* 0x010ee40000300800 */
        /* <DEDUP_REMOVED lines=9> */
[----:B------:R-:W-:Y:S01]  /*a6aa0*/  STL.64 [R1+0x6910], R250 ;  /* 0x006910fa01007387 */ /* 0x000fe20000100a00 */
[----:B------:R-:W-:Y:S02]  /*a6ab0*/  STL.64 [R1+0x6908], R248 ;  /* 0x006908f801007387 */ /* 0x000fe40000100a00 */
[----:B------:R-:W-:Y:S02]  /*a6ac0*/  STL.64 [R1+0x6900], R246 ;  /* 0x006900f601007387 */ /* 0x000fe40000100a00 */
[----:B------:R-:W-:Y:S01]  /*a6ad0*/  STL.64 [R1+0x68f8], R244 ;  /* 0x0068f8f401007387 */ /* 0x000fe20000100a00 */
[----:B--2---:R-:W-:Y:S01]  /*a6ae0*/  STL.64 [R1+0x68f0], R242 ;  /* 0x0068f0f201007387 */ /* 0x004fe20000100a00 */
[----:B------:R-:W-:Y:S02]  /*a6af0*/  STL.64 [R1+0x68e8], R240 ;  /* 0x0068e8f001007387 */ /* 0x000fe40000100a00 */
[----:B------:R-:W-:Y:S02]  /*a6b00*/  STL.64 [R1+0x68e0], R238 ;  /* 0x0068e0ee01007387 */ /* 0x000fe40000100a00 */
[----:B------:R-:W-:Y:S01]  /*a6b10*/  STL.64 [R1+0x68d8], R236 ;  /* 0x0068d8ec01007387 */ /* 0x000fe20000100a00 */
[----:B------:R-:W-:Y:S01]  /*a6b20*/  STL.64 [R1+0x68d0], R234 ;  /* 0x0068d0ea01007387 */ /* 0x000fe20000100a00 */
[----:B------:R-:W-:Y:S01]  /*a6b30*/  STL.64 [R1+0x68c8], R232 ;  /* 0x0068c8e801007387 */ /* 0x000fe20000100a00 */
[C---:B---3--:R-:W-:Y:S08]  /*a6b40*/  HMMA.1688.F32.TF32 R28, R12.reuse, R154, R20 ;  /* 0x0000009a0c1c723c */ /* 0x048ff00000081014 */
[C---:B----4-:R-:W-:Y:S08]  /*a6b50*/  HMMA.1688.F32.TF32 R24, R12.reuse, R150, R16 ;  /* 0x000000960c18723c */ /* 0x050ff00000081010 */
[C---:B------:R-:W-:Y:S07]  /*a6b60*/  HMMA.1688.F32.TF32 R20, R12.reuse, R146, R228 ;  /* 0x000000920c14723c */ /* 0x040fee00000810e4 */
[----:B------:R-:W-:Y:S01]  /*a6b70*/  STL.64 [R1+0x8c0], R28 ;  /* 0x0008c01c01007387 */ /* 0x000fe20000100a00 */
[----:B------:R-:W-:Y:S02]  /*a6b80*/  STL.64 [R1+0x8c8], R30 ;  /* 0x0008c81e01007387 */ /* 0x000fe40000100a00 */
[----:B------:R-:W2:Y:S05]  /*a6b90*/  LDL.LU R16, [R1+0x3b50] ;  /* 0x003b500001107983 */ /* 0x000eaa0000300800 */
[----:B------:R-:W-:Y:S04]  /*a6ba0*/  STL.64 [R1+0x8b0], R24 ;  /* 0x0008b01801007387 */ /* 0x000fe80000100a00 */
[----:B------:R-:W-:Y:S04]  /*a6bb0*/  STL.64 [R1+0x8b8], R26 ;  /* 0x0008b81a01007387 */ /* 0x000fe80000100a00 */
[----:B------:R1:W-:Y:S02]  /*a6bc0*/  STL.64 [R1+0x8a0], R20 ;  /* 0x0008a01401007387 */ /* 0x0003e40000100a00 */
[----:B------:R3:W-:Y:S02]  /*a6bd0*/  STL.64 [R1+0x8a8], R22 ;  /* 0x0008a81601007387 */ /* 0x0007e40000100a00 */
[----:B------:R-:W2:Y:S01]  /*a6be0*/  LDL.LU R17, [R1+0x3b54] ;  /* 0x003b540001117983 */ /* 0x000ea20000300800 */
[----:B------:R-:W2:Y:S01]  /*a6bf0*/  LDL.LU R18, [R1+0x3b58] ;  /* 0x003b580001127983 */ /* 0x000ea20000300800 */
[----:B------:R-:W2:Y:S03]  /*a6c00*/  LDL.LU R19, [R1+0x3b5c] ;  /* 0x003b5c0001137983 */ /* 0x000ea60000300800 */
        /* <DEDUP_REMOVED lines=113> */
[C---:B------:R-:W-:Y:S08]  /*a7320*/  HMMA.1688.F32.TF32 R88, R12.reuse, R114, R88 ;  /* 0x000000720c58723c */ /* 0x040ff00000081058 */
[C---:B------:R-:W-:Y:S08]  /*a7330*/  HMMA.1688.F32.TF32 R84, R12.reuse, R110, R84 ;  /* 0x0000006e0c54723c */ /* 0x040ff00000081054 */
[C---:B-1----:R-:W-:Y:S01]  /*a7340*/  HMMA.1688.F32.TF32 R236, R12.reuse, R126, R248 ;  /* 0x0000007e0cec723c */ /* 0x042fe200000810f8 */
[----:B------:R-:W-:Y:S01]  /*a7350*/  STL.64 [R1+0x870], R232 ;  /* 0x000870e801007387 */ /* 0x000fe20000100a00 */
[----:B------:R1:W-:Y:S06]  /*a7360*/  STL.64 [R1+0x878], R234 ;  /* 0x000878ea01007387 */ /* 0x0003ec0000100a00 */
[----:B------:R-:W-:Y:S08]  /*a7370*/  HMMA.1688.F32.TF32 R80, R12, R106, R80 ;  /* 0x0000006a0c50723c */ /* 0x000ff00000081050 */
[----:B------:R-:W-:Y:S08]  /*a7380*/  HMMA.1688.F32.TF32 R76, R8, R222, R76 ;  /* 0x000000de084c723c */ /* 0x000ff0000008104c */
[C---:B-1----:R-:W-:Y:S08]  /*a7390*/  HMMA.1688.F32.TF32 R232, R12.reuse, R122, R92 ;  /* 0x0000007a0ce8723c */ /* 0x042ff0000008105c */
[----:B------:R-:W-:Y:S01]  /*a73a0*/  HMMA.1688.F32.TF32 R92, R12, R118, R224 ;  /* 0x000000760c5c723c */ /* 0x000fe200000810e0 */
        /* <DEDUP_REMOVED lines=156> */
[----:B------:R-:W3:Y:S01]  /*a7d70*/  LDL.LU R228, [R1+0x3970] ;  /* 0x0039700001e47983 */ /* 0x000ee20000300800 */
[----:B------:R-:W3:Y:S02]  /*a7d80*/  LDL.LU R229, [R1+0x3974] ;  /* 0x0039740001e57983 */ /* 0x000ee40000300800 */
[----:B------:R-:W3:Y:S02]  /*a7d90*/  LDL.LU R230, [R1+0x3978] ;  /* 0x0039780001e67983 */ /* 0x000ee40000300800 */
[----:B------:R-:W3:Y:S01]  /*a7da0*/  LDL.LU R231, [R1+0x397c] ;  /* 0x00397c0001e77983 */ /* 0x000ee20000300800 */
[C---:B----4-:R-:W-:Y:S08]  /*a7db0*/  HMMA.1688.F32.TF32 R32, R12.reuse, R214, R32 ;  /* 0x000000d60c20723c */ /* 0x050ff00000081020 */
[----:B--2---:R-:W-:Y:S08]  /*a7dc0*/  HMMA.1688.F32.TF32 R40, R12, R222, R40 ;  /* 0x000000de0c28723c */ /* 0x004ff00000081028 */
        /* <DEDUP_REMOVED lines=14> */
[----:B------:R-:W-:Y:S08]  /*a7eb0*/  HMMA.1688.F32.TF32 R44, R8, R106, R44 ;  /* 0x0000006a082c723c */ /* 0x000ff0000008102c */
        /* <DEDUP_REMOVED lines=48> */
[----:B------:R-:W-:Y:S02]  /*a81c0*/  STL.64 [R1+0x1040], R24 ;  /* 0x0010401801007387 */ /* 0x000fe40000100a00 */
[----:B------:R2:W-:Y:S05]  /*a81d0*/  STL.64 [R1+0x1048], R26 ;  /* 0x0010481a01007387 */ /* 0x0005ea0000100a00 */
[C---:B--2---:R-:W-:Y:S08]  /*a81e0*/  HMMA.1688.F32.TF32 R24, R12.reuse, R98, R16 ;  /* 0x000000620c18723c */ /* 0x044ff00000081010 */
[----:B------:R-:W-:Y:S01]  /*a81f0*/  HMMA.1688.F32.TF32 R16, R12, R102, R228 ;  /* 0x000000660c10723c */ /* 0x000fe200000810e4 */
[----:B------:R-:W-:Y:S01]  /*a8200*/  STL.64 [R1+0x6b30], R202 ;  /* 0x006b30ca01007387 */ /* 0x000fe20000100a00 */
[----:B------:R-:W-:Y:S05]  /*a8210*/  STL.64 [R1+0x6b28], R200 ;  /* 0x006b28c801007387 */ /* 0x000fea0000100a00 */
[----:B------:R2:W-:Y:S01]  /*a8220*/  STL.64 [R1+0x1030], R20 ;  /* 0x0010301401007387 */ /* 0x0005e20000100a00 */
[----:B------:R3:W-:Y:S03]  /*a8230*/  STL.64 [R1+0x1038], R22 ;  /* 0x0010381601007387 */ /* 0x0007e60000100a00 */
[----:B--2---:R-:W1:Y:S04]  /*a8240*/  LDL.LU R20, [R1+0x35f0] ;  /* 0x0035f00001147983 */ /* 0x004e680000300800 */
[----:B------:R2:W-:Y:S02]  /*a8250*/  STL.64 [R1+0x1020], R24 ;  /* 0x0010201801007387 */ /* 0x0005e40000100a00 */
[----:B------:R4:W-:Y:S06]  /*a8260*/  STL.64 [R1+0x1028], R26 ;  /* 0x0010281a01007387 */ /* 0x0009ec0000100a00 */
[----:B------:R4:W-:Y:S01]  /*a8270*/  STL.64 [R1+0x1010], R16 ;  /* 0x0010101001007387 */ /* 0x0009e20000100a00 */
[----:B------:R4:W-:Y:S01]  /*a8280*/  STL.64 [R1+0x1018], R18 ;  /* 0x0010181201007387 */ /* 0x0009e20000100a00 */
[----:B------:R-:W1:Y:S02]  /*a8290*/  LDL.LU R21, [R1+0x35f4] ;  /* 0x0035f40001157983 */ /* 0x000e640000300800 */
[----:B---3--:R-:W1:Y:S02]  /*a82a0*/  LDL.LU R22, [R1+0x35f8] ;  /* 0x0035f80001167983 */ /* 0x008e640000300800 */
[----:B------:R-:W1:Y:S01]  /*a82b0*/  LDL.LU R23, [R1+0x35fc] ;  /* 0x0035fc0001177983 */ /* 0x000e620000300800 */
[----:B--2---:R-:W2:Y:S01]  /*a82c0*/  LDL.LU R24, [R1+0x37e0] ;  /* 0x0037e00001187983 */ /* 0x004ea20000300800 */
[----:B------:R-:W2:Y:S02]  /*a82d0*/  LDL.LU R25, [R1+0x37e4] ;  /* 0x0037e40001197983 */ /* 0x000ea40000300800 */
[----:B----4-:R-:W2:Y:S01]  /*a82e0*/  LDL.LU R26, [R1+0x37e8] ;  /* 0x0037e800011a7983 */ /* 0x010ea20000300800 */
[----:B------:R-:W2:Y:S04]  /*a82f0*/  LDL.LU R27, [R1+0x37ec] ;  /* 0x0037ec00011b7983 */ /* 0x000ea80000300800 */
        /* <DEDUP_REMOVED lines=100> */
[----:B-1----:R-:W-:Y:S08]  /*a8940*/  HMMA.1688.F32.TF32 R20, R8, R222, R20 ;  /* 0x000000de0814723c */ /* 0x002ff00000081014 */
        /* <DEDUP_REMOVED lines=220> */
[----:B------:R-:W2:Y:S01]  /*a9710*/  LDL.LU.64 R200, [R1+0x6b28] ;  /* 0x006b280001c87983 */ /* 0x000ea20000300a00 */
        /* <DEDUP_REMOVED lines=32> */
[----:B------:R1:W-:Y:S06]  /*a9920*/  STL.64 [R1+0x1208], R234 ;  /* 0x001208ea01007387 */ /* 0x0003ec0000100a00 */
[C---:B-1----:R-:W-:Y:S07]  /*a9930*/  HMMA.1688.F32.TF32 R232, R8.reuse, R190, R248 ;  /* 0x000000be08e8723c */ /* 0x042fee00000810f8 */
[----:B------:R-:W-:Y:S01]  /*a9940*/  STL.64 [R1+0x11f0], R212 ;  /* 0x0011f0d401007387 */ /* 0x000fe20000100a00 */
[----:B------:R1:W-:Y:S02]  /*a9950*/  STL.64 [R1+0x11f8], R214 ;  /* 0x0011f8d601007387 */ /* 0x0003e40000100a00 */
[C---:B-1----:R-:W-:Y:S08]  /*a9960*/  HMMA.1688.F32.TF32 R212, R8.reuse, R186, R92 ;  /* 0x000000ba08d4723c */ /* 0x042ff0000008105c */
[----:B------:R-:W-:Y:S01]  /*a9970*/  HMMA.1688.F32.TF32 R92, R8, R182, R224 ;  /* 0x000000b6085c723c */ /* 0x000fe200000810e0 */
[----:B------:R-:W-:Y:S01]  /*a9980*/  STL.64 [R1+0x11e0], R236 ;  /* 0x0011e0ec01007387 */ /* 0x000fe20000100a00 */
[----:B------:R-:W-:Y:S03]  /*a9990*/  STL.64 [R1+0x11e8], R238 ;  /* 0x0011e8ee01007387 */ /* 0x000fe60000100a00 */
[----:B------:R-:W-:Y:S02]  /*a99a0*/  STL.64 [R1+0x11d0], R232 ;  /* 0x0011d0e801007387 */ /* 0x000fe40000100a00 */
[----:B------:R-:W-:Y:S08]  /*a99b0*/  STL.64 [R1+0x11d8], R234 ;  /* 0x0011d8ea01007387 */ /* 0x000ff00000100a00 */
        /* <DEDUP_REMOVED lines=41> */
[----:B------:R-:W3:Y:S02]  /*a9c50*/  LDL.LU R228, [R1+0x3480] ;  /* 0x0034800001e47983 */ /* 0x000ee40000300800 */
[----:B------:R4:W-:Y:S02]  /*a9c60*/  STL.64 [R1+0xe80], R16 ;  /* 0x000e801001007387 */ /* 0x0009e40000100a00 */
[----:B------:R4:W-:Y:S01]  /*a9c70*/  STL.64 [R1+0xe88], R18 ;  /* 0x000e881201007387 */ /* 0x0009e20000100a00 */
[----:B------:R-:W-:Y:S01]  /*a9c80*/  STL.64 [R1+0x1080], R8 ;  /* 0x0010800801007387 */ /* 0x000fe20000100a00 */
[----:B------:R-:W-:Y:S02]  /*a9c90*/  STL.64 [R1+0x1088], R10 ;  /* 0x0010880a01007387 */ /* 0x000fe40000100a00 */
[----:B------:R-:W3:Y:S02]  /*a9ca0*/  LDL.LU R229, [R1+0x3484] ;  /* 0x0034840001e57983 */ /* 0x000ee40000300800 */
[----:B------:R-:W3:Y:S01]  /*a9cb0*/  LDL.LU R230, [R1+0x3488] ;  /* 0x0034880001e67983 */ /* 0x000ee20000300800 */
[----:B------:R-:W3:Y:S01]  /*a9cc0*/  LDL.LU R231, [R1+0x348c] ;  /* 0x00348c0001e77983 */ /* 0x000ee20000300800 */
[----:B-1----:R-:W3:Y:S02]  /*a9cd0*/  LDL.LU R20, [R1+0x34a0] ;  /* 0x0034a00001147983 */ /* 0x002ee40000300800 */
[----:B------:R-:W3:Y:S01]  /*a9ce0*/  LDL.LU R21, [R1+0x34a4] ;  /* 0x0034a40001157983 */ /* 0x000ee20000300800 */
[----:B------:R-:W-:Y:S04]  /*a9cf0*/  LDS R8, [R3+0xc580] ;  /* 0x00c5800003087984 */ /* 0x000fe80000000800 */
[----:B--2---:R-:W3:Y:S01]  /*a9d00*/  LDL.LU R22, [R1+0x34a8] ;  /* 0x0034a80001167983 */ /* 0x004ee20000300800 */
        /* <DEDUP_REMOVED lines=101> */
[----:B----4-:R-:W4:Y:S02]  /*aa360*/  LDL.LU R16, [R1+0x3490] ;  /* 0x0034900001107983 */ /* 0x010f240000300800 */
[----:B------:R-:W4:Y:S01]  /*aa370*/  LDL.LU R17, [R1+0x3494] ;  /* 0x0034940001117983 */ /* 0x000f220000300800 */
[----:B------:R-:W4:Y:S01]  /*aa380*/  LDL.LU R18, [R1+0x3498] ;  /* 0x0034980001127983 */ /* 0x000f220000300800 */
[----:B------:R-:W4:Y:S03]  /*aa390*/  LDL.LU R19, [R1+0x349c] ;  /* 0x00349c0001137983 */ /* 0x000f260000300800 */
[----:B------:R-:W-:Y:S04]  /*aa3a0*/  LDS R10, [R3+0xe580] ;  /* 0x00e58000030a7984 */ /* 0x000fe80000000800 */
[----:B------:R-:W-:Y:S04]  /*aa3b0*/  LDS R9, [R4+0xc580] ;  /* 0x00c5800004097984 */ /* 0x000fe80000000800 */
[----:B------:R-:W1:Y:S01]  /*aa3c0*/  LDS R11, [R4+0xe580] ;  /* 0x00e58000040b7984 */ /* 0x000e620000000800 */
[C---:B--2---:R-:W-:Y:S11]  /*aa3d0*/  HMMA.1688.F32.TF32 R212, R12.reuse, R218, R212 ;  /* 0x000000da0cd4723c */ /* 0x044ff600000810d4 */
[----:B------:R-:W-:Y:S11]  /*aa3e0*/  @!UPT UIADD3 URZ, URZ, URZ, URZ ;  /* 0x0000003f3f3ff290 */ /* 0x000ff6000fffe03f */
[----:B------:R-:W-:Y:S01]  /*aa3f0*/  @!UPT UIADD3 URZ, URZ, URZ, URZ ;  /* 0x0000003f3f3ff290 */ /* 0x000fe2000fffe03f */
[----:B------:R-:W-:Y:S01]  /*aa400*/  STL.64 [R1+0x13d0], R212 ;  /* 0x0013d0d401007387 */ /* 0x000fe20000100a00 */
[----:B------:R2:W-:Y:S03]  /*aa410*/  STL.64 [R1+0x13d8], R214 ;  /* 0x0013d8d601007387 */ /* 0x0005e60000100a00 */
[----:B--2---:R-:W2:Y:S01]  /*aa420*/  LDL.LU.64 R214, [R1+0x6b20] ;  /* 0x006b200001d67983 */ /* 0x004ea20000300a00 */
[C---:B---3--:R-:W-:Y:S01]  /*aa430*/  HMMA.1688.F32.TF32 R236, R12.reuse, R210, R236 ;  /* 0x000000d20cec723c */ /* 0x048fe200000810ec */
[----:B------:R-:W3:Y:S07]  /*aa440*/  LDL.LU.64 R212, [R1+0x6b18] ;  /* 0x006b180001d47983 */ /* 0x000eee0000300a00 */
[C---:B------:R-:W-:Y:S08]  /*aa450*/  HMMA.1688.F32.TF32 R240, R12.reuse, R206, R240 ;  /* 0x000000ce0cf0723c */ /* 0x040ff000000810f0 */
[C---:B------:R-:W-:Y:S08]  /*aa460*/  HMMA.1688.F32.TF32 R92, R12.reuse, R102, R92 ;  /* 0x000000660c5c723c */ /* 0x040ff0000008105c */
[C---:B--2---:R-:W-:Y:S11]  /*aa470*/  HMMA.1688.F32.TF32 R232, R12.reuse, R214, R232 ;  /* 0x000000d60ce8723c */ /* 0x044ff600000810e8 */
[----:B------:R-:W-:Y:S11]  /*aa480*/  @!UPT UIADD3 URZ, URZ, URZ, URZ ;  /* 0x0000003f3f3ff290 */ /* 0x000ff6000fffe03f */
[----:B------:R-:W-:Y:S01]  /*aa490*/  @!UPT UIADD3 URZ, URZ, URZ, URZ ;  /* 0x0000003f3f3ff290 */ /* 0x000fe2000fffe03f */
[----:B------:R-:W-:Y:S01]  /*aa4a0*/  STL.64 [R1+0x13c0], R232 ;  /* 0x0013c0e801007387 */ /* 0x000fe20000100a00 */
[----:B------:R2:W-:Y:S02]  /*aa4b0*/  STL.64 [R1+0x13c8], R234 ;  /* 0x0013c8ea01007387 */ /* 0x0005e40000100a00 */
[----:B------:R-:W-:Y:S02]  /*aa4c0*/  STL.64 [R1+0x13b0], R236 ;  /* 0x0013b0ec01007387 */ /* 0x000fe40000100a00 */
[----:B------:R1:W-:Y:S01]  /*aa4d0*/  STL.64 [R1+0x13b8], R238 ;  /* 0x0013b8ee01007387 */ /* 0x0003e20000100a00 */
[C---:B--2---:R-:W-:Y:S08]  /*aa4e0*/  HMMA.1688.F32.TF32 R232, R12.reuse, R202, R244 ;  /* 0x000000ca0ce8723c */ /* 0x044ff000000810f4 */
[C---:B-1----:R-:W-:Y:S01]  /*aa4f0*/  HMMA.1688.F32.TF32 R236, R12.reuse, R98, R248 ;  /* 0x000000620cec723c */ /* 0x042fe200000810f8 */
[----:B------:R-:W-:Y:S01]  /*aa500*/  STL.64 [R1+0x13a0], R240 ;  /* 0x0013a0f001007387 */ /* 0x000fe20000100a00 */
[----:B------:R-:W-:Y:S11]  /*aa510*/  STL.64 [R1+0x13a8], R242 ;  /* 0x0013a8f201007387 */ /* 0x000ff60000100a00 */
[----:B------:R-:W-:Y:S02]  /*aa520*/  @!UPT UIADD3 URZ, URZ, URZ, URZ ;  /* 0x0000003f3f3ff290 */ /* 0x000fe4000fffe03f */
        /* <DEDUP_REMOVED lines=41> */
[----:B------:R-:W-:Y:S04]  /*aa7c0*/  STL.64 [R1+0x1500], R68 ;  /* 0x0015004401007387 */ /* 0x000fe80000100a00 */
[C---:B----4-:R-:W-:Y:S01]  /*aa7d0*/  HMMA.1688.F32.TF32 R24, R12.reuse, R122, R16 ;  /* 0x0000007a0c18723c */ /* 0x050fe20000081010 */
[----:B------:R-:W-:Y:S01]  /*aa7e0*/  STL.64 [R1+0x1508], R70 ;  /* 0x0015084601007387 */ /* 0x000fe20000100a00 */
[----:B------:R-:W-:Y:S06]  /*aa7f0*/  STL.64 [R1+0x1590], R64 ;  /* 0x0015904001007387 */ /* 0x000fec0000100a00 */
[C---:B------:R-:W-:Y:S01]  /*aa800*/  HMMA.1688.F32.TF32 R20, R12.reuse, R118, R228 ;  /* 0x000000760c14723c */ /* 0x040fe200000810e4 */
        /* <DEDUP_REMOVED lines=26> */
[----:B------:R-:W2:Y:S03]  /*aa9b0*/  LDL.LU R19, [R1+0x32ec] ;  /* 0x0032ec0001137983 */ /* 0x000ea60000300800 */
[----:B-1----:R-:W2:Y:S01]  /*aa9c0*/  LDL.LU R20, [R1+0x32f0] ;  /* 0x0032f00001147983 */ /* 0x002ea20000300800 */
[----:B------:R-:W2:Y:S02]  /*aa9d0*/  LDL.LU R21, [R1+0x32f4] ;  /* 0x0032f40001157983 */ /* 0x000ea40000300800 */
[----:B----4-:R-:W2:Y:S02]  /*aa9e0*/  LDL.LU R22, [R1+0x32f8] ;  /* 0x0032f80001167983 */ /* 0x010ea40000300800 */
[----:B------:R-:W2:Y:S01]  /*aa9f0*/  LDL.LU R23, [R1+0x32fc] ;  /* 0x0032fc0001177983 */ /* 0x000ea20000300800 */
        /* <DEDUP_REMOVED lines=106> */
[----:B---3--:R-:W-:Y:S08]  /*ab0a0*/  HMMA.1688.F32.TF32 R236, R12, R106, R240 ;  /* 0x0000006a0cec723c */ /* 0x008ff000000810f0 */
[C---:B------:R-:W-:Y:S01]  /*ab0b0*/  HMMA.1688.F32.TF32 R92, R8.reuse, R214, R92 ;  /* 0x000000d6085c723c */ /* 0x040fe2000008105c */
[----:B------:R-:W-:Y:S04]  /*ab0c0*/  LDS R12, [R3+0xc600] ;  /* 0x00c60000030c7984 */ /* 0x000fe80000000800 */
[----:B------:R-:W-:Y:S04]  /*ab0d0*/  LDS R14, [R3+0xe600] ;  /* 0x00e60000030e7984 */ /* 0x000fe80000000800 */
[----:B------:R-:W-:Y:S04]  /*ab0e0*/  LDS R13, [R4+0xc600] ;  /* 0x00c60000040d7984 */ /* 0x000fe80000000800 */
[----:B------:R-:W1:Y:S04]  /*ab0f0*/  LDS R15, [R4+0xe600] ;  /* 0x00e60000040f7984 */ /* 0x000e680000000800 */
[----:B------:R-:W-:Y:S01]  /*ab100*/  STL.64 [R1+0x39b0], R232 ;  /* 0x0039b0e801007387 */ /* 0x000fe20000100a00 */
[----:B------:R2:W-:Y:S02]  /*ab110*/  STL.64 [R1+0x39b8], R234 ;  /* 0x0039b8ea01007387 */ /* 0x0005e40000100a00 */
[----:B------:R-:W-:Y:S02]  /*ab120*/  STL.64 [R1+0x39a0], R236 ;  /* 0x0039a0ec01007387 */ /* 0x000fe40000100a00 */
[----:B------:R3:W-:Y:S01]  /*ab130*/  STL.64 [R1+0x39a8], R238 ;  /* 0x0039a8ee01007387 */ /* 0x0007e20000100a00 */
[C---:B--2---:R-:W-:Y:S08]  /*ab140*/  HMMA.1688.F32.TF32 R232, R8.reuse, R222, R244 ;  /* 0x000000de08e8723c */ /* 0x044ff000000810f4 */
[C---:B---3--:R-:W-:Y:S11]  /*ab150*/  HMMA.1688.F32.TF32 R236, R8.reuse, R218, R248 ;  /* 0x000000da08ec723c */ /* 0x048ff600000810f8 */
[----:B------:R-:W-:Y:S04]  /*ab160*/  @!UPT UIADD3 URZ, URZ, URZ, URZ ;  /* 0x0000003f3f3ff290 */ /* 0x000fe8000fffe03f */
[----:B------:R-:W-:Y:S01]  /*ab170*/  STL.64 [R1+0x34b0], R232 ;  /* 0x0034b0e801007387 */ /* 0x000fe20000100a00 */
[----:B------:R2:W-:Y:S07]  /*ab180*/  STL.64 [R1+0x34b8], R234 ;  /* 0x0034b8ea01007387 */ /* 0x0005ee0000100a00 */
[----:B------:R-:W-:Y:S02]  /*ab190*/  STL.64 [R1+0x34d0], R236 ;  /* 0x0034d0ec01007387 */ /* 0x000fe40000100a00 */
[----:B------:R-:W-:Y:S01]  /*ab1a0*/  STL.64 [R1+0x34d8], R238 ;  /* 0x0034d8ee01007387 */ /* 0x000fe20000100a00 */
[----:B------:R-:W-:Y:S01]  /*ab1b0*/  STL.64 [R1+0x34f0], R92 ;  /* 0x0034f05c01007387 */ /* 0x000fe20000100a00 */
[----:B------:R3:W-:Y:S01]  /*ab1c0*/  STL.64 [R1+0x34f8], R94 ;  /* 0x0034f85e01007387 */ /* 0x0007e20000100a00 */
[C---:B--2---:R-:W-:Y:S08]  /*ab1d0*/  HMMA.1688.F32.TF32 R232, R8.reuse, R210, R224 ;  /* 0x000000d208e8723c */ /* 0x044ff000000810e0 */
        /* <DEDUP_REMOVED lines=28> */
[C---:B----4-:R-:W-:Y:S01]  /*ab3a0*/  HMMA.1688.F32.TF32 R32, R8.reuse, R150, R24 ;  /* 0x000000960820723c */ /* 0x050fe20000081018 */
[----:B------:R-:W-:Y:S02]  /*ab3b0*/  STL.64 [R1+0x35b0], R76 ;  /* 0x0035b04c01007387 */ /* 0x000fe40000100a00 */
[----:B------:R-:W-:Y:S05]  /*ab3c0*/  STL.64 [R1+0x35b8], R78 ;  /* 0x0035b84e01007387 */ /* 0x000fea0000100a00 */
[C---:B------:R-:W-:Y:S01]  /*ab3d0*/  HMMA.1688.F32.TF32 R28, R8.reuse, R146, R20 ;  /* 0x00000092081c723c */ /* 0x040fe20000081014 */
[----:B------:R-:W-:Y:S01]  /*ab3e0*/  STL.64 [R1+0x35d0], R72 ;  /* 0x0035d04801007387 */ /* 0x000fe20000100a00 */
[----:B------:R-:W-:Y:S02]  /*ab3f0*/  STL.64 [R1+0x35d8], R74 ;  /* 0x0035d84a01007387 */ /* 0x000fe40000100a00 */
[----:B------:R-:W-:Y:S04]  /*ab400*/  STL.64 [R1+0x35e0], R68 ;  /* 0x0035e04401007387 */ /* 0x000fe80000100a00 */
[C---:B------:R-:W-:Y:S01]  /*ab410*/  HMMA.1688.F32.TF32 R24, R8.reuse, R142, R16 ;  /* 0x0000008e0818723c */ /* 0x040fe20000081010 */
        /* <DEDUP_REMOVED lines=143> */
[----:B------:R-:W-:Y:S08]  /*abd10*/  HMMA.1688.F32.TF32 R88, R8, R106, R88 ;  /* 0x0000006a0858723c */ /* 0x000ff00000081058 */
[----:B-1----:R-:W-:Y:S08]  /*abd20*/  HMMA.1688.F32.TF32 R84, R12, R222, R84 ;  /* 0x000000de0c54723c */ /* 0x002ff00000081054 */
[C---:B--2---:R-:W-:Y:S01]  /*abd30*/  HMMA.1688.F32.TF32 R236, R8.reuse, R118, R248 ;  /* 0x0000007608ec723c */ /* 0x044fe200000810f8 */
[----:B------:R-:W-:Y:S01]  /*abd40*/  STL.64 [R1+0x3790], R232 ;  /* 0x003790e801007387 */ /* 0x000fe20000100a00 */
[----:B------:R1:W-:Y:S06]  /*abd50*/  STL.64 [R1+0x3798], R234 ;  /* 0x003798ea01007387 */ /* 0x0003ec0000100a00 */
[C---:B-1----:R-:W-:Y:S08]  /*abd60*/  HMMA.1688.F32.TF32 R232, R8.reuse, R114, R92 ;  /* 0x0000007208e8723c */ /* 0x042ff0000008105c */
[----:B------:R-:W-:Y:S01]  /*abd70*/  HMMA.1688.F32.TF32 R92, R8, R110, R224 ;  /* 0x0000006e085c723c */ /* 0x000fe200000810e0 */
[----:B------:R-:W-:Y:S01]  /*abd80*/  STL.64 [R1+0x3780], R240 ;  /* 0x003780f001007387 */ /* 0x000fe20000100a00 */
[----:B------:R-:W-:Y:S05]  /*abd90*/  STL.64 [R1+0x3788], R242 ;  /* 0x003788f201007387 */ /* 0x000fea0000100a00 */
[----:B------:R-:W-:Y:S02]  /*abda0*/  STL.64 [R1+0x3b60], R236 ;  /* 0x003b60ec01007387 */ /* 0x000fe40000100a00 */
[----:B------:R-:W-:Y:S01]  /*abdb0*/  STL.64 [R1+0x3b68], R238 ;  /* 0x003b68ee01007387 */ /* 0x000fe20000100a00 */
        /* <DEDUP_REMOVED lines=27> */
[C---:B----4-:R-:W-:Y:S01]  /*abf70*/  HMMA.1688.F32.TF32 R28, R12.reuse, R170, R24 ;  /* 0x000000aa0c1c723c */ /* 0x050fe20000081018 */
        /* <DEDUP_REMOVED lines=34> */
[----:B--2---:R-:W2:Y:S01]  /*ac1a0*/  LDL.LU R20, [R1+0x2e80] ;  /* 0x002e800001147983 */ /* 0x004ea20000300800 */
[----:B------:R4:W-:Y:S02]  /*ac1b0*/  STL.64 [R1+0x3c20], R24 ;  /* 0x003c201801007387 */ /* 0x0009e40000100a00 */
[----:B------:R1:W-:Y:S02]  /*ac1c0*/  STL.64 [R1+0x3c28], R26 ;  /* 0x003c281a01007387 */ /* 0x0003e40000100a00 */
[----:B------:R1:W-:Y:S01]  /*ac1d0*/  STL.64 [R1+0x3c10], R16 ;  /* 0x003c101001007387 */ /* 0x0003e20000100a00 */
[----:B------:R1:W-:Y:S01]  /*ac1e0*/  STL.64 [R1+0x3c18], R18 ;  /* 0x003c181201007387 */ /* 0x0003e20000100a00 */
[----:B------:R-:W2:Y:S02]  /*ac1f0*/  LDL.LU R21, [R1+0x2e84] ;  /* 0x002e840001157983 */ /* 0x000ea40000300800 */
[----:B---3--:R-:W2:Y:S02]  /*ac200*/  LDL.LU R22, [R1+0x2e88] ;  /* 0x002e880001167983 */ /* 0x008ea40000300800 */
[----:B------:R-:W2:Y:S01]  /*ac210*/  LDL.LU R23, [R1+0x2e8c] ;  /* 0x002e8c0001177983 */ /* 0x000ea20000300800 */
[----:B----4-:R-:W3:Y:S01]  /*ac220*/  LDL.LU R24, [R1+0x2ea0] ;  /* 0x002ea00001187983 */ /* 0x010ee20000300800 */
[----:B------:R-:W3:Y:S02]  /*ac230*/  LDL.LU R25, [R1+0x2ea4] ;  /* 0x002ea40001197983 */ /* 0x000ee40000300800 */
[----:B-1----:R-:W3:Y:S01]  /*ac240*/  LDL.LU R26, [R1+0x2ea8] ;  /* 0x002ea800011a7983 */ /* 0x002ee20000300800 */
[----:B------:R-:W3:Y:S04]  /*ac250*/  LDL.LU R27, [R1+0x2eac] ;  /* 0x002eac00011b7983 */ /* 0x000ee80000300800 */
        /* <DEDUP_REMOVED lines=114> */
[C---:B------:R-:W-:Y:S08]  /*ac980*/  HMMA.1688.F32.TF32 R80, R12.reuse, R118, R80 ;  /* 0x000000760c50723c */ /* 0x040ff00000081050 */
[C---:B------:R-:W-:Y:S08]  /*ac990*/  HMMA.1688.F32.TF32 R76, R12.reuse, R114, R76 ;  /* 0x000000720c4c723c */ /* 0x040ff0000008104c */
[C---:B-1----:R-:W-:Y:S08]  /*ac9a0*/  HMMA.1688.F32.TF32 R232, R12.reuse, R134, R92 ;  /* 0x000000860ce8723c */ /* 0x042ff0000008105c */
[C---:B------:R-:W-:Y:S08]  /*ac9b0*/  HMMA.1688.F32.TF32 R92, R12.reuse, R130, R224 ;  /* 0x000000820c5c723c */ /* 0x040ff000000810e0 */
[C---:B------:R-:W-:Y:S08]  /*ac9c0*/  HMMA.1688.F32.TF32 R72, R12.reuse, R110, R72 ;  /* 0x0000006e0c48723c */ /* 0x040ff00000081048 */
[----:B------:R-:W-:Y:S08]  /*ac9d0*/  HMMA.1688.F32.TF32 R68, R12, R106, R68 ;  /* 0x0000006a0c44723c */ /* 0x000ff00000081044 */
[C---:B------:R-:W-:Y:S01]  /*ac9e0*/  HMMA.1688.F32.TF32 R12, R8.reuse, R222, R64 ;  /* 0x000000de080c723c */ /* 0x040fe20000081040 */
[----:B------:R-:W-:Y:S01]  /*ac9f0*/  STL.64 [R1+0x3bd0], R240 ;  /* 0x003bd0f001007387 */ /* 0x000fe20000100a00 */
[----:B------:R-:W-:Y:S02]  /*aca00*/  STL.64 [R1+0x3bd8], R242 ;  /* 0x003bd8f201007387 */ /* 0x000fe40000100a00 */
[----:B------:R-:W-:Y:S02]  /*aca10*/  STL.64 [R1+0x3bc0], R236 ;  /* 0x003bc0ec01007387 */ /* 0x000fe40000100a00 */
[----:B------:R-:W-:Y:S02]  /*aca20*/  STL.64 [R1+0x3bc8], R238 ;  /* 0x003bc8ee01007387 */ /* 0x000fe40000100a00 */
        /* <DEDUP_REMOVED lines=19> */
[----:B------:R1:W-:Y:S06]  /*acb60*/  STL.64 [R1+0x3f48], R14 ;  /* 0x003f480e01007387 */ /* 0x0003ec0000100a00 */
[C---:B-1----:R-:W-:Y:S01]  /*acb70*/  HMMA.1688.F32.TF32 R12, R8.reuse, R210, R52 ;  /* 0x000000d2080c723c */ /* 0x042fe20000081034 */
[----:B------:R-:W-:Y:S01]  /*acb80*/  STL.64 [R1+0x4110], R60 ;  /* 0x0041103c01007387 */ /* 0x000fe20000100a00 */
[----:B------:R-:W-:Y:S06]  /*acb90*/  STL.64 [R1+0x4118], R62 ;  /* 0x0041183e01007387 */ /* 0x000fec0000100a00 */
[C---:B------:R-:W-:Y:S08]  /*acba0*/  HMMA.1688.F32.TF32 R48, R8.reuse, R206, R48 ;  /* 0x000000ce0830723c */ /* 0x040ff00000081030 */
[C---:B------:R-:W-:Y:S01]  /*acbb0*/  HMMA.1688.F32.TF32 R44, R8.reuse, R202, R44 ;  /* 0x000000ca082c723c */ /* 0x040fe2000008102c */
[----:B------:R-:W-:Y:S01]  /*acbc0*/  STL.64 [R1+0x40f0], R56 ;  /* 0x0040f03801007387 */ /* 0x000fe20000100a00 */
[----:B------:R-:W-:Y:S05]  /*acbd0*/  STL.64 [R1+0x40f8], R58 ;  /* 0x0040f83a01007387 */ /* 0x000fea0000100a00 */
[----:B------:R-:W-:Y:S01]  /*acbe0*/  STL.64 [R1+0x40e0], R12 ;  /* 0x0040e00c01007387 */ /* 0x000fe20000100a00 */
[----:B------:R1:W-:Y:S02]  /*acbf0*/  STL.64 [R1+0x40e8], R14 ;  /* 0x0040e80e01007387 */ /* 0x0003e40000100a00 */
[C---:B-1----:R-:W-:Y:S05]  /*acc00*/  HMMA.1688.F32.TF32 R12, R8.reuse, R98, R40 ;  /* 0x00000062080c723c */ /* 0x042fea0000081028 */
[----:B------:R-:W-:Y:S01]  /*acc10*/  STL.64 [R1+0x40d0], R48 ;  /* 0x0040d03001007387 */ /* 0x000fe20000100a00 */
[----:B------:R-:W-:Y:S02]  /*acc20*/  STL.64 [R1+0x40d8], R50 ;  /* 0x0040d83201007387 */ /* 0x000fe40000100a00 */
[C---:B------:R-:W-:Y:S05]  /*acc30*/  HMMA.1688.F32.TF32 R36, R8.reuse, R102, R36 ;  /* 0x000000660824723c */ /* 0x040fea0000081024 */
[----:B------:R-:W-:Y:S01]  /*acc40*/  STL.64 [R1+0x40c0], R44 ;  /* 0x0040c02c01007387 */ /* 0x000fe20000100a00 */
[----:B------:R-:W-:Y:S02]  /*acc50*/  STL.64 [R1+0x40c8], R46 ;  /* 0x0040c82e01007387 */ /* 0x000fe40000100a00 */
[C---:B----4-:R-:W-:Y:S08]  /*acc60*/  HMMA.1688.F32.TF32 R32, R8.reuse, R198, R32 ;  /* 0x000000c60820723c */ /* 0x050ff00000081020 */
[C---:B------:R-:W-:Y:S01]  /*acc70*/  HMMA.1688.F32.TF32 R24, R8.reuse, R190, R24 ;  /* 0x000000be0818723c */ /* 0x040fe20000081018 */
[----:B------:R-:W-:Y:S01]  /*acc80*/  STL.64 [R1+0x40b0], R12 ;  /* 0x0040b00c01007387 */ /* 0x000fe20000100a00 */
[----:B------:R1:W-:Y:S06]  /*acc90*/  STL.64 [R1+0x40b8], R14 ;  /* 0x0040b80e01007387 */ /* 0x0003ec0000100a00 */
[C---:B-1----:R-:W-:Y:S01]  /*acca0*/  HMMA.1688.F32.TF32 R12, R8.reuse, R194, R28 ;  /* 0x000000c2080c723c */ /* 0x042fe2000008101c */
[----:B------:R-:W-:Y:S01]  /*accb0*/  STL.64 [R1+0x40a0], R36 ;  /* 0x0040a02401007387 */ /* 0x000fe20000100a00 */
[----:B------:R-:W-:Y:S05]  /*accc0*/  STL.64 [R1+0x40a8], R38 ;  /* 0x0040a82601007387 */ /* 0x000fea0000100a00 */
[----:B------:R-:W-:Y:S02]  /*accd0*/  STL.64 [R1+0x4090], R32 ;  /* 0x0040902001007387 */ /* 0x000fe40000100a00 */
[----:B------:R-:W-:Y:S01]  /*acce0*/  STL.64 [R1+0x4098], R34 ;  /* 0x0040982201007387 */ /* 0x000fe20000100a00 */
[C---:B------:R-:W-:Y:S11]  /*accf0*/  HMMA.1688.F32.TF32 R20, R8.reuse, R186, R20 ;  /* 0x000000ba0814723c */ /* 0x040ff60000081014 */
[----:B------:R-:W-:Y:S02]  /*acd00*/  @!UPT UIADD3 URZ, URZ, URZ, URZ ;  /* 0x0000003f3f3ff290 */ /* 0x000fe4000fffe03f */
        /* <DEDUP_REMOVED lines=10> */
[----:B------:R1:W-:Y:S01]  /*acdb0*/  STL.64 [R1+0x4060], R20 ;  /* 0x0040601401007387 */ /* 0x0003e20000100a00 */
[----:B------:R3:W-:Y:S03]  /*acdc0*/  STL.64 [R1+0x4068], R22 ;  /* 0x0040681601007387 */ /* 0x0007e60000100a00 */
[----:B-1----:R-:W2:Y:S10]  /*acdd0*/  LDL.LU R20, [R1+0x2c20] ;  /* 0x002c200001147983 */ /* 0x002eb40000300800 */
[----:B------:R1:W-:Y:S01]  /*acde0*/  STL.64 [R1+0x4050], R24 ;  /* 0x0040501801007387 */ /* 0x0003e20000100a00 */
[----:B------:R4:W-:Y:S07]  /*acdf0*/  STL.64 [R1+0x4058], R26 ;  /* 0x0040581a01007387 */ /* 0x0009ee0000100a00 */
[----:B------:R1:W-:Y:S02]  /*ace00*/  STL.64 [R1+0x4040], R16 ;  /* 0x0040401001007387 */ /* 0x0003e40000100a00 */
[----:B------:R1:W-:Y:S01]  /*ace10*/  STL.64 [R1+0x4048], R18 ;  /* 0x0040481201007387 */ /* 0x0003e20000100a00 */
[----:B------:R-:W2:Y:S01]  /*ace20*/  LDL.LU R21, [R1+0x2c24] ;  /* 0x002c240001157983 */ /* 0x000ea20000300800 */
[----:B---3--:R-:W2:Y:S02]  /*ace30*/  LDL.LU R22, [R1+0x2c28] ;  /* 0x002c280001167983 */ /* 0x008ea40000300800 */
[----:B------:R-:W2:Y:S02]  /*ace40*/  LDL.LU R23, [R1+0x2c2c] ;  /* 0x002c2c0001177983 */ /* 0x000ea40000300800 */
[----:B------:R-:W3:Y:S01]  /*ace50*/  LDL.LU R32, [R1+0x2c50] ;  /* 0x002c500001207983 */ /* 0x000ee20000300800 */
[----:B------:R-:W3:Y:S01]  /*ace60*/  LDL.LU R33, [R1+0x2c54] ;  /* 0x002c540001217983 */ /* 0x000ee20000300800 */
[----:B------:R-:W3:Y:S02]  /*ace70*/  LDL.LU R34, [R1+0x2c58] ;  /* 0x002c580001227983 */ /* 0x000ee40000300800 */
[----:B------:R-:W3:Y:S02]  /*ace80*/  LDL.LU R35, [R1+0x2c5c] ;  /* 0x002c5c0001237983 */ /* 0x000ee40000300800 */
        /* <DEDUP_REMOVED lines=68> */
[----:B-1----:R-:W2:Y:S01]  /*ad2d0*/  LDL.LU R24, [R1+0x2c30] ;  /* 0x002c300001187983 */ /* 0x002ea20000300800 */
[----:B------:R-:W2:Y:S01]  /*ad2e0*/  LDL.LU R25, [R1+0x2c34] ;  /* 0x002c340001197983 */ /* 0x000ea20000300800 */
[----:B----4-:R-:W4:Y:S02]  /*ad2f0*/  LDL.LU R26, [R1+0x2c38] ;  /* 0x002c3800011a7983 */ /* 0x010f240000300800 */
        /* <DEDUP_REMOVED lines=12> */
[----:B------:R-:W4:Y:S01]  /*ad3c0*/  LDL.LU R231, [R1+0x2c0c] ;  /* 0x002c0c0001e77983 */ /* 0x000f220000300800 */
[C---:B---3--:R-:W-:Y:S08]  /*ad3d0*/  HMMA.1688.F32.TF32 R32, R8.reuse, R106, R32 ;  /* 0x0000006a0820723c */ /* 0x048ff00000081020 */
        /* <DEDUP_REMOVED lines=36> */
[C---:B----4-:R-:W-:Y:S01]  /*ad620*/  HMMA.1688.F32.TF32 R28, R12.reuse, R222, R28 ;  /* 0x000000de0c1c723c */ /* 0x050fe2000008101c */
[----:B------:R-:W-:Y:S01]  /*ad630*/  STL.64 [R1+0x3fc0], R72 ;  /* 0x003fc04801007387 */ /* 0x000fe20000100a00 */
[----:B------:R-:W-:Y:S01]  /*ad640*/  STL.64 [R1+0x3fc8], R74 ;  /* 0x003fc84a01007387 */ /* 0x000fe20000100a00 */
[----:B------:R-:W-:Y:S05]  /*ad650*/  STL.64 [R1+0x3fb0], R68 ;  /* 0x003fb04401007387 */ /* 0x000fea0000100a00 */
[C---:B------:R-:W-:Y:S01]  /*ad660*/  HMMA.1688.F32.TF32 R24, R12.reuse, R218, R24 ;  /* 0x000000da0c18723c */ /* 0x040fe20000081018 */
        /* <DEDUP_REMOVED lines=32> */
[C---:B--2---:R-:W-:Y:S01]  /*ad870*/  HMMA.1688.F32.TF32 R16, R12.reuse, R206, R228 ;  /* 0x000000ce0c10723c */ /* 0x044fe200000810e4 */
[----:B------:R-:W1:Y:S11]  /*ad880*/  LDL.LU R228, [R1+0x2700] ;  /* 0x0027000001e47983 */ /* 0x000e760000300800 */
[----:B------:R-:W-:Y:S11]  /*ad890*/  @!UPT UIADD3 URZ, URZ, URZ, URZ ;  /* 0x0000003f3f3ff290 */ /* 0x000ff6000fffe03f */
[----:B------:R2:W-:Y:S01]  /*ad8a0*/  STL.64 [R1+0x45d0], R16 ;  /* 0x0045d01001007387 */ /* 0x0005e20000100a00 */
[----:B------:R3:W-:Y:S02]  /*ad8b0*/  STL.64 [R1+0x45d8], R18 ;  /* 0x0045d81201007387 */ /* 0x0007e40000100a00 */
[----:B------:R-:W1:Y:S02]  /*ad8c0*/  LDL.LU R229, [R1+0x2704] ;  /* 0x0027040001e57983 */ /* 0x000e640000300800 */
[----:B------:R-:W1:Y:S01]  /*ad8d0*/  LDL.LU R230, [R1+0x2708] ;  /* 0x0027080001e67983 */ /* 0x000e620000300800 */
[----:B------:R-:W1:Y:S01]  /*ad8e0*/  LDL.LU R231, [R1+0x270c] ;  /* 0x00270c0001e77983 */ /* 0x000e620000300800 */
        /* <DEDUP_REMOVED lines=106> */
[----:B---3--:R-:W2:Y:S01]  /*adf90*/  LDL.LU R18, [R1+0x2a48] ;  /* 0x002a480001127983 */ /* 0x008ea20000300800 */
[----:B------:R-:W2:Y:S01]  /*adfa0*/  LDL.LU R19, [R1+0x2a4c] ;  /* 0x002a4c0001137983 */ /* 0x000ea20000300800 */
[----:B------:R-:W-:Y:S02]  /*adfb0*/  STL.64 [R1+0x6af0], R206 ;  /* 0x006af0ce01007387 */ /* 0x000fe40000100a00 */
[----:B------:R4:W-:Y:S02]  /*adfc0*/  STL.64 [R1+0x6ae8], R204 ;  /* 0x006ae8cc01007387 */ /* 0x0009e40000100a00 */
[----:B------:R-:W-:Y:S01]  /*adfd0*/  STL.64 [R1+0x6ae0], R202 ;  /* 0x006ae0ca01007387 */ /* 0x000fe20000100a00 */
[----:B------:R3:W-:Y:S01]  /*adfe0*/  STL.64 [R1+0x6ad8], R200 ;  /* 0x006ad8c801007387 */ /* 0x0007e20000100a00 */
[C---:B----4-:R-:W-:Y:S08]  /*adff0*/  HMMA.1688.F32.TF32 R204, R12.reuse, R202, R212 ;  /* 0x000000ca0ccc723c */ /* 0x050ff000000810d4 */
[C---:B------:R-:W-:Y:S08]  /*ae000*/  HMMA.1688.F32.TF32 R208, R12.reuse, R98, R232 ;  /* 0x000000620cd0723c */ /* 0x040ff000000810e8 */
[C---:B---3--:R-:W-:Y:S07]  /*ae010*/  HMMA.1688.F32.TF32 R200, R12.reuse, R198, R240 ;  /* 0x000000c60cc8723c */ /* 0x048fee00000810f0 */
[----:B------:R-:W-:Y:S01]  /*ae020*/  STL.64 [R1+0x45c0], R204 ;  /* 0x0045c0cc01007387 */ /* 0x000fe20000100a00 */
[----:B------:R3:W-:Y:S02]  /*ae030*/  STL.64 [R1+0x45c8], R206 ;  /* 0x0045c8ce01007387 */ /* 0x0007e40000100a00 */
[C---:B---3--:R-:W-:Y:S05]  /*ae040*/  HMMA.1688.F32.TF32 R204, R12.reuse, R102, R236 ;  /* 0x000000660ccc723c */ /* 0x048fea00000810ec */
[----:B------:R-:W-:Y:S01]  /*ae050*/  STL.64 [R1+0x45b0], R208 ;  /* 0x0045b0d001007387 */ /* 0x000fe20000100a00 */
[----:B------:R3:W-:Y:S02]  /*ae060*/  STL.64 [R1+0x45b8], R210 ;  /* 0x0045b8d201007387 */ /* 0x0007e40000100a00 */
[C---:B------:R-:W-:Y:S08]  /*ae070*/  HMMA.1688.F32.TF32 R88, R12.reuse, R178, R88 ;  /* 0x000000b20c58723c */ /* 0x040ff00000081058 */
[C---:B------:R-:W-:Y:S08]  /*ae080*/  HMMA.1688.F32.TF32 R84, R12.reuse, R174, R84 ;  /* 0x000000ae0c54723c */ /* 0x040ff00000081054 */
[C---:B---3--:R-:W-:Y:S01]  /*ae090*/  HMMA.1688.F32.TF32 R208, R12.reuse, R194, R244 ;  /* 0x000000c20cd0723c */ /* 0x048fe200000810f4 */
[----:B------:R-:W-:Y:S01]  /*ae0a0*/  STL.64 [R1+0x45a0], R204 ;  /* 0x0045a0cc01007387 */ /* 0x000fe20000100a00 */
[----:B------:R3:W-:Y:S02]  /*ae0b0*/  STL.64 [R1+0x45a8], R206 ;  /* 0x0045a8ce01007387 */ /* 0x0007e40000100a00 */
[----:B------:R-:W-:Y:S02]  /*ae0c0*/  STL.64 [R1+0x4590], R200 ;  /* 0x004590c801007387 */ /* 0x000fe40000100a00 */
[----:B------:R4:W-:Y:S02]  /*ae0d0*/  STL.64 [R1+0x4598], R202 ;  /* 0x004598ca01007387 */ /* 0x0009e40000100a00 */
        /* <DEDUP_REMOVED lines=42> */
[----:B--2---:R-:W-:Y:S01]  /*ae380*/  HMMA.1688.F32.TF32 R16, R12, R106, R16 ;  /* 0x0000006a0c10723c */ /* 0x004fe20000081010 */
[----:B------:R-:W-:Y:S02]  /*ae390*/  STL.64 [R1+0x44d8], R62 ;  /* 0x0044d83e01007387 */ /* 0x000fe40000100a00 */
[----:B------:R-:W-:Y:S05]  /*ae3a0*/  STL.64 [R1+0x44c0], R56 ;  /* 0x0044c03801007387 */ /* 0x000fea0000100a00 */
[C---:B-1----:R-:W-:Y:S01]  /*ae3b0*/  HMMA.1688.F32.TF32 R12, R8.reuse, R222, R228 ;  /* 0x000000de080c723c */ /* 0x042fe200000810e4 */
        /* <DEDUP_REMOVED lines=20> */
[----:B------:R1:W-:Y:S01]  /*ae500*/  STL.64 [R1+0x5420], R16 ;  /* 0x0054201001007387 */ /* 0x0003e20000100a00 */
[----:B------:R3:W-:Y:S02]  /*ae510*/  STL.64 [R1+0x5428], R18 ;  /* 0x0054281201007387 */ /* 0x0007e40000100a00 */
[----:B------:R-:W-:Y:S02]  /*ae520*/  STL.64 [R1+0x4940], R12 ;  /* 0x0049400c01007387 */ /* 0x000fe40000100a00 */
[----:B------:R-:W-:Y:S01]  /*ae530*/  STL.64 [R1+0x4948], R14 ;  /* 0x0049480e01007387 */ /* 0x000fe20000100a00 */
[----:B------:R-:W2:Y:S01]  /*ae540*/  LDL.LU R229, [R1+0x17f4] ;  /* 0x0017f40001e57983 */ /* 0x000ea20000300800 */
[----:B------:R-:W2:Y:S02]  /*ae550*/  LDL.LU R230, [R1+0x17f8] ;  /* 0x0017f80001e67983 */ /* 0x000ea40000300800 */
[----:B------:R-:W2:Y:S01]  /*ae560*/  LDL.LU R231, [R1+0x17fc] ;  /* 0x0017fc0001e77983 */ /* 0x000ea20000300800 */
[----:B------:R-:W-:Y:S04]  /*ae570*/  LDS R12, [R5+0xc380] ;  /* 0x00c38000050c7984 */ /* 0x000fe80000000800 */
[----:B------:R-:W-:Y:S04]  /*ae580*/  LDS R14, [R5+0xe380] ;  /* 0x00e38000050e7984 */ /* 0x000fe80000000800 */
[----:B------:R-:W-:Y:S04]  /*ae590*/  LDS R13, [R6+0xc380] ;  /* 0x00c38000060d7984 */ /* 0x000fe80000000800 */
        /* <DEDUP_REMOVED lines=120> */
[----:B------:R-:W1:Y:S01]  /*aed20*/  LDS R15, [R6+0xe380] ;  /* 0x00e38000060f7984 */ /* 0x000e620000000800 */
[C---:B--2---:R-:W-:Y:S11]  /*aed30*/  HMMA.1688.F32.TF32 R212, R8.reuse, R218, R212 ;  /* 0x000000da08d4723c */ /* 0x044ff600000810d4 */
[----:B------:R-:W-:Y:S11]  /*aed40*/  @!UPT UIADD3 URZ, URZ, URZ, URZ ;  /* 0x0000003f3f3ff290 */ /* 0x000ff6000fffe03f */
[----:B------:R-:W-:Y:S01]  /*aed50*/  @!UPT UIADD3 URZ, URZ, URZ, URZ ;  /* 0x0000003f3f3ff290 */ /* 0x000fe2000fffe03f */
[----:B------:R-:W-:Y:S01]  /*aed60*/  STL.64 [R1+0x4af0], R212 ;  /* 0x004af0d401007387 */ /* 0x000fe20000100a00 */
[----:B------:R2:W-:Y:S03]  /*aed70*/  STL.64 [R1+0x4af8], R214 ;  /* 0x004af8d601007387 */ /* 0x0005e60000100a00 */
[----:B--2---:R-:W2:Y:S01]  /*aed80*/  LDL.LU.64 R214, [R1+0x6b10] ;  /* 0x006b100001d67983 */ /* 0x004ea20000300a00 */
[----:B------:R-:W3:Y:S01]  /*aed90*/  LDL.LU.64 R212, [R1+0x6b08] ;  /* 0x006b080001d47983 */ /* 0x000ee20000300a00 */
[C---:B--2---:R-:W-:Y:S11]  /*aeda0*/  HMMA.1688.F32.TF32 R208, R8.reuse, R214, R208 ;  /* 0x000000d608d0723c */ /* 0x044ff600000810d0 */
[----:B------:R-:W-:Y:S11]  /*aedb0*/  @!UPT UIADD3 URZ, URZ, URZ, URZ ;  /* 0x0000003f3f3ff290 */ /* 0x000ff6000fffe03f */
[----:B------:R-:W-:Y:S01]  /*aedc0*/  @!UPT UIADD3 URZ, URZ, URZ, URZ ;  /* 0x0000003f3f3ff290 */ /* 0x000fe2000fffe03f */
[----:B------:R-:W-:Y:S01]  /*aedd0*/  STL.64 [R1+0x4ae0], R208 ;  /* 0x004ae0d001007387 */ /* 0x000fe20000100a00 */
[----:B------:R2:W-:Y:S03]  /*aede0*/  STL.64 [R1+0x4ae8], R210 ;  /* 0x004ae8d201007387 */ /* 0x0005e60000100a00 */
[----:B--2---:R-:W3:Y:S01]  /*aedf0*/  LDL.LU.64 R210, [R1+0x6b00] ;  /* 0x006b000001d27983 */ /* 0x004ee20000300a00 */
[----:B------:R-:W2:Y:S01]  /*aee00*/  LDL.LU.64 R208, [R1+0x6af8] ;  /* 0x006af80001d07983 */ /* 0x000ea20000300a00 */
[C---:B---3--:R-:W-:Y:S11]  /*aee10*/  HMMA.1688.F32.TF32 R204, R8.reuse, R210, R204 ;  /* 0x000000d208cc723c */ /* 0x048ff600000810cc */
[----:B------:R-:W-:Y:S11]  /*aee20*/  @!UPT UIADD3 URZ, URZ, URZ, URZ ;  /* 0x0000003f3f3ff290 */ /* 0x000ff6000fffe03f */
[----:B------:R-:W-:Y:S01]  /*aee30*/  @!UPT UIADD3 URZ, URZ, URZ, URZ ;  /* 0x0000003f3f3ff290 */ /* 0x000fe2000fffe03f */
[----:B------:R-:W-:Y:S01]  /*aee40*/  STL.64 [R1+0x4ad0], R204 ;  /* 0x004ad0cc01007387 */ /* 0x000fe20000100a00 */
[----:B------:R3:W-:Y:S03]  /*aee50*/  STL.64 [R1+0x4ad8], R206 ;  /* 0x004ad8ce01007387 */ /* 0x0007e60000100a00 */
[----:B---3--:R-:W3:Y:S01]  /*aee60*/  LDL.LU.64 R206, [R1+0x6af0] ;  /* 0x006af00001ce7983 */ /* 0x008ee20000300a00 */
        /* <DEDUP_REMOVED lines=9> */
[C---:B------:R-:W-:Y:S08]  /*aef00*/  HMMA.1688.F32.TF32 R224, R8.reuse, R186, R224 ;  /* 0x000000ba08e0723c */ /* 0x040ff000000810e0 */
[C---:B---3--:R-:W-:Y:S11]  /*aef10*/  HMMA.1688.F32.TF32 R232, R8.reuse, R202, R232 ;  /* 0x000000ca08e8723c */ /* 0x048ff600000810e8 */
[----:B------:R-:W-:Y:S11]  /*aef20*/  @!UPT UIADD3 URZ, URZ, URZ, URZ ;  /* 0x0000003f3f3ff290 */ /* 0x000ff6000fffe03f */
[----:B------:R-:W-:Y:S01]  /*aef30*/  @!UPT UIADD3 URZ, URZ, URZ, URZ ;  /* 0x0000003f3f3ff290 */ /* 0x000fe2000fffe03f */
[----:B------:R-:W-:Y:S01]  /*aef40*/  STL.64 [R1+0x4ab0], R232 ;  /* 0x004ab0e801007387 */ /* 0x000fe20000100a00 */
[----:B------:R3:W-:Y:S02]  /*aef50*/  STL.64 [R1+0x4ab8], R234 ;  /* 0x004ab8ea01007387 */ /* 0x0007e40000100a00 */
[C---:B---3--:R-:W-:Y:S08]  /*aef60*/  HMMA.1688.F32.TF32 R232, R8.reuse, R102, R240 ;  /* 0x0000006608e8723c */ /* 0x048ff000000810f0 */
[C---:B------:R-:W-:Y:S01]  /*aef70*/  HMMA.1688.F32.TF32 R240, R8.reuse, R198, R244 ;  /* 0x000000c608f0723c */ /* 0x040fe200000810f4 */
[----:B------:R-:W-:Y:S01]  /*aef80*/  STL.64 [R1+0x4aa0], R236 ;  /* 0x004aa0ec01007387 */ /* 0x000fe20000100a00 */
[----:B------:R3:W-:Y:S06]  /*aef90*/  STL.64 [R1+0x4aa8], R238 ;  /* 0x004aa8ee01007387 */ /* 0x0007ec0000100a00 */
[C---:B---3--:R-:W-:Y:S07]  /*aefa0*/  HMMA.1688.F32.TF32 R236, R8.reuse, R194, R248 ;  /* 0x000000c208ec723c */ /* 0x048fee00000810f8 */
[----:B------:R-:W-:Y:S01]  /*aefb0*/  STL.64 [R1+0x4a90], R232 ;  /* 0x004a90e801007387 */ /* 0x000fe20000100a00 */
[----:B------:R3:W-:Y:S02]  /*aefc0*/  STL.64 [R1+0x4a98], R234 ;  /* 0x004a98ea01007387 */ /* 0x0007e40000100a00 */
        /* <DEDUP_REMOVED lines=40> */
[----:B------:R-:W-:Y:S01]  /*af250*/  STL.64 [R1+0x49e8], R70 ;  /* 0x0049e84601007387 */ /* 0x000fe20000100a00 */
[----:B------:R-:W-:Y:S05]  /*af260*/  STL.64 [R1+0x49d0], R64 ;  /* 0x0049d04001007387 */ /* 0x000fea0000100a00 */
[C---:B----4-:R-:W-:Y:S01]  /*af270*/  HMMA.1688.F32.TF32 R20, R8.reuse, R110, R16 ;  /* 0x0000006e0814723c */ /* 0x050fe20000081010 */
[----:B------:R-:W-:Y:S01]  /*af280*/  STL.64 [R1+0x49d8], R66 ;  /* 0x0049d84201007387 */ /* 0x000fe20000100a00 */
[----:B------:R-:W-:Y:S06]  /*af290*/  STL.64 [R1+0x49c0], R60 ;  /* 0x0049c03c01007387 */ /* 0x000fec0000100a00 */
[----:B------:R-:W-:Y:S01]  /*af2a0*/  HMMA.1688.F32.TF32 R8, R8, R106, R228 ;  /* 0x0000006a0808723c */ /* 0x000fe200000810e4 */
        /* <DEDUP_REMOVED lines=19> */
[----:B------:R-:W3:Y:S02]  /*af3e0*/  LDL.LU R16, [R1+0x56e0] ;  /* 0x0056e00001107983 */ /* 0x000ee40000300800 */
[----:B------:R4:W-:Y:S02]  /*af3f0*/  STL.64 [R1+0x5660], R20 ;  /* 0x0056601401007387 */ /* 0x0009e40000100a00 */
[----:B------:R1:W-:Y:S01]  /*af400*/  STL.64 [R1+0x5668], R22 ;  /* 0x0056681601007387 */ /* 0x0003e20000100a00 */
[----:B------:R-:W-:Y:S01]  /*af410*/  STL.64 [R1+0x5650], R8 ;  /* 0x0056500801007387 */ /* 0x000fe20000100a00 */
[----:B------:R-:W-:Y:S02]  /*af420*/  STL.64 [R1+0x5658], R10 ;  /* 0x0056580a01007387 */ /* 0x000fe40000100a00 */
[----:B------:R-:W3:Y:S02]  /*af430*/  LDL.LU R17, [R1+0x56e4] ;  /* 0x0056e40001117983 */ /* 0x000ee40000300800 */
[----:B------:R-:W3:Y:S01]  /*af440*/  LDL.LU R18, [R1+0x56e8] ;  /* 0x0056e80001127983 */ /* 0x000ee20000300800 */
[----:B------:R-:W3:Y:S04]  /*af450*/  LDL.LU R19, [R1+0x56ec] ;  /* 0x0056ec0001137983 */ /* 0x000ee80000300800 */
[----:B------:R-:W-:Y:S04]  /*af460*/  LDS R8, [R5+0xc400] ;  /* 0x00c4000005087984 */ /* 0x000fe80000000800 */
[----:B------:R-:W-:Y:S04]  /*af470*/  LDS R10, [R5+0xe400] ;  /* 0x00e40000050a7984 */ /* 0x000fe80000000800 */
[----:B------:R-:W-:Y:S04]  /*af480*/  LDS R9, [R6+0xc400] ;  /* 0x00c4000006097984 */ /* 0x000fe80000000800 */
[----:B----4-:R-:W4:Y:S01]  /*af490*/  LDL.LU R20, [R1+0x56f0] ;  /* 0x0056f00001147983 */ /* 0x010f220000300800 */
[----:B------:R-:W4:Y:S02]  /*af4a0*/  LDL.LU R21, [R1+0x56f4] ;  /* 0x0056f40001157983 */ /* 0x000f240000300800 */
[----:B-1----:R-:W4:Y:S02]  /*af4b0*/  LDL.LU R22, [R1+0x56f8] ;  /* 0x0056f80001167983 */ /* 0x002f240000300800 */
        /* <DEDUP_REMOVED lines=101> */
[----:B------:R-:W1:Y:S01]  /*afb10*/  LDS R11, [R6+0xe400] ;  /* 0x00e40000060b7984 */ /* 0x000e620000000800 */
[C---:B--2---:R-:W-:Y:S08]  /*afb20*/  HMMA.1688.F32.TF32 R232, R12.reuse, R222, R232 ;  /* 0x000000de0ce8723c */ /* 0x044ff000000810e8 */
[C---:B---3--:R-:W-:Y:S08]  /*afb30*/  HMMA.1688.F32.TF32 R236, R12.reuse, R218, R236 ;  /* 0x000000da0cec723c */ /* 0x048ff000000810ec */
[C---:B------:R-:W-:Y:S08]  /*afb40*/  HMMA.1688.F32.TF32 R240, R12.reuse, R214, R240 ;  /* 0x000000d60cf0723c */ /* 0x040ff000000810f0 */
[C---:B------:R-:W-:Y:S01]  /*afb50*/  HMMA.1688.F32.TF32 R92, R12.reuse, R202, R92 ;  /* 0x000000ca0c5c723c */ /* 0x040fe2000008105c */
[----:B------:R-:W-:Y:S01]  /*afb60*/  STL.64 [R1+0x110], R232 ;  /* 0x000110e801007387 */ /* 0x000fe20000100a00 */
[----:B------:R2:W-:Y:S05]  /*afb70*/  STL.64 [R1+0x118], R234 ;  /* 0x000118ea01007387 */ /* 0x0005ea0000100a00 */
[----:B------:R-:W-:Y:S01]  /*afb80*/  STL.64 [R1+0x320], R236 ;  /* 0x000320ec01007387 */ /* 0x000fe20000100a00 */
[----:B------:R3:W-:Y:S01]  /*afb90*/  STL.64 [R1+0x328], R238 ;  /* 0x000328ee01007387 */ /* 0x0007e20000100a00 */
[C---:B--2---:R-:W-:Y:S08]  /*afba0*/  HMMA.1688.F32.TF32 R232, R12.reuse, R210, R244 ;  /* 0x000000d20ce8723c */ /* 0x044ff000000810f4 */
[C---:B---3--:R-:W-:Y:S01]  /*afbb0*/  HMMA.1688.F32.TF32 R236, R12.reuse, R206, R248 ;  /* 0x000000ce0cec723c */ /* 0x048fe200000810f8 */
        /* <DEDUP_REMOVED lines=9> */
[C---:B----4-:R-:W-:Y:S08]  /*afc50*/  HMMA.1688.F32.TF32 R232, R12.reuse, R98, R224 ;  /* 0x000000620ce8723c */ /* 0x050ff000000810e0 */
        /* <DEDUP_REMOVED lines=180> */
[----:B--2---:R-:W-:Y:S08]  /*b07a0*/  HMMA.1688.F32.TF32 R232, R12, R106, R248 ;  /* 0x0000006a0ce8723c */ /* 0x004ff000000810f8 */
[C---:B-1----:R-:W-:Y:S01]  /*b07b0*/  HMMA.1688.F32.TF32 R12, R8.reuse, R222, R88 ;  /* 0x000000de080c723c */ /* 0x042fe20000081058 */
[----:B------:R-:W-:Y:S01]  /*b07c0*/  STL.64 [R1+0x160], R240 ;  /* 0x000160f001007387 */ /* 0x000fe20000100a00 */
[----:B------:R-:W-:Y:S03]  /*b07d0*/  STL.64 [R1+0x168], R242 ;  /* 0x000168f201007387 */ /* 0x000fe60000100a00 */
[----:B------:R-:W-:Y:S02]  /*b07e0*/  STL.64 [R1+0x130], R236 ;  /* 0x000130ec01007387 */ /* 0x000fe40000100a00 */
[----:B------:R-:W-:Y:S01]  /*b07f0*/  STL.64 [R1+0x138], R238 ;  /* 0x000138ee01007387 */ /* 0x000fe20000100a00 */
        /* <DEDUP_REMOVED lines=26> */
[----:B------:R2:W-:Y:S02]  /*b09a0*/  STL.64 [R1+0x4f8], R14 ;  /* 0x0004f80e01007387 */ /* 0x0005e40000100a00 */
[C---:B--2---:R-:W-:Y:S01]  /*b09b0*/  HMMA.1688.F32.TF32 R12, R8.reuse, R98, R72 ;  /* 0x00000062080c723c */ /* 0x044fe20000081048 */
[----:B------:R-:W-:Y:S01]  /*b09c0*/  STL.64 [R1+0x4e0], R80 ;  /* 0x0004e05001007387 */ /* 0x000fe20000100a00 */
[----:B------:R-:W-:Y:S02]  /*b09d0*/  STL.64 [R1+0x4e8], R82 ;  /* 0x0004e85201007387 */ /* 0x000fe40000100a00 */
[----:B------:R-:W-:Y:S02]  /*b09e0*/  STL.64 [R1+0x4d0], R76 ;  /* 0x0004d04c01007387 */ /* 0x000fe40000100a00 */
[----:B------:R-:W-:Y:S11]  /*b09f0*/  STL.64 [R1+0x4d8], R78 ;  /* 0x0004d84e01007387 */ /* 0x000ff60000100a00 */
[----:B------:R-:W-:Y:S06]  /*b0a00*/  @!UPT UIADD3 URZ, URZ, URZ, URZ ;  /* 0x0000003f3f3ff290 */ /* 0x000fec000fffe03f */
        /* <DEDUP_REMOVED lines=26> */
[C---:B----4-:R-:W-:Y:S01]  /*b0bb0*/  HMMA.1688.F32.TF32 R12, R8.reuse, R158, R24 ;  /* 0x0000009e080c723c */ /* 0x050fe20000081018 */
[----:B------:R-:W-:Y:S01]  /*b0bc0*/  STL.64 [R1+0x420], R32 ;  /* 0x0004202001007387 */ /* 0x000fe20000100a00 */
[----:B------:R-:W-:Y:S06]  /*b0bd0*/  STL.64 [R1+0x428], R34 ;  /* 0x0004282201007387 */ /* 0x000fec0000100a00 */
[C---:B------:R-:W-:Y:S01]  /*b0be0*/  HMMA.1688.F32.TF32 R24, R8.reuse, R154, R20 ;  /* 0x0000009a0818723c */ /* 0x040fe20000081014 */
[----:B------:R-:W-:Y:S01]  /*b0bf0*/  STL.64 [R1+0x410], R28 ;  /* 0x0004101c01007387 */ /* 0x000fe20000100a00 */
[----:B------:R-:W-:Y:S06]  /*b0c00*/  STL.64 [R1+0x418], R30 ;  /* 0x0004181e01007387 */ /* 0x000fec0000100a00 */
[C---:B------:R-:W-:Y:S07]  /*b0c10*/  HMMA.1688.F32.TF32 R20, R8.reuse, R150, R16 ;  /* 0x000000960814723c */ /* 0x040fee0000081010 */
[----:B------:R-:W-:Y:S01]  /*b0c20*/  STL.64 [R1+0x400], R12 ;  /* 0x0004000c01007387 */ /* 0x000fe20000100a00 */
[----:B------:R2:W-:Y:S02]  /*b0c30*/  STL.64 [R1+0x408], R14 ;  /* 0x0004080e01007387 */ /* 0x0005e40000100a00 */
[C---:B--2---:R-:W-:Y:S05]  /*b0c40*/  HMMA.1688.F32.TF32 R12, R8.reuse, R146, R228 ;  /* 0x00000092080c723c */ /* 0x044fea00000810e4 */
[----:B------:R-:W-:Y:S01]  /*b0c50*/  STL.64 [R1+0x3f0], R24 ;  /* 0x0003f01801007387 */ /* 0x000fe20000100a00 */
[----:B------:R-:W-:Y:S02]  /*b0c60*/  STL.64 [R1+0x3f8], R26 ;  /* 0x0003f81a01007387 */ /* 0x000fe40000100a00 */
[----:B------:R-:W2:Y:S05]  /*b0c70*/  LDL.LU R16, [R1+0x5340] ;  /* 0x0053400001107983 */ /* 0x000eaa0000300800 */
[----:B------:R3:W-:Y:S01]  /*b0c80*/  STL.64 [R1+0x3e0], R20 ;  /* 0x0003e01401007387 */ /* 0x0007e20000100a00 */
[----:B------:R4:W-:Y:S09]  /*b0c90*/  STL.64 [R1+0x3e8], R22 ;  /* 0x0003e81601007387 */ /* 0x0009f20000100a00 */
[----:B------:R-:W-:Y:S01]  /*b0ca0*/  STL.64 [R1+0x3d0], R12 ;  /* 0x0003d00c01007387 */ /* 0x000fe20000100a00 */
[----:B------:R1:W-:Y:S02]  /*b0cb0*/  STL.64 [R1+0x3d8], R14 ;  /* 0x0003d80e01007387 */ /* 0x0003e40000100a00 */
[----:B------:R-:W2:Y:S02]  /*b0cc0*/  LDL.LU R17, [R1+0x5344] ;  /* 0x0053440001117983 */ /* 0x000ea40000300800 */
[----:B------:R-:W2:Y:S01]  /*b0cd0*/  LDL.LU R18, [R1+0x5348] ;  /* 0x0053480001127983 */ /* 0x000ea20000300800 */
[----:B------:R-:W2:Y:S01]  /*b0ce0*/  LDL.LU R19, [R1+0x534c] ;  /* 0x00534c0001137983 */ /* 0x000ea20000300800 */
[----:B---3--:R-:W3:Y:S02]  /*b0cf0*/  LDL.LU R20, [R1+0x5350] ;  /* 0x0053500001147983 */ /* 0x008ee40000300800 */
[----:B------:R-:W3:Y:S02]  /*b0d00*/  LDL.LU R21, [R1+0x5354] ;  /* 0x0053540001157983 */ /* 0x000ee40000300800 */
[----:B----4-:R-:W3:Y:S01]  /*b0d10*/  LDL.LU R22, [R1+0x5358] ;  /* 0x0053580001167983 */ /* 0x010ee20000300800 */
[----:B------:R-:W3:Y:S01]  /*b0d20*/  LDL.LU R23, [R1+0x535c] ;  /* 0x00535c0001177983 */ /* 0x000ee20000300800 */
[----:B------:R-:W4:Y:S02]  /*b0d30*/  LDL.LU R24, [R1+0x5360] ;  /* 0x0053600001187983 */ /* 0x000f240000300800 */
        /* <DEDUP_REMOVED lines=75> */
[C---:B-1----:R-:W-:Y:S08]  /*b11f0*/  HMMA.1688.F32.TF32 R12, R8.reuse, R142, R92 ;  /* 0x0000008e080c723c */ /* 0x042ff0000008105c */
[C---:B--2---:R-:W-:Y:S08]  /*b1200*/  HMMA.1688.F32.TF32 R92, R8.reuse, R138, R224 ;  /* 0x0000008a085c723c */ /* 0x044ff000000810e0 */
[C---:B---3--:R-:W-:Y:S07]  /*b1210*/  HMMA.1688.F32.TF32 R84, R8.reuse, R134, R84 ;  /* 0x000000860854723c */ /* 0x048fee0000081054 */
        /* <DEDUP_REMOVED lines=8> */
[C---:B------:R-:W-:Y:S08]  /*b12a0*/  HMMA.1688.F32.TF32 R72, R8.reuse, R122, R72 ;  /* 0x0000007a0848723c */ /* 0x040ff00000081048 */
[C---:B------:R-:W-:Y:S08]  /*b12b0*/  HMMA.1688.F32.TF32 R64, R8.reuse, R114, R64 ;  /* 0x000000720840723c */ /* 0x040ff00000081040 */
[----:B------:R-:W-:Y:S08]  /*b12c0*/  HMMA.1688.F32.TF32 R60, R8, R110, R60 ;  /* 0x0000006e083c723c */ /* 0x000ff0000008103c */
[C---:B----4-:R-:W-:Y:S08]  /*b12d0*/  HMMA.1688.F32.TF32 R24, R88.reuse, R102, R24 ;  /* 0x000000665818723c */ /* 0x050ff00000081018 */
[----:B------:R-:W-:Y:S01]  /*b12e0*/  HMMA.1688.F32.TF32 R224, R88, R190, R228 ;  /* 0x000000be58e0723c */ /* 0x000fe200000810e4 */
[----:B------:R-:W-:Y:S04]  /*b12f0*/  LDS R92, [R5+0xc500] ;  /* 0x00c50000055c7984 */ /* 0x000fe80000000800 */
[----:B------:R-:W-:Y:S04]  /*b1300*/  LDS R94, [R5+0xe500] ;  /* 0x00e50000055e7984 */ /* 0x000fe80000000800 */
[----:B------:R-:W-:Y:S04]  /*b1310*/  LDS R93, [R6+0xc500] ;  /* 0x00c50000065d7984 */ /* 0x000fe80000000800 */
[----:B------:R-:W1:Y:S04]  /*b1320*/  LDS R95, [R6+0xe500] ;  /* 0x00e50000065f7984 */ /* 0x000e680000000800 */
        /* <DEDUP_REMOVED lines=10> */
[----:B--2---:R-:W-:Y:S08]  /*b13d0*/  HMMA.1688.F32.TF32 R12, R8, R106, R56 ;  /* 0x0000006a080c723c */ /* 0x004ff00000081038 */
        /* <DEDUP_REMOVED lines=19> */
[----:B------:R-:W-:Y:S01]  /*b1510*/  STL.64 [R1+0x6ac0], R210 ;  /* 0x006ac0d201007387 */ /* 0x000fe20000100a00 */
[----:B------:R-:W-:Y:S11]  /*b1520*/  STL.64 [R1+0x6ab8], R208 ;  /* 0x006ab8d001007387 */ /* 0x000ff60000100a00 */
[----:B------:R-:W-:Y:S09]  /*b1530*/  @!UPT UIADD3 URZ, URZ, URZ, URZ ;  /* 0x0000003f3f3ff290 */ /* 0x000ff2000fffe03f */
[----:B------:R-:W-:Y:S01]  /*b1540*/  STL.64 [R1+0x580], R8 ;  /* 0x0005800801007387 */ /* 0x000fe20000100a00 */
[----:B------:R2:W-:Y:S02]  /*b1550*/  STL.64 [R1+0x588], R10 ;  /* 0x0005880a01007387 */ /* 0x0005e40000100a00 */
[C---:B--2---:R-:W-:Y:S01]  /*b1560*/  HMMA.1688.F32.TF32 R8, R88.reuse, R206, R36 ;  /* 0x000000ce5808723c */ /* 0x044fe20000081024 */
[----:B------:R-:W-:Y:S01]  /*b1570*/  STL.64 [R1+0x6ab0], R206 ;  /* 0x006ab0ce01007387 */ /* 0x000fe20000100a00 */
[----:B------:R-:W-:Y:S06]  /*b1580*/  STL.64 [R1+0x6aa8], R204 ;  /* 0x006aa8cc01007387 */ /* 0x000fec0000100a00 */
[C---:B------:R-:W-:Y:S11]  /*b1590*/  HMMA.1688.F32.TF32 R12, R88.reuse, R202, R32 ;  /* 0x000000ca580c723c */ /* 0x040ff60000081020 */
[----:B------:R-:W-:Y:S04]  /*b15a0*/  @!UPT UIADD3 URZ, URZ, URZ, URZ ;  /* 0x0000003f3f3ff290 */ /* 0x000fe8000fffe03f */
[----:B------:R-:W-:Y:S01]  /*b15b0*/  STL.64 [R1+0x570], R8 ;  /* 0x0005700801007387 */ /* 0x000fe20000100a00 */
[----:B------:R2:W-:Y:S02]  /*b15c0*/  STL.64 [R1+0x578], R10 ;  /* 0x0005780a01007387 */ /* 0x0005e40000100a00 */
[C---:B--2---:R-:W-:Y:S05]  /*b15d0*/  HMMA.1688.F32.TF32 R8, R88.reuse, R98, R28 ;  /* 0x000000625808723c */ /* 0x044fea000008101c */
[----:B------:R-:W-:Y:S01]  /*b15e0*/  STL.64 [R1+0x560], R12 ;  /* 0x0005600c01007387 */ /* 0x000fe20000100a00 */
[----:B------:R2:W-:Y:S02]  /*b15f0*/  STL.64 [R1+0x568], R14 ;  /* 0x0005680e01007387 */ /* 0x0005e40000100a00 */
[C---:B--2---:R-:W-:Y:S11]  /*b1600*/  HMMA.1688.F32.TF32 R12, R88.reuse, R198, R20 ;  /* 0x000000c6580c723c */ /* 0x044ff60000081014 */
[----:B------:R-:W-:Y:S04]  /*b1610*/  @!UPT UIADD3 URZ, URZ, URZ, URZ ;  /* 0x0000003f3f3ff290 */ /* 0x000fe8000fffe03f */
[----:B------:R-:W-:Y:S01]  /*b1620*/  STL.64 [R1+0x550], R8 ;  /* 0x0005500801007387 */ /* 0x000fe20000100a00 */
[----:B------:R2:W-:Y:S02]  /*b1630*/  STL.64 [R1+0x558], R10 ;  /* 0x0005580a01007387 */ /* 0x0005e40000100a00 */
[C---:B--2---:R-:W-:Y:S01]  /*b1640*/  HMMA.1688.F32.TF32 R8, R88.reuse, R194, R16 ;  /* 0x000000c25808723c */ /* 0x044fe20000081010 */
[----:B------:R2:W-:Y:S01]  /*b1650*/  STL.64 [R1+0x540], R24 ;  /* 0x0005401801007387 */ /* 0x0005e20000100a00 */
[----:B------:R3:W-:Y:S03]  /*b1660*/  STL.64 [R1+0x548], R26 ;  /* 0x0005481a01007387 */ /* 0x0007e60000100a00 */
[----:B------:R-:W-:Y:S02]  /*b1670*/  STL.64 [R1+0x530], R12 ;  /* 0x0005300c01007387 */ /* 0x000fe40000100a00 */
[----:B------:R4:W-:Y:S01]  /*b1680*/  STL.64 [R1+0x538], R14 ;  /* 0x0005380e01007387 */ /* 0x0009e20000100a00 */
[----:B------:R-:W4:Y:S11]  /*b1690*/  LDL.LU R44, [R1+0x5290] ;  /* 0x00529000012c7983 */ /* 0x000f360000300800 */
[----:B------:R-:W-:Y:S04]  /*b16a0*/  @!UPT UIADD3 URZ, URZ, URZ, URZ ;  /* 0x0000003f3f3ff290 */ /* 0x000fe8000fffe03f */
[----:B------:R-:W-:Y:S01]  /*b16b0*/  STL.64 [R1+0x520], R8 ;  /* 0x0005200801007387 */ /* 0x000fe20000100a00 */
        /* <DEDUP_REMOVED lines=12> */
[----:B------:R-:W1:Y:S02]  /*b1780*/  LDL.LU R52, [R1+0x5320] ;  /* 0x0053200001347983 */ /* 0x000e640000300800 */
        /* <DEDUP_REMOVED lines=32> */
[----:B------:R-:W-:Y:S01]  /*b1990*/  STL.64 [R1+0x6918], R224 ;  /* 0x006918e001007387 */ /* 0x000fe20000100a00 */
[C---:B----4-:R-:W-:Y:S08]  /*b19a0*/  HMMA.1688.F32.TF32 R12, R88.reuse, R182, R48 ;  /* 0x000000b6580c723c */ /* 0x050ff00000081030 */
[C---:B-1----:R-:W-:Y:S08]  /*b19b0*/  HMMA.1688.F32.TF32 R8, R88.reuse, R186, R52 ;  /* 0x000000ba5808723c */ /* 0x042ff00000081034 */
[C---:B------:R-:W-:Y:S08]  /*b19c0*/  HMMA.1688.F32.TF32 R16, R88.reuse, R178, R16 ;  /* 0x000000b25810723c */ /* 0x040ff00000081010 */
[C---:B------:R-:W-:Y:S08]  /*b19d0*/  HMMA.1688.F32.TF32 R28, R88.reuse, R166, R28 ;  /* 0x000000a6581c723c */ /* 0x040ff0000008101c */
[C---:B------:R-:W-:Y:S08]  /*b19e0*/  HMMA.1688.F32.TF32 R20, R88.reuse, R174, R20 ;  /* 0x000000ae5814723c */ /* 0x040ff00000081014 */
[C---:B--2---:R-:W-:Y:S08]  /*b19f0*/  HMMA.1688.F32.TF32 R24, R88.reuse, R170, R24 ;  /* 0x000000aa5818723c */ /* 0x044ff00000081018 */
[C---:B---3--:R-:W-:Y:S08]  /*b1a00*/  HMMA.1688.F32.TF32 R32, R88.reuse, R162, R32 ;  /* 0x000000a25820723c */ /* 0x048ff00000081020 */
[C---:B------:R-:W-:Y:S08]  /*b1a10*/  HMMA.1688.F32.TF32 R44, R88.reuse, R150, R44 ;  /* 0x00000096582c723c */ /* 0x040ff0000008102c */
[C---:B------:R-:W-:Y:S08]  /*b1a20*/  HMMA.1688.F32.TF32 R36, R88.reuse, R158, R36 ;  /* 0x0000009e5824723c */ /* 0x040ff00000081024 */
[C---:B------:R-:W-:Y:S01]  /*b1a30*/  HMMA.1688.F32.TF32 R40, R88.reuse, R154, R40 ;  /* 0x0000009a5828723c */ /* 0x040fe20000081028 */
[----:B------:R-:W-:Y:S01]  /*b1a40*/  STL.64 [R1+0x6930], R10 ;  /* 0x0069300a01007387 */ /* 0x000fe20000100a00 */
[----:B------:R1:W-:Y:S02]  /*b1a50*/  STL.64 [R1+0x6928], R8 ;  /* 0x0069280801007387 */ /* 0x0003e40000100a00 */
[----:B------:R-:W-:Y:S02]  /*b1a60*/  STL.64 [R1+0x6940], R14 ;  /* 0x0069400e01007387 */ /* 0x000fe40000100a00 */
[----:B------:R-:W-:Y:S01]  /*b1a70*/  STL.64 [R1+0x6938], R12 ;  /* 0x0069380c01007387 */ /* 0x000fe20000100a00 */
[----:B------:R-:W-:Y:S01]  /*b1a80*/  STL.64 [R1+0x6950], R18 ;  /* 0x0069501201007387 */ /* 0x000fe20000100a00 */
[----:B------:R-:W-:Y:S03]  /*b1a90*/  STL.64 [R1+0x6948], R16 ;  /* 0x0069481001007387 */ /* 0x000fe60000100a00 */
[----:B------:R-:W-:Y:S01]  /*b1aa0*/  STL.64 [R1+0x6960], R22 ;  /* 0x0069601601007387 */ /* 0x000fe20000100a00 */
[----:B------:R-:W-:Y:S02]  /*b1ab0*/  STL.64 [R1+0x6958], R20 ;  /* 0x0069581401007387 */ /* 0x000fe40000100a00 */
[----:B------:R-:W-:Y:S02]  /*b1ac0*/  STL.64 [R1+0x6970], R26 ;  /* 0x0069701a01007387 */ /* 0x000fe40000100a00 */
[----:B------:R-:W-:Y:S01]  /*b1ad0*/  STL.64 [R1+0x6968], R24 ;  /* 0x0069681801007387 */ /* 0x000fe20000100a00 */
[----:B------:R-:W-:Y:S01]  /*b1ae0*/  STL.64 [R1+0x6980], R30 ;  /* 0x0069801e01007387 */ /* 0x000fe20000100a00 */
[----:B------:R-:W-:Y:S03]  /*b1af0*/  STL.64 [R1+0x6978], R28 ;  /* 0x0069781c01007387 */ /* 0x000fe60000100a00 */
[----:B------:R-:W-:Y:S01]  /*b1b00*/  STL.64 [R1+0x6990], R34 ;  /* 0x0069902201007387 */ /* 0x000fe20000100a00 */
[----:B------:R-:W-:Y:S03]  /*b1b10*/  STL.64 [R1+0x6988], R32 ;  /* 0x0069882001007387 */ /* 0x000fe60000100a00 */
[----:B------:R-:W-:Y:S01]  /*b1b20*/  STL.64 [R1+0x69a0], R38 ;  /* 0x0069a02601007387 */ /* 0x000fe20000100a00 */
[----:B------:R-:W-:Y:S02]  /*b1b30*/  STL.64 [R1+0x6998], R36 ;  /* 0x0069982401007387 */ /* 0x000fe40000100a00 */
[----:B------:R-:W-:Y:S02]  /*b1b40*/  STL.64 [R1+0x69b0], R42 ;  /* 0x0069b02a01007387 */ /* 0x000fe40000100a00 */
[----:B------:R-:W-:Y:S01]  /*b1b50*/  STL.64 [R1+0x69a8], R40 ;  /* 0x0069a82801007387 */ /* 0x000fe20000100a00 */
[----:B------:R-:W-:Y:S01]  /*b1b60*/  STL.64 [R1+0x69c0], R46 ;  /* 0x0069c02e01007387 */ /* 0x000fe20000100a00 */
[----:B------:R-:W-:Y:S02]  /*b1b70*/  STL.64 [R1+0x69b8], R44 ;  /* 0x0069b82c01007387 */ /* 0x000fe40000100a00 */
        /* <DEDUP_REMOVED lines=39> */
[----:B------:R-:W2:Y:S01]  /*b1df0*/  LDL.LU R87, [R1+0x51fc] ;  /* 0x0051fc0001577983 */ /* 0x000ea20000300800 */
[C---:B------:R-:W-:Y:S01]  /*b1e00*/  HMMA.1688.F32.TF32 R48, R88.reuse, R146, R228 ;  /* 0x000000925830723c */ /* 0x040fe200000810e4 */
[----:B------:R-:W1:Y:S01]  /*b1e10*/  LDL.LU R228, [R1+0x4fe0] ;  /* 0x004fe00001e47983 */ /* 0x000e620000300800 */
[----:B------:R-:W1:Y:S01]  /*b1e20*/  LDL.LU R229, [R1+0x4fe4] ;  /* 0x004fe40001e57983 */ /* 0x000e620000300800 */
[----:B------:R-:W1:Y:S02]  /*b1e30*/  LDL.LU R230, [R1+0x4fe8] ;  /* 0x004fe80001e67983 */ /* 0x000e640000300800 */
[----:B------:R-:W1:Y:S11]  /*b1e40*/  LDL.LU R231, [R1+0x4fec] ;  /* 0x004fec0001e77983 */ /* 0x000e760000300800 */
[----:B------:R-:W-:Y:S07]  /*b1e50*/  @!UPT UIADD3 URZ, URZ, URZ, URZ ;  /* 0x0000003f3f3ff290 */ /* 0x000fee000fffe03f */
[----:B------:R-:W-:Y:S01]  /*b1e60*/  STL.64 [R1+0x69d0], R50 ;  /* 0x0069d03201007387 */ /* 0x000fe20000100a00 */
[----:B------:R-:W-:Y:S01]  /*b1e70*/  STL.64 [R1+0x69c8], R48 ;  /* 0x0069c83001007387 */ /* 0x000fe20000100a00 */
[C---:B----4-:R-:W-:Y:S08]  /*b1e80*/  HMMA.1688.F32.TF32 R56, R88.reuse, R138, R56 ;  /* 0x0000008a5838723c */ /* 0x050ff00000081038 */
        /* <DEDUP_REMOVED lines=8> */
[----:B------:R-:W-:Y:S08]  /*b1f10*/  HMMA.1688.F32.TF32 R88, R88, R106, R248 ;  /* 0x0000006a5858723c */ /* 0x000ff000000810f8 */
        /* <DEDUP_REMOVED lines=14> */
[----:B------:R-:W-:Y:S03]  /*b2000*/  STL.64 [R1+0x6a38], R76 ;  /* 0x006a384c01007387 */ /* 0x000fe60000100a00 */
[----:B------:R-:W-:Y:S04]  /*b2010*/  LDS R228, [R5+0xc580] ;  /* 0x00c5800005e47984 */ /* 0x000fe80000000800 */
[----:B------:R-:W-:Y:S04]  /*b2020*/  LDS R230, [R5+0xe580] ;  /* 0x00e5800005e67984 */ /* 0x000fe80000000800 */
[----:B------:R-:W-:Y:S04]  /*b2030*/  LDS R229, [R6+0xc580] ;  /* 0x00c5800006e57984 */ /* 0x000fe80000000800 */
[----:B------:R-:W-:Y:S01]  /*b2040*/  STL.64 [R1+0x6a50], R82 ;  /* 0x006a505201007387 */ /* 0x000fe20000100a00 */
[----:B------:R-:W-:Y:S02]  /*b2050*/  STL.64 [R1+0x6a48], R80 ;  /* 0x006a485001007387 */ /* 0x000fe40000100a00 */
[----:B------:R-:W-:Y:S02]  /*b2060*/  STL.64 [R1+0x6a60], R86 ;  /* 0x006a605601007387 */ /* 0x000fe40000100a00 */
[----:B------:R-:W-:Y:S01]  /*b2070*/  STL.64 [R1+0x6a58], R84 ;  /* 0x006a585401007387 */ /* 0x000fe20000100a00 */
[----:B------:R-:W-:Y:S01]  /*b2080*/  STL.64 [R1+0x6a70], R90 ;  /* 0x006a705a01007387 */ /* 0x000fe20000100a00 */
[----:B------:R-:W-:Y:S02]  /*b2090*/  STL.64 [R1+0x6a68], R88 ;  /* 0x006a685801007387 */ /* 0x000fe40000100a00 */
[----:B------:R-:W2:Y:S02]  /*b20a0*/  LDL.LU R248, [R1+0x4ff0] ;  /* 0x004ff00001f87983 */ /* 0x000ea40000300800 */
[----:B------:R1:W-:Y:S01]  /*b20b0*/  STL.64 [R1+0x17f0], R8 ;  /* 0x0017f00801007387 */ /* 0x0003e20000100a00 */
[----:B------:R3:W-:Y:S01]  /*b20c0*/  STL.64 [R1+0x17f8], R10 ;  /* 0x0017f80a01007387 */ /* 0x0007e20000100a00 */
[----:B------:R-:W2:Y:S02]  /*b20d0*/  LDL.LU R249, [R1+0x4ff4] ;  /* 0x004ff40001f97983 */ /* 0x000ea40000300800 */
[----:B------:R-:W2:Y:S02]  /*b20e0*/  LDL.LU R250, [R1+0x4ff8] ;  /* 0x004ff80001fa7983 */ /* 0x000ea40000300800 */
        /* <DEDUP_REMOVED lines=148> */
[----:B------:R-:W2:Y:S07]  /*b2a30*/  LDL.LU.64 R204, [R1+0x6aa8] ;  /* 0x006aa80001cc7983 */ /* 0x000eae0000300a00 */
        /* <DEDUP_REMOVED lines=55> */
[C---:B---3--:R-:W-:Y:S08]  /*b2db0*/  HMMA.1688.F32.TF32 R16, R92.reuse, R130, R224 ;  /* 0x000000825c10723c */ /* 0x048ff000000810e0 */
[C---:B-1----:R-:W-:Y:S08]  /*b2dc0*/  HMMA.1688.F32.TF32 R12, R92.reuse, R126, R232 ;  /* 0x0000007e5c0c723c */ /* 0x042ff000000810e8 */
[C---:B------:R-:W-:Y:S07]  /*b2dd0*/  HMMA.1688.F32.TF32 R8, R92.reuse, R122, R236 ;  /* 0x0000007a5c08723c */ /* 0x040fee00000810ec */
[----:B------:R-:W-:Y:S01]  /*b2de0*/  STL.64 [R1+0x2610], R16 ;  /* 0x0026101001007387 */ /* 0x000fe20000100a00 */
[----:B------:R1:W-:Y:S07]  /*b2df0*/  STL.64 [R1+0x2618], R18 ;  /* 0x0026181201007387 */ /* 0x0003ee0000100a00 */
[----:B------:R-:W-:Y:S02]  /*b2e00*/  STL.64 [R1+0x2680], R12 ;  /* 0x0026800c01007387 */ /* 0x000fe40000100a00 */
[----:B------:R4:W-:Y:S06]  /*b2e10*/  STL.64 [R1+0x2688], R14 ;  /* 0x0026880e01007387 */ /* 0x0009ec0000100a00 */
[----:B------:R-:W-:Y:S01]  /*b2e20*/  STL.64 [R1+0x26a0], R8 ;  /* 0x0026a00801007387 */ /* 0x000fe20000100a00 */
[----:B------:R3:W-:Y:S01]  /*b2e30*/  STL.64 [R1+0x26a8], R10 ;  /* 0x0026a80a01007387 */ /* 0x0007e20000100a00 */
[C---:B-1----:R-:W-:Y:S08]  /*b2e40*/  HMMA.1688.F32.TF32 R16, R92.reuse, R118, R240 ;  /* 0x000000765c10723c */ /* 0x042ff000000810f0 */
[C---:B----4-:R-:W-:Y:S08]  /*b2e50*/  HMMA.1688.F32.TF32 R12, R92.reuse, R114, R244 ;  /* 0x000000725c0c723c */ /* 0x050ff000000810f4 */
[----:B---3--:R-:W-:Y:S07]  /*b2e60*/  HMMA.1688.F32.TF32 R8, R92, R110, R248 ;  /* 0x0000006e5c08723c */ /* 0x008fee00000810f8 */
        /* <DEDUP_REMOVED lines=115> */
[C---:B----4-:R-:W-:Y:S08]  /*b35a0*/  HMMA.1688.F32.TF32 R12, R228.reuse, R158, R12 ;  /* 0x0000009ee40c723c */ /* 0x050ff0000008100c */
        /* <DEDUP_REMOVED lines=11> */
[----:B------:R-:W-:Y:S08]  /*b3660*/  HMMA.1688.F32.TF32 R88, R92, R106, R88 ;  /* 0x0000006a5c58723c */ /* 0x000ff00000081058 */
[C---:B------:R-:W-:Y:S08]  /*b3670*/  HMMA.1688.F32.TF32 R76, R228.reuse, R214, R76 ;  /* 0x000000d6e44c723c */ /* 0x040ff0000008104c */
[C---:B------:R-:W-:Y:S01]  /*b3680*/  HMMA.1688.F32.TF32 R72, R228.reuse, R210, R72 ;  /* 0x000000d2e448723c */ /* 0x040fe20000081048 */
[----:B------:R-:W-:Y:S04]  /*b3690*/  LDS R92, [R5+0xc600] ;  /* 0x00c60000055c7984 */ /* 0x000fe80000000800 */
[----:B------:R-:W-:Y:S04]  /*b36a0*/  LDS R94, [R5+0xe600] ;  /* 0x00e60000055e7984 */ /* 0x000fe80000000800 */
[----:B------:R-:W-:Y:S04]  /*b36b0*/  LDS R93, [R6+0xc600] ;  /* 0x00c60000065d7984 */ /* 0x000fe80000000800 */
[----:B------:R-:W1:Y:S01]  /*b36c0*/  LDS R95, [R6+0xe600] ;  /* 0x00e60000065f7984 */ /* 0x000e620000000800 */
[C---:B------:R-:W-:Y:S08]  /*b36d0*/  HMMA.1688.F32.TF32 R80, R228.reuse, R218, R80 ;  /* 0x000000dae450723c */ /* 0x040ff00000081050 */
[C---:B------:R-:W-:Y:S08]  /*b36e0*/  HMMA.1688.F32.TF32 R64, R228.reuse, R202, R64 ;  /* 0x000000cae440723c */ /* 0x040ff00000081040 */
        /* <DEDUP_REMOVED lines=41> */
[----:B------:R-:W-:Y:S01]  /*b3980*/  STL.64 [R1+0x2c00], R12 ;  /* 0x002c000c01007387 */ /* 0x000fe20000100a00 */
[----:B------:R3:W-:Y:S01]  /*b3990*/  STL.64 [R1+0x2c08], R14 ;  /* 0x002c080e01007387 */ /* 0x0007e20000100a00 */
[----:B------:R-:W-:Y:S02]  /*b39a0*/  STL.64 [R1+0x2c30], R8 ;  /* 0x002c300801007387 */ /* 0x000fe40000100a00 */
[----:B------:R4:W-:Y:S01]  /*b39b0*/  STL.64 [R1+0x2c38], R10 ;  /* 0x002c380a01007387 */ /* 0x0009e20000100a00 */
[C---:B--2---:R-:W-:Y:S08]  /*b39c0*/  HMMA.1688.F32.TF32 R16, R228.reuse, R150, R224 ;  /* 0x00000096e410723c */ /* 0x044ff000000810e0 */
[C---:B---3--:R-:W-:Y:S08]  /*b39d0*/  HMMA.1688.F32.TF32 R12, R228.reuse, R146, R232 ;  /* 0x00000092e40c723c */ /* 0x048ff000000810e8 */
[C---:B----4-:R-:W-:Y:S07]  /*b39e0*/  HMMA.1688.F32.TF32 R8, R228.reuse, R142, R236 ;  /* 0x0000008ee408723c */ /* 0x050fee00000810ec */
[----:B------:R-:W-:Y:S01]  /*b39f0*/  STL.64 [R1+0x2c40], R16 ;  /* 0x002c401001007387 */ /* 0x000fe20000100a00 */
[----:B------:R2:W-:Y:S07]  /*b3a00*/  STL.64 [R1+0x2c48], R18 ;  /* 0x002c481201007387 */ /* 0x0005ee0000100a00 */
[----:B------:R-:W-:Y:S02]  /*b3a10*/  STL.64 [R1+0x2c60], R12 ;  /* 0x002c600c01007387 */ /* 0x000fe40000100a00 */
[----:B------:R3:W-:Y:S06]  /*b3a20*/  STL.64 [R1+0x2c68], R14 ;  /* 0x002c680e01007387 */ /* 0x0007ec0000100a00 */
[----:B------:R-:W-:Y:S01]  /*b3a30*/  STL.64 [R1+0x2c70], R8 ;  /* 0x002c700801007387 */ /* 0x000fe20000100a00 */
[----:B------:R4:W-:Y:S01]  /*b3a40*/  STL.64 [R1+0x2c78], R10 ;  /* 0x002c780a01007387 */ /* 0x0009e20000100a00 */
[C---:B--2---:R-:W-:Y:S08]  /*b3a50*/  HMMA.1688.F32.TF32 R16, R228.reuse, R138, R240 ;  /* 0x0000008ae410723c */ /* 0x044ff000000810f0 */
[C---:B---3--:R-:W-:Y:S08]  /*b3a60*/  HMMA.1688.F32.TF32 R12, R228.reuse, R134, R244 ;  /* 0x00000086e40c723c */ /* 0x048ff000000810f4 */
[----:B----4-:R-:W-:Y:S07]  /*b3a70*/  HMMA.1688.F32.TF32 R8, R228, R130, R248 ;  /* 0x00000082e408723c */ /* 0x010fee00000810f8 */
        /* <DEDUP_REMOVED lines=22> */
[----:B---3--:R-:W1:Y:S02]  /*b3be0*/  LDL.LU R8, [R1+0x4cf0] ;  /* 0x004cf00001087983 */ /* 0x008e640000300800 */
[----:B------:R-:W1:Y:S01]  /*b3bf0*/  LDL.LU R9, [R1+0x4cf4] ;  /* 0x004cf40001097983 */ /* 0x000e620000300800 */
[----:B----4-:R-:W1:Y:S01]  /*b3c00*/  LDL.LU R10, [R1+0x4cf8] ;  /* 0x004cf800010a7983 */ /* 0x010e620000300800 */
[----:B------:R-:W1:Y:S02]  /*b3c10*/  LDL.LU R11, [R1+0x4cfc] ;  /* 0x004cfc00010b7983 */ /* 0x000e640000300800 */
        /* <DEDUP_REMOVED lines=88> */
[C---:B-1----:R-:W-:Y:S08]  /*b41a0*/  HMMA.1688.F32.TF32 R8, R92.reuse, R174, R8 ;  /* 0x000000ae5c08723c */ /* 0x042ff00000081008 */
[C---:B---3--:R-:W-:Y:S08]  /*b41b0*/  HMMA.1688.F32.TF32 R12, R92.reuse, R178, R12 ;  /* 0x000000b25c0c723c */ /* 0x048ff0000008100c */
[C---:B----4-:R-:W-:Y:S08]  /*b41c0*/  HMMA.1688.F32.TF32 R20, R92.reuse, R186, R20 ;  /* 0x000000ba5c14723c */ /* 0x050ff00000081014 */
[C---:B--2---:R-:W-:Y:S08]  /*b41d0*/  HMMA.1688.F32.TF32 R24, R92.reuse, R190, R24 ;  /* 0x000000be5c18723c */ /* 0x044ff00000081018 */
        /* <DEDUP_REMOVED lines=174> */
[C---:B------:R-:W-:Y:S08]  /*b4cc0*/  HMMA.1688.F32.TF32 R72, R92.reuse, R142, R68 ;  /* 0x0000008e5c48723c */ /* 0x040ff00000081044 */
[C---:B---3--:R-:W-:Y:S07]  /*b4cd0*/  HMMA.1688.F32.TF32 R68, R92.reuse, R138, R248 ;  /* 0x0000008a5c44723c */ /* 0x048fee00000810f8 */
[----:B------:R-:W-:Y:S01]  /*b4ce0*/  STL.64 [R1+0x3350], R76 ;  /* 0x0033504c01007387 */ /* 0x000fe20000100a00 */
[----:B------:R-:W-:Y:S02]  /*b4cf0*/  STL.64 [R1+0x3358], R78 ;  /* 0x0033584e01007387 */ /* 0x000fe40000100a00 */
[----:B------:R-:W2:Y:S05]  /*b4d00*/  LDL.LU R248, [R1+0x4bc0] ;  /* 0x004bc00001f87983 */ /* 0x000eaa0000300800 */
[----:B------:R-:W-:Y:S01]  /*b4d10*/  STL.64 [R1+0x3370], R72 ;  /* 0x0033704801007387 */ /* 0x000fe20000100a00 */
[----:B------:R-:W-:Y:S07]  /*b4d20*/  STL.64 [R1+0x3378], R74 ;  /* 0x0033784a01007387 */ /* 0x000fee0000100a00 */
        /* <DEDUP_REMOVED lines=55> */
[C---:B----4-:R-:W-:Y:S08]  /*b50a0*/  HMMA.1688.F32.TF32 R12, R228.reuse, R198, R232 ;  /* 0x000000c6e40c723c */ /* 0x050ff000000810e8 */
[C---:B-1----:R-:W-:Y:S07]  /*b50b0*/  HMMA.1688.F32.TF32 R8, R228.reuse, R194, R236 ;  /* 0x000000c2e408723c */ /* 0x042fee00000810ec */
[----:B------:R-:W-:Y:S01]  /*b50c0*/  STL.64 [R1+0x38b0], R16 ;  /* 0x0038b01001007387 */ /* 0x000fe20000100a00 */
[----:B------:R-:W-:Y:S02]  /*b50d0*/  STL.64 [R1+0x38b8], R18 ;  /* 0x0038b81201007387 */ /* 0x000fe40000100a00 */
[----:B------:R-:W-:Y:S05]  /*b50e0*/  STL.64 [R1+0x6aa0], R194 ;  /* 0x006aa0c201007387 */ /* 0x000fea0000100a00 */
[----:B------:R-:W-:Y:S01]  /*b50f0*/  STL.64 [R1+0x38c0], R12 ;  /* 0x0038c00c01007387 */ /* 0x000fe20000100a00 */
[----:B------:R-:W-:Y:S01]  /*b5100*/  STL.64 [R1+0x38c8], R14 ;  /* 0x0038c80e01007387 */ /* 0x000fe20000100a00 */
[----:B------:R-:W-:Y:S06]  /*b5110*/  STL.64 [R1+0x6a98], R192 ;  /* 0x006a98c001007387 */ /* 0x000fec0000100a00 */
[----:B------:R-:W-:Y:S02]  /*b5120*/  STL.64 [R1+0x38d0], R8 ;  /* 0x0038d00801007387 */ /* 0x000fe40000100a00 */
[----:B------:R1:W-:Y:S02]  /*b5130*/  STL.64 [R1+0x38d8], R10 ;  /* 0x0038d80a01007387 */ /* 0x0003e40000100a00 */
[C---:B-1----:R-:W-:Y:S01]  /*b5140*/  HMMA.1688.F32.TF32 R8, R228.reuse, R190, R240 ;  /* 0x000000bee408723c */ /* 0x042fe200000810f0 */
[----:B------:R-:W-:Y:S01]  /*b5150*/  STL.64 [R1+0x6a90], R190 ;  /* 0x006a90be01007387 */ /* 0x000fe20000100a00 */
[----:B------:R-:W-:Y:S11]  /*b5160*/  STL.64 [R1+0x6a88], R188 ;  /* 0x006a88bc01007387 */ /* 0x000ff60000100a00 */
[----:B------:R-:W-:Y:S10]  /*b5170*/  @!UPT UIADD3 URZ, URZ, URZ, URZ ;  /* 0x0000003f3f3ff290 */ /* 0x000ff4000fffe03f */
[----:B------:R-:W-:Y:S01]  /*b5180*/  STL.64 [R1+0x38e0], R8 ;  /* 0x0038e00801007387 */ /* 0x000fe20000100a00 */
[----:B------:R1:W-:Y:S02]  /*b5190*/  STL.64 [R1+0x38e8], R10 ;  /* 0x0038e80a01007387 */ /* 0x0003e40000100a00 */
[C---:B-1----:R-:W-:Y:S01]  /*b51a0*/  HMMA.1688.F32.TF32 R8, R228.reuse, R186, R244 ;  /* 0x000000bae408723c */ /* 0x042fe200000810f4 */
[----:B------:R-:W-:Y:S01]  /*b51b0*/  STL.64 [R1+0x6a80], R186 ;  /* 0x006a80ba01007387 */ /* 0x000fe20000100a00 */
[----:B------:R-:W-:Y:S11]  /*b51c0*/  STL.64 [R1+0x6a78], R184 ;  /* 0x006a78b801007387 */ /* 0x000ff60000100a00 */
[----:B------:R-:W-:Y:S10]  /*b51d0*/  @!UPT UIADD3 URZ, URZ, URZ, URZ ;  /* 0x0000003f3f3ff290 */ /* 0x000ff4000fffe03f */
[----:B------:R-:W-:Y:S01]  /*b51e0*/  STL.64 [R1+0x38f0], R8 ;  /* 0x0038f00801007387 */ /* 0x000fe20000100a00 */
[----:B------:R2:W-:Y:S02]  /*b51f0*/  STL.64 [R1+0x38f8], R10 ;  /* 0x0038f80a01007387 */ /* 0x0005e40000100a00 */
        /* <DEDUP_REMOVED lines=9> */
[----:B------:R-:W4:Y:S02]  /*b5290*/  LDL.LU R240, [R1+0x47b0] ;  /* 0x0047b00001f07983 */ /* 0x000f240000300800 */
[----:B------:R-:W4:Y:S02]  /*b52a0*/  LDL.LU R241, [R1+0x47b4] ;  /* 0x0047b40001f17983 */ /* 0x000f240000300800 */
[----:B------:R-:W4:Y:S01]  /*b52b0*/  LDL.LU R242, [R1+0x47b8] ;  /* 0x0047b80001f27983 */ /* 0x000f220000300800 */
[----:B------:R-:W4:Y:S01]  /*b52c0*/  LDL.LU R243, [R1+0x47bc] ;  /* 0x0047bc0001f37983 */ /* 0x000f220000300800 */
        /* <DEDUP_REMOVED lines=8> */
[----:B-1----:R-:W3:Y:S02]  /*b5350*/  LDL.LU R8, [R1+0x47f0] ;  /* 0x0047f00001087983 */ /* 0x002ee40000300800 */
[----:B------:R-:W3:Y:S02]  /*b5360*/  LDL.LU R9, [R1+0x47f4] ;  /* 0x0047f40001097983 */ /* 0x000ee40000300800 */
[----:B--2---:R-:W3:Y:S01]  /*b5370*/  LDL.LU R10, [R1+0x47f8] ;  /* 0x0047f800010a7983 */ /* 0x004ee20000300800 */
[----:B------:R-:W3:Y:S01]  /*b5380*/  LDL.LU R11, [R1+0x47fc] ;  /* 0x0047fc00010b7983 */ /* 0x000ee20000300800 */
        /* <DEDUP_REMOVED lines=120> */
[----:B------:R-:W-:Y:S01]  /*b5b10*/  HMMA.1688.F32.TF32 R16, R228, R106, R16 ;  /* 0x0000006ae410723c */ /* 0x000fe20000081010 */
[----:B------:R-:W-:Y:S01]  /*b5b20*/  STL.64 [R1+0x3a20], R60 ;  /* 0x003a203c01007387 */ /* 0x000fe20000100a00 */
[----:B------:R-:W-:Y:S01]  /*b5b30*/  STL.64 [R1+0x3a28], R62 ;  /* 0x003a283e01007387 */ /* 0x000fe20000100a00 */
[----:B------:R-:W-:Y:S05]  /*b5b40*/  STL.64 [R1+0x3a30], R56 ;  /* 0x003a303801007387 */ /* 0x000fea0000100a00 */
[C---:B------:R-:W-:Y:S01]  /*b5b50*/  HMMA.1688.F32.TF32 R12, R92.reuse, R222, R12 ;  /* 0x000000de5c0c723c */ /* 0x040fe2000008100c */
[----:B------:R-:W-:Y:S01]  /*b5b60*/  STL.64 [R1+0x3a38], R58 ;  /* 0x003a383a01007387 */ /* 0x000fe20000100a00 */
[----:B------:R-:W-:Y:S06]  /*b5b70*/  STL.64 [R1+0x3a60], R52 ;  /* 0x003a603401007387 */ /* 0x000fec0000100a00 */
        /* <DEDUP_REMOVED lines=21> */
[----:B------:R2:W-:Y:S01]  /*b5cd0*/  STL.64 [R1+0x3ec8], R14 ;  /* 0x003ec80e01007387 */ /* 0x0005e20000100a00 */
[----:B------:R-:W-:Y:S04]  /*b5ce0*/  LDS R228, [R5+0xc780] ;  /* 0x00c7800005e47984 */ /* 0x000fe80000000800 */
[----:B------:R-:W-:Y:S01]  /*b5cf0*/  STL.64 [R1+0x3ed0], R8 ;  /* 0x003ed00801007387 */ /* 0x000fe20000100a00 */
[----:B------:R3:W-:Y:S03]  /*b5d00*/  STL.64 [R1+0x3ed8], R10 ;  /* 0x003ed80a01007387 */ /* 0x0007e60000100a00 */
[----:B------:R-:W-:Y:S04]  /*b5d10*/  LDS R230, [R5+0xe780] ;  /* 0x00e7800005e67984 */ /* 0x000fe80000000800 */
[----:B------:R-:W-:Y:S04]  /*b5d20*/  LDS R231, [R6+0xe780] ;  /* 0x00e7800006e77984 */ /* 0x000fe80000000800 */
[----:B------:R-:W4:Y:S01]  /*b5d30*/  LDS R229, [R6+0xc780] ;  /* 0x00c7800006e57984 */ /* 0x000f220000000800 */
[----:B------:R-:W-:Y:S01]  /*b5d40*/  BAR.SYNC.DEFER_BLOCKING 0x0 ;  /* 0x0000000000007b1d */ /* 0x000fe20000010000 */
[C---:B-1----:R-:W-:Y:S08]  /*b5d50*/  HMMA.1688.F32.TF32 R16, R92.reuse, R214, R224 ;  /* 0x000000d65c10723c */ /* 0x042ff000000810e0 */
[C---:B--2---:R-:W-:Y:S08]  /*b5d60*/  HMMA.1688.F32.TF32 R12, R92.reuse, R210, R232 ;  /* 0x000000d25c0c723c */ /* 0x044ff000000810e8 */
[C---:B---3--:R-:W-:Y:S07]  /*b5d70*/  HMMA.1688.F32.TF32 R8, R92.reuse, R206, R236 ;  /* 0x000000ce5c08723c */ /* 0x048fee00000810ec */
[----:B------:R-:W-:Y:S01]  /*b5d80*/  STL.64 [R1+0x3ee0], R16 ;  /* 0x003ee01001007387 */ /* 0x000fe20000100a00 */
[----:B------:R1:W-:Y:S07]  /*b5d90*/  STL.64 [R1+0x3ee8], R18 ;  /* 0x003ee81201007387 */ /* 0x0003ee0000100a00 */
[----:B------:R-:W-:Y:S02]  /*b5da0*/  STL.64 [R1+0x3ef0], R12 ;  /* 0x003ef00c01007387 */ /* 0x000fe40000100a00 */
[----:B------:R2:W-:Y:S06]  /*b5db0*/  STL.64 [R1+0x3ef8], R14 ;  /* 0x003ef80e01007387 */ /* 0x0005ec0000100a00 */
[----:B------:R-:W-:Y:S01]  /*b5dc0*/  STL.64 [R1+0x3f00], R8 ;  /* 0x003f000801007387 */ /* 0x000fe20000100a00 */
[----:B------:R3:W-:Y:S01]  /*b5dd0*/  STL.64 [R1+0x3f08], R10 ;  /* 0x003f080a01007387 */ /* 0x0007e20000100a00 */
[C---:B-1----:R-:W-:Y:S08]  /*b5de0*/  HMMA.1688.F32.TF32 R16, R92.reuse, R202, R240 ;  /* 0x000000ca5c10723c */ /* 0x042ff000000810f0 */
[C---:B--2---:R-:W-:Y:S08]  /*b5df0*/  HMMA.1688.F32.TF32 R12, R92.reuse, R98, R244 ;  /* 0x000000625c0c723c */ /* 0x044ff000000810f4 */
[C---:B---3--:R-:W-:Y:S07]  /*b5e00*/  HMMA.1688.F32.TF32 R8, R92.reuse, R102, R248 ;  /* 0x000000665c08723c */ /* 0x048fee00000810f8 */
        /* <DEDUP_REMOVED lines=24> */
[----:B---3--:R-:W2:Y:S01]  /*b5f90*/  LDL.LU R10, [R1+0x4438] ;  /* 0x00443800010a7983 */ /* 0x008ea20000300800 */
[----:B------:R-:W2:Y:S02]  /*b5fa0*/  LDL.LU R11, [R1+0x443c] ;  /* 0x00443c00010b7983 */ /* 0x000ea40000300800 */
[----:B------:R-:W3:Y:S02]  /*b5fb0*/  LDL.LU R16, [R1+0x4610] ;  /* 0x0046100001107983 */ /* 0x000ee40000300800 */
        /* <DEDUP_REMOVED lines=111> */
[----:B-1----:R-:W3:Y:S01]  /*b66b0*/  LDL.LU.64 R190, [R1+0x6a90] ;  /* 0x006a900001be7983 */ /* 0x002ee20000300a00 */
[----:B------:R-:W2:Y:S01]  /*b66c0*/  LDL.LU.64 R188, [R1+0x6a88] ;  /* 0x006a880001bc7983 */ /* 0x000ea20000300a00 */
[C---:B---3--:R-:W-:Y:S11]  /*b66d0*/  HMMA.1688.F32.TF32 R184, R92.reuse, R190, R184 ;  /* 0x000000be5cb8723c */ /* 0x048ff600000810b8 */
[----:B------:R-:W-:Y:S11]  /*b66e0*/  @!UPT UIADD3 URZ, URZ, URZ, URZ ;  /* 0x0000003f3f3ff290 */ /* 0x000ff6000fffe03f */
[----:B------:R-:W-:Y:S01]  /*b66f0*/  @!UPT UIADD3 URZ, URZ, URZ, URZ ;  /* 0x0000003f3f3ff290 */ /* 0x000fe2000fffe03f */
[----:B------:R-:W-:Y:S01]  /*b6700*/  STL.64 [R1+0x41a0], R184 ;  /* 0x0041a0b801007387 */ /* 0x000fe20000100a00 */
[----:B------:R1:W-:Y:S03]  /*b6710*/  STL.64 [R1+0x41a8], R186 ;  /* 0x0041a8ba01007387 */ /* 0x0003e60000100a00 */
[----:B-1----:R-:W3:Y:S01]  /*b6720*/  LDL.LU.64 R186, [R1+0x6a80] ;  /* 0x006a800001ba7983 */ /* 0x002ee20000300a00 */
        /* <DEDUP_REMOVED lines=24> */
[----:B------:R1:W-:Y:S03]  /*b68b0*/  STL.64 [R1+0x41b8], R90 ;  /* 0x0041b85a01007387 */ /* 0x0003e60000100a00 */
[----:B-1----:R1:W5:Y:S01]  /*b68c0*/  LDL.LU.64 R90, [R1+0x6a70] ;  /* 0x006a7000015a7983 */ /* 0x0023620000300a00 */
[----:B------:R1:W5:Y:S02]  /*b68d0*/  LDL.LU.64 R88, [R1+0x6a68] ;  /* 0x006a680001587983 */ /* 0x0003640000300a00 */
[----:B------:R-:W-:Y:S02]  /*b68e0*/  STL.64 [R1+0x41d0], R84 ;  /* 0x0041d05401007387 */ /* 0x000fe40000100a00 */
[----:B------:R3:W-:Y:S02]  /*b68f0*/  STL.64 [R1+0x41d8], R86 ;  /* 0x0041d85601007387 */ /* 0x0007e40000100a00 */
[----:B---3--:R1:W5:Y:S01]  /*b6900*/  LDL.LU.64 R86, [R1+0x6a60] ;  /* 0x006a600001567983 */ /* 0x0083620000300a00 */
        /* <DEDUP_REMOVED lines=42> */
[----:B------:R3:W-:Y:S01]  /*b6bb0*/  STL.64 [R1+0x4328], R42 ;  /* 0x0043282a01007387 */ /* 0x0007e20000100a00 */
[----:B------:R-:W-:Y:S01]  /*b6bc0*/  HMMA.1688.F32.TF32 R92, R92, R106, R8 ;  /* 0x0000006a5c5c723c */ /* 0x000fe20000081008 */
        /* <DEDUP_REMOVED lines=30> */
[----:B------:R1:W5:Y:S02]  /*b6db0*/  LDL.LU.64 R10, [R1+0x6930] ;  /* 0x00693000010a7983 */ /* 0x0003640000300a00 */
[----:B------:R1:W5:Y:S01]  /*b6dc0*/  LDL.LU.64 R8, [R1+0x6928] ;  /* 0x0069280001087983 */ /* 0x0003620000300a00 */
[----:B------:R3:W-:Y:S01]  /*b6dd0*/  STL.64 [R1+0x4c30], R92 ;  /* 0x004c305c01007387 */ /* 0x0007e20000100a00 */
[----:B------:R1:W-:Y:S03]  /*b6de0*/  STL.64 [R1+0x4c38], R94 ;  /* 0x004c385e01007387 */ /* 0x0003e60000100a00 */
[----:B---3--:R-:W4:Y:S01]  /*b6df0*/  LDL.LU R92, [R1+0x3040] ;  /* 0x00304000015c7983 */ /* 0x008f220000300800 */
[----:B------:R-:W4:Y:S02]  /*b6e00*/  LDL.LU R93, [R1+0x3044] ;  /* 0x00304400015d7983 */ /* 0x000f240000300800 */
[----:B-1----:R-:W4:Y:S02]  /*b6e10*/  LDL.LU R94, [R1+0x3048] ;  /* 0x00304800015e7983 */ /* 0x002f240000300800 */
[----:B------:R-:W4:Y:S02]  /*b6e20*/  LDL.LU R95, [R1+0x304c] ;  /* 0x00304c00015f7983 */ /* 0x000f240000300800 */
[C---:B----4-:R-:W-:Y:S11]  /*b6e30*/  HMMA.1688.F32.TF32 R92, R228.reuse, R222, R92 ;  /* 0x000000dee45c723c */ /* 0x050ff6000008105c */
        /* <DEDUP_REMOVED lines=16> */
[----:B-1----:R-:W-:Y:S05]  /*b6f40*/  HMMA.1688.F32.TF32 R92, R228, R98, R248 ;  /* 0x00000062e45c723c */ /* 0x002fea00000810f8 */
[----:B------:R-:W-:Y:S01]  /*b6f50*/  STL.64 [R1+0x4850], R232 ;  /* 0x004850e801007387 */ /* 0x000fe20000100a00 */
[----:B------:R-:W-:Y:S07]  /*b6f60*/  STL.64 [R1+0x4858], R234 ;  /* 0x004858ea01007387 */ /* 0x000fee0000100a00 */
[----:B------:R1:W-:Y:S02]  /*b6f70*/  STL.64 [R1+0x4840], R224 ;  /* 0x004840e001007387 */ /* 0x0003e40000100a00 */
[----:B------:R3:W-:Y:S08]  /*b6f80*/  STL.64 [R1+0x4848], R226 ;  /* 0x004848e201007387 */ /* 0x0007f00000100a00 */
[----:B------:R-:W-:Y:S01]  /*b6f90*/  STL.64 [R1+0x4820], R92 ;  /* 0x0048205c01007387 */ /* 0x000fe20000100a00 */
[----:B------:R-:W-:Y:S02]  /*b6fa0*/  STL.64 [R1+0x4828], R94 ;  /* 0x0048285e01007387 */ /* 0x000fe40000100a00 */
[----:B------:R-:W4:Y:S02]  /*b6fb0*/  LDL.LU R218, [R1+0x2cb8] ;  /* 0x002cb80001da7983 */ /* 0x000f240000300800 */
[----:B------:R-:W4:Y:S01]  /*b6fc0*/  LDL.LU R219, [R1+0x2cbc] ;  /* 0x002cbc0001db7983 */ /* 0x000f220000300800 */
        /* <DEDUP_REMOVED lines=9> */
[----:B-1----:R-:W3:Y:S02]  /*b7060*/  LDL.LU R224, [R1+0x2f70] ;  /* 0x002f700001e07983 */ /* 0x002ee40000300800 */
[----:B------:R-:W-:-:S02]  /*b7070*/  IMAD.MOV.U32 R244, RZ, RZ, R221 ;  /* 0x000000fffff47224 */ /* 0x000fc400078e00dd */
[----:B------:R-:W-:Y:S02]  /*b7080*/  IMAD.MOV.U32 R245, RZ, RZ, R220 ;  /* 0x000000fffff57224 */ /* 0x000fe400078e00dc */
[----:B------:R-:W-:Y:S02]  /*b7090*/  IMAD.MOV.U32 R246, RZ, RZ, R209 ;  /* 0x000000fffff67224 */ /* 0x000fe400078e00d1 */
[----:B------:R-:W-:Y:S01]  /*b70a0*/  IMAD.MOV.U32 R247, RZ, RZ, R208 ;  /* 0x000000fffff77224 */ /* 0x000fe200078e00d0 */
[C---:B--2---:R-:W-:Y:S11]  /*b70b0*/  HMMA.1688.F32.TF32 R232, R228.reuse, R102, R248 ;  /* 0x00000066e4e8723c */ /* 0x044ff600000810f8 */
[----:B------:R-:W-:Y:S11]  /*b70c0*/  @!UPT UIADD3 URZ, URZ, URZ, URZ ;  /* 0x0000003f3f3ff290 */ /* 0x000ff6000fffe03f */
[----:B------:R-:W-:Y:S01]  /*b70d0*/  @!UPT UIADD3 URZ, URZ, URZ, URZ ;  /* 0x0000003f3f3ff290 */ /* 0x000fe2000fffe03f */
[----:B------:R-:W-:Y:S01]  /*b70e0*/  STL.64 [R1+0x4810], R232 ;  /* 0x004810e801007387 */ /* 0x000fe20000100a00 */
[----:B------:R1:W-:Y:S02]  /*b70f0*/  STL.64 [R1+0x4818], R234 ;  /* 0x004818ea01007387 */ /* 0x0003e40000100a00 */
[----:B------:R-:W2:Y:S02]  /*b7100*/  LDL.LU R225, [R1+0x2f74] ;  /* 0x002f740001e17983 */ /* 0x000ea40000300800 */
[----:B---3--:R-:W2:Y:S01]  /*b7110*/  LDL.LU R226, [R1+0x2f78] ;  /* 0x002f780001e27983 */ /* 0x008ea20000300800 */
[----:B------:R-:W2:Y:S01]  /*b7120*/  LDL.LU R227, [R1+0x2f7c] ;  /* 0x002f7c0001e37983 */ /* 0x000ea20000300800 */
[----:B------:R-:W3:Y:S02]  /*b7130*/  LDL.LU R248, [R1+0x2f50] ;  /* 0x002f500001f87983 */ /* 0x000ee40000300800 */
[----:B------:R-:W3:Y:S02]  /*b7140*/  LDL.LU R249, [R1+0x2f54] ;  /* 0x002f540001f97983 */ /* 0x000ee40000300800 */
[----:B------:R-:W3:Y:S01]  /*b7150*/  LDL.LU R250, [R1+0x2f58] ;  /* 0x002f580001fa7983 */ /* 0x000ee20000300800 */
[----:B------:R-:W3:Y:S01]  /*b7160*/  LDL.LU R251, [R1+0x2f5c] ;  /* 0x002f5c0001fb7983 */ /* 0x000ee20000300800 */
[----:B-1----:R-:W-:Y:S03]  /*b7170*/  HMMA.1688.F32.TF32 R232, R228, R198, R244 ;  /* 0x000000c6e4e8723c */ /* 0x002fe600000810f4 */
[----:B------:R-:W3:Y:S11]  /*b7180*/  LDL.LU R244, [R1+0x2f30] ;  /* 0x002f300001f47983 */ /* 0x000ef60000300800 */
[----:B------:R-:W-:Y:S09]  /*b7190*/  @!UPT UIADD3 URZ, URZ, URZ, URZ ;  /* 0x0000003f3f3ff290 */ /* 0x000ff2000fffe03f */
[----:B------:R1:W-:Y:S01]  /*b71a0*/  STL.64 [R1+0x47e0], R232 ;  /* 0x0047e0e801007387 */ /* 0x0003e20000100a00 */
[----:B------:R1:W-:Y:S02]  /*b71b0*/  STL.64 [R1+0x47e8], R234 ;  /* 0x0047e8ea01007387 */ /* 0x0003e40000100a00 */
[----:B------:R-:W3:Y:S02]  /*b71c0*/  LDL.LU R245, [R1+0x2f34] ;  /* 0x002f340001f57983 */ /* 0x000ee40000300800 */
[----:B------:R-:W3:Y:S01]  /*b71d0*/  LDL.LU R246, [R1+0x2f38] ;  /* 0x002f380001f67983 */ /* 0x000ee20000300800 */
[----:B------:R-:W3:Y:S01]  /*b71e0*/  LDL.LU R247, [R1+0x2f3c] ;  /* 0x002f3c0001f77983 */ /* 0x000ee20000300800 */
[----:B------:R-:W3:Y:S02]  /*b71f0*/  LDL.LU R240, [R1+0x2f10] ;  /* 0x002f100001f07983 */ /* 0x000ee40000300800 */
[----:B------:R-:W3:Y:S02]  /*b7200*/  LDL.LU R241, [R1+0x2f14] ;  /* 0x002f140001f17983 */ /* 0x000ee40000300800 */
        /* <DEDUP_REMOVED lines=21> */
[----:B------:R-:W-:Y:S01]  /*b7360*/  IMAD.MOV.U32 R207, RZ, RZ, R128 ;  /* 0x000000ffffcf7224 */ /* 0x000fe200078e0080 */
[C---:B------:R-:W-:Y:S08]  /*b7370*/  HMMA.1688.F32.TF32 R140, R228.reuse, R142, R196 ;  /* 0x0000008ee48c723c */ /* 0x040ff000000810c4 */
[C---:B------:R-:W-:Y:S08]  /*b7380*/  HMMA.1688.F32.TF32 R136, R228.reuse, R138, R100 ;  /* 0x0000008ae488723c */ /* 0x040ff00000081064 */
[C---:B------:R-:W-:Y:S08]  /*b7390*/  HMMA.1688.F32.TF32 R132, R228.reuse, R134, R96 ;  /* 0x00000086e484723c */ /* 0x040ff00000081060 */
        /* <DEDUP_REMOVED lines=13> */
[----:B------:R-:W-:-:S07]  /*b7470*/  IMAD.MOV.U32 R95, RZ, RZ, R104 ;  /* 0x000000ffff5f7224 */ /* 0x000fce00078e0068 */
[C---:B------:R-:W-:Y:S08]  /*b7480*/  HMMA.1688.F32.TF32 R92, R228.reuse, R106, R92 ;  /* 0x0000006ae45c723c */ /* 0x040ff0000008105c */
[C---:B--2---:R-:W-:Y:S01]  /*b7490*/  HMMA.1688.F32.TF32 R192, R228.reuse, R194, R224 ;  /* 0x000000c2e4c0723c */ /* 0x044fe200000810e0 */
[----:B------:R1:W5:Y:S01]  /*b74a0*/  LDL.LU.64 R226, [R1+0x6920] ;  /* 0x0069200001e27983 */ /* 0x0003620000300a00 */
[----:B------:R1:W5:Y:S11]  /*b74b0*/  LDL.LU.64 R224, [R1+0x6918] ;  /* 0x0069180001e07983 */ /* 0x0003760000300a00 */
[----:B------:R-:W-:Y:S10]  /*b74c0*/  @!UPT UIADD3 URZ, URZ, URZ, URZ ;  /* 0x0000003f3f3ff290 */ /* 0x000ff4000fffe03f */
[----:B------:R2:W-:Y:S02]  /*b74d0*/  STL.64 [R1+0x47d0], R192 ;  /* 0x0047d0c001007387 */ /* 0x0005e40000100a00 */
[----:B--2---:R-:W-:Y:S02]  /*b74e0*/  IMAD.MOV.U32 R192, RZ, RZ, R189 ;  /* 0x000000ffffc07224 */ /* 0x004fe400078e00bd */
[----:B------:R-:W-:Y:S02]  /*b74f0*/  IMAD.MOV.U32 R193, RZ, RZ, R188 ;  /* 0x000000ffffc17224 */ /* 0x000fe400078e00bc */
[C---:B---3--:R-:W-:Y:S01]  /*b7500*/  HMMA.1688.F32.TF32 R188, R228.reuse, R190, R248 ;  /* 0x000000bee4bc723c */ /* 0x048fe200000810f8 */
[----:B------:R-:W-:Y:S01]  /*b7510*/  STL.64 [R1+0x47d8], R194 ;  /* 0x0047d8c201007387 */ /* 0x000fe20000100a00 */
[----:B------:R1:W5:Y:S02]  /*b7520*/  LDL.LU.64 R250, [R1+0x6910] ;  /* 0x0069100001fa7983 */ /* 0x0003640000300a00 */
[----:B------:R1:W5:Y:S11]  /*b7530*/  LDL.LU.64 R248, [R1+0x6908] ;  /* 0x0069080001f87983 */ /* 0x0003760000300a00 */
[----:B------:R-:W-:Y:S08]  /*b7540*/  @!UPT UIADD3 URZ, URZ, URZ, URZ ;  /* 0x0000003f3f3ff290 */ /* 0x000ff0000fffe03f */
[----:B------:R2:W-:Y:S02]  /*b7550*/  STL.64 [R1+0x47c0], R188 ;  /* 0x0047c0bc01007387 */ /* 0x0005e40000100a00 */
[----:B--2---:R-:W-:Y:S02]  /*b7560*/  IMAD.MOV.U32 R188, RZ, RZ, R185 ;  /* 0x000000ffffbc7224 */ /* 0x004fe400078e00b9 */
[----:B------:R-:W-:Y:S02]  /*b7570*/  IMAD.MOV.U32 R189, RZ, RZ, R184 ;  /* 0x000000ffffbd7224 */ /* 0x000fe400078e00b8 */
[C---:B------:R-:W-:Y:S01]  /*b7580*/  HMMA.1688.F32.TF32 R184, R228.reuse, R186, R244 ;  /* 0x000000bae4b8723c */ /* 0x040fe200000810f4 */
[----:B------:R-:W-:Y:S01]  /*b7590*/  STL.64 [R1+0x47c8], R190 ;  /* 0x0047c8be01007387 */ /* 0x000fe20000100a00 */
[----:B------:R1:W5:Y:S02]  /*b75a0*/  LDL.LU.64 R246, [R1+0x6900] ;  /* 0x0069000001f67983 */ /* 0x0003640000300a00 */
[----:B------:R1:W5:Y:S11]  /*b75b0*/  LDL.LU.64 R244, [R1+0x68f8] ;  /* 0x0068f80001f47983 */ /* 0x0003760000300a00 */
[----:B------:R-:W-:Y:S08]  /*b75c0*/  @!UPT UIADD3 URZ, URZ, URZ, URZ ;  /* 0x0000003f3f3ff290 */ /* 0x000ff0000fffe03f */
[----:B------:R2:W-:Y:S02]  /*b75d0*/  STL.64 [R1+0x47a0], R184 ;  /* 0x0047a0b801007387 */ /* 0x0005e40000100a00 */
[----:B--2---:R-:W-:Y:S02]  /*b75e0*/  IMAD.MOV.U32 R184, RZ, RZ, R181 ;  /* 0x000000ffffb87224 */ /* 0x004fe400078e00b5 */
[----:B------:R-:W-:Y:S02]  /*b75f0*/  IMAD.MOV.U32 R185, RZ, RZ, R180 ;  /* 0x000000ffffb97224 */ /* 0x000fe400078e00b4 */
[C---:B----4-:R-:W-:Y:S01]  /*b7600*/  HMMA.1688.F32.TF32 R180, R228.reuse, R182, R240 ;  /* 0x000000b6e4b4723c */ /* 0x050fe200000810f0 */
        /* <DEDUP_REMOVED lines=8> */
[----:B------:R2:W-:Y:S07]  /*b7690*/  STL.64 [R1+0x4788], R182 ;  /* 0x004788b601007387 */ /* 0x0005ee0000100a00 */
[----:B------:R-:W-:Y:S01]  /*b76a0*/  HMMA.1688.F32.TF32 R232, R228, R174, R232 ;  /* 0x000000aee4e8723c */ /* 0x000fe200000810e8 */
[----:B------:R1:W5:Y:S02]  /*b76b0*/  LDL.LU.64 R238, [R1+0x68e0] ;  /* 0x0068e00001ee7983 */ /* 0x0003640000300a00 */
[----:B------:R1:W5:Y:S04]  /*b76c0*/  LDL.LU.64 R236, [R1+0x68d8] ;  /* 0x0068d80001ec7983 */ /* 0x0003680000300a00 */
[----:B------:R-:W-:-:S02]  /*b76d0*/  IMAD.MOV.U32 R174, RZ, RZ, R169 ;  /* 0x000000ffffae7224 */ /* 0x000fc400078e00a9 */
[----:B------:R-:W-:Y:S02]  /*b76e0*/  IMAD.MOV.U32 R175, RZ, RZ, R168 ;  /* 0x000000ffffaf7224 */ /* 0x000fe400078e00a8 */
[----:B------:R-:W-:Y:S02]  /*b76f0*/  IMAD.MOV.U32 R186, RZ, RZ, R153 ;  /* 0x000000ffffba7224 */ /* 0x000fe400078e0099 */
[----:B--2---:R-:W-:Y:S02]  /*b7700*/  IMAD.MOV.U32 R182, RZ, RZ, R157 ;  /* 0x000000ffffb67224 */ /* 0x004fe400078e009d */
[----:B------:R-:W-:Y:S02]  /*b7710*/  IMAD.MOV.U32 R183, RZ, RZ, R156 ;  /* 0x000000ffffb77224 */ /* 0x000fe400078e009c */
[----:B------:R-:W-:Y:S01]  /*b7720*/  IMAD.MOV.U32 R187, RZ, RZ, R152 ;  /* 0x000000ffffbb7224 */ /* 0x000fe200078e0098 */
[----:B------:R-:W-:Y:S01]  /*b7730*/  HMMA.1688.F32.TF32 R168, R228, R170, R172 ;  /* 0x000000aae4a8723c */ /* 0x000fe200000810ac */
[----:B------:R2:W-:Y:S01]  /*b7740*/  STL.64 [R1+0x4770], R176 ;  /* 0x004770b001007387 */ /* 0x0005e20000100a00 */
[----:B------:R3:W-:Y:S02]  /*b7750*/  STL.64 [R1+0x4778], R178 ;  /* 0x004778b201007387 */ /* 0x0007e40000100a00 */
[----:B------:R-:W-:-:S02]  /*b7760*/  IMAD.MOV.U32 R190, RZ, RZ, R149 ;  /* 0x000000ffffbe7224 */ /* 0x000fc400078e0095 */
[----:B------:R-:W-:Y:S02]  /*b7770*/  IMAD.MOV.U32 R191, RZ, RZ, R148 ;  /* 0x000000ffffbf7224 */ /* 0x000fe400078e0094 */
[----:B------:R-:W-:Y:S02]  /*b7780*/  IMAD.MOV.U32 R194, RZ, RZ, R145 ;  /* 0x000000ffffc27224 */ /* 0x000fe400078e0091 */
[----:B--2---:R-:W-:Y:S02]  /*b7790*/  IMAD.MOV.U32 R176, RZ, RZ, R165 ;  /* 0x000000ffffb07224 */ /* 0x004fe400078e00a5 */
[----:B------:R-:W-:Y:S02]  /*b77a0*/  IMAD.MOV.U32 R177, RZ, RZ, R164 ;  /* 0x000000ffffb17224 */ /* 0x000fe400078e00a4 */
[----:B---3--:R-:W-:Y:S02]  /*b77b0*/  IMAD.MOV.U32 R178, RZ, RZ, R161 ;  /* 0x000000ffffb27224 */ /* 0x008fe400078e00a1 */
[----:B------:R-:W-:Y:S01]  /*b77c0*/  IMAD.MOV.U32 R179, RZ, RZ, R160 ;  /* 0x000000ffffb37224 */ /* 0x000fe200078e00a0 */
[C---:B------:R-:W-:Y:S08]  /*b77d0*/  HMMA.1688.F32.TF32 R164, R228.reuse, R166, R200 ;  /* 0x000000a6e4a4723c */ /* 0x040ff000000810c8 */
[----:B------:R-:W-:Y:S01]  /*b77e0*/  HMMA.1688.F32.TF32 R160, R228, R162, R176 ;  /* 0x000000a2e4a0723c */ /* 0x000fe200000810b0 */
[----:B------:R-:W-:-:S07]  /*b77f0*/  IMAD.MOV.U32 R195, RZ, RZ, R144 ;  /* 0x000000ffffc37224 */ /* 0x000fce00078e0090 */
[C---:B------:R-:W-:Y:S08]  /*b7800*/  HMMA.1688.F32.TF32 R156, R228.reuse, R158, R180 ;  /* 0x0000009ee49c723c */ /* 0x040ff000000810b4 */
[C---:B------:R-:W-:Y:S08]  /*b7810*/  HMMA.1688.F32.TF32 R152, R228.reuse, R154, R184 ;  /* 0x0000009ae498723c */ /* 0x040ff000000810b8 */
[C---:B------:R-:W-:Y:S08]  /*b7820*/  HMMA.1688.F32.TF32 R148, R228.reuse, R150, R188 ;  /* 0x00000096e494723c */ /* 0x040ff000000810bc */
[C---:B------:R-:W-:Y:S01]  /*b7830*/  HMMA.1688.F32.TF32 R144, R228.reuse, R146, R192 ;  /* 0x00000092e490723c */ /* 0x040fe200000810c0 */
[----:B------:R-:W-:Y:S01]  /*b7840*/  STL.64 [R1+0x4740], R232 ;  /* 0x004740e801007387 */ /* 0x000fe20000100a00 */
[----:B------:R2:W-:Y:S03]  /*b7850*/  STL.64 [R1+0x4748], R234 ;  /* 0x004748ea01007387 */ /* 0x0005e60000100a00 */
[----:B--2---:R1:W5:Y:S01]  /*b7860*/  LDL.LU.64 R234, [R1+0x68d0] ;  /* 0x0068d00001ea7983 */ /* 0x0043620000300a00 */
[----:B------:R1:W5:Y:S02]  /*b7870*/  LDL.LU.64 R232, [R1+0x68c8] ;  /* 0x0068c80001e87983 */ /* 0x0003640000300a00 */
[----:B------:R-:W2:Y:S02]  /*b7880*/  LDL.LU R200, [R1+0x5884] ;  /* 0x0058840001c87983 */ /* 0x000ea40000300800 */
        /* <DEDUP_REMOVED lines=20> */
[----:B------:R-:W3:Y:S01]  /*b79d0*/  LDL.LU R3, [R1+0x5874] ;  /* 0x0058740001037983 */ /* 0x000ee20000300800 */
[----:B------:R-:W-:Y:S01]  /*b79e0*/  STL.64 [R1+0x4430], R100 ;  /* 0x0044306401007387 */ /* 0x000fe20000100a00 */
[----:B------:R4:W-:Y:S02]  /*b79f0*/  STL.64 [R1+0x4438], R102 ;  /* 0x0044386601007387 */ /* 0x0009e40000100a00 */
[----:B------:R-:W3:Y:S02]  /*b7a00*/  LDL.LU R6, [R1+0x5f84] ;  /* 0x005f840001067983 */ /* 0x000ee40000300800 */
[----:B------:R-:W-:Y:S01]  /*b7a10*/  STL.64 [R1+0x4420], R96 ;  /* 0x0044206001007387 */ /* 0x000fe20000100a00 */
[----:B------:R1:W-:Y:S01]  /*b7a20*/  STL.64 [R1+0x4428], R98 ;  /* 0x0044286201007387 */ /* 0x0003e20000100a00 */
[----:B------:R-:W3:Y:S01]  /*b7a30*/  LDL.LU R7, [R1+0x5f80] ;  /* 0x005f800001077983 */ /* 0x000ee20000300800 */
[C---:B----4-:R-:W-:Y:S08]  /*b7a40*/  HMMA.1688.F32.TF32 R100, R228.reuse, R122, R208 ;  /* 0x0000007ae464723c */ /* 0x050ff000000810d0 */
[C---:B-1----:R-:W-:Y:S11]  /*b7a50*/  HMMA.1688.F32.TF32 R96, R228.reuse, R118, R212 ;  /* 0x00000076e460723c */ /* 0x042ff600000810d4 */
[----:B------:R-:W-:Y:S04]  /*b7a60*/  @!UPT UIADD3 URZ, URZ, URZ, URZ ;  /* 0x0000003f3f3ff290 */ /* 0x000fe8000fffe03f */
[----:B------:R-:W-:Y:S01]  /*b7a70*/  STL.64 [R1+0x4410], R100 ;  /* 0x0044106401007387 */ /* 0x000fe20000100a00 */
[----:B------:R1:W-:Y:S07]  /*b7a80*/  STL.64 [R1+0x4418], R102 ;  /* 0x0044186601007387 */ /* 0x0003ee0000100a00 */
[----:B------:R-:W-:Y:S02]  /*b7a90*/  STL.64 [R1+0x4bd0], R96 ;  /* 0x004bd06001007387 */ /* 0x000fe40000100a00 */
[----:B------:R4:W-:Y:S01]  /*b7aa0*/  STL.64 [R1+0x4bd8], R98 ;  /* 0x004bd86201007387 */ /* 0x0009e20000100a00 */
[C---:B-1----:R-:W-:Y:S08]  /*b7ab0*/  HMMA.1688.F32.TF32 R100, R228.reuse, R114, R220 ;  /* 0x00000072e464723c */ /* 0x042ff000000810dc */
[----:B----4-:R-:W-:Y:S11]  /*b7ac0*/  HMMA.1688.F32.TF32 R96, R228, R110, R216 ;  /* 0x0000006ee460723c */ /* 0x010ff600000810d8 */
[----:B------:R-:W-:Y:S04]  /*b7ad0*/  @!UPT UIADD3 URZ, URZ, URZ, URZ ;  /* 0x0000003f3f3ff290 */ /* 0x000fe8000fffe03f */
[----:B------:R-:W-:Y:S01]  /*b7ae0*/  STL.64 [R1+0x4bc0], R100 ;  /* 0x004bc06401007387 */ /* 0x000fe20000100a00 */
[----:B------:R-:W-:Y:S07]  /*b7af0*/  STL.64 [R1+0x4bc8], R102 ;  /* 0x004bc86601007387 */ /* 0x000fee0000100a00 */
[----:B------:R-:W-:Y:S02]  /*b7b00*/  STL.64 [R1+0x4fa0], R96 ;  /* 0x004fa06001007387 */ /* 0x000fe40000100a00 */
[----:B------:R-:W-:Y:S01]  /*b7b10*/  STL.64 [R1+0x4fa8], R98 ;  /* 0x004fa86201007387 */ /* 0x000fe20000100a00 */
[----:B------:R-:W4:Y:S01]  /*b7b20*/  LDL.LU R104, [R1+0x5f8c] ;  /* 0x005f8c0001687983 */ /* 0x000f220000300800 */
[----:B------:R-:W-:Y:S02]  /*b7b30*/  STL.64 [R1+0x4c40], R92 ;  /* 0x004c405c01007387 */ /* 0x000fe40000100a00 */
[----:B------:R1:W-:Y:S02]  /*b7b40*/  STL.64 [R1+0x4c48], R94 ;  /* 0x004c485e01007387 */ /* 0x0003e40000100a00 */
        /* <DEDUP_REMOVED lines=11> */
[----:B------:R-:W-:-:S02]  /*b7c00*/  IMAD.MOV.U32 R221, RZ, RZ, 0x1f ;  /* 0x0000001fffdd7424 */ /* 0x000fc400078e00ff */
[----:B------:R-:W-:-:S03]  /*b7c10*/  IMAD.MOV.U32 R220, RZ, RZ, c[0x0][0x180] ;  /* 0x00006000ffdc7624 */ /* 0x000fc600078e00ff */
[----:B------:R-:W-:Y:S02]  /*b7c20*/  IADD3 R221, R221, c[0x0][0x180], RZ ;  /* 0x00006000dddd7a10 */ /* 0x000fe40007ffe0ff */
[----:B------:R-:W-:Y:S02]  /*b7c30*/  IADD3 R4, R220, -0x40, RZ ;  /* 0xffffffc0dc047810 */ /* 0x000fe40007ffe0ff */
[----:B------:R-:W1:Y:S01]  /*b7c40*/  S2R R220, SR_TID.X ;  /* 0x0000000000dc7919 */ /* 0x000e620000002100 */
[----:B------:R-:W-:-:S04]  /*b7c50*/  SHF.R.S32.HI R5, RZ, 0x1f, R221 ;  /* 0x0000001fff057819 */ /* 0x000fc800000114dd */
[----:B------:R-:W-:-:S04]  /*b7c60*/  LEA.HI R5, R5, R221, RZ, 0x5 ;  /* 0x000000dd05057211 */ /* 0x000fc800078f28ff */
[----:B------:R-:W-:Y:S01]  /*b7c70*/  SHF.R.S32.HI R5, RZ, 0x5, R5 ;  /* 0x00000005ff057819 */ /* 0x000fe20000011405 */
[----:B------:R-:W-:-:S03]  /*b7c80*/  IMAD.MOV.U32 R221, RZ, RZ, c[0x0][0x188] ;  /* 0x00006200ffdd7624 */ /* 0x000fc600078e00ff */
[----:B------:R-:W-:Y:S01]  /*b7c90*/  IADD3 R5, R5, -0x2, RZ ;  /* 0xfffffffe05057810 */ /* 0x000fe20007ffe0ff */
[----:B------:R-:W-:-:S04]  /*b7ca0*/  IMAD.SHL.U32 R221, R221, 0x20, RZ ;  /* 0x00000020dddd7824 */ /* 0x000fc800078e00ff */
[----:B------:R-:W-:Y:S01]  /*b7cb0*/  IMAD.SHL.U32 R96, R221, 0x4, RZ ;  /* 0x00000004dd607824 */ /* 0x000fe200078e00ff */
[----:B-1----:R-:W-:-:S05]  /*b7cc0*/  LOP3.LUT R221, R220, 0x3f, RZ, 0xc0, !PT ;  /* 0x0000003fdcdd7812 */ /* 0x002fca00078ec0ff */
[----:B------:R-:W-:Y:S02]  /*b7cd0*/  IMAD.SHL.U32 R92, R221, 0x4, RZ ;  /* 0x00000004dd5c7824 */ /* 0x000fe400078e00ff */
[C---:B--2---:R-:W-:Y:S01]  /*b7ce0*/  IMAD R4, R200.reuse, -0x20, R4 ;  /* 0xffffffe0c8047824 */ /* 0x044fe200078e0204 */
[----:B------:R-:W-:-:S04]  /*b7cf0*/  ISETP.GE.AND P0, PT, R200, R5, PT ;  /* 0x00000005c800720c */ /* 0x000fc80003f06270 */
[----:B------:R-:W-:-:S04]  /*b7d00*/  ISETP.GT.AND P1, PT, R4, RZ, PT ;  /* 0x000000ff0400720c */ /* 0x000fc80003f24270 */
[----:B------:R-:W-:-:S04]  /*b7d10*/  SEL R5, RZ, 0x4, !P1 ;  /* 0x00000004ff057807 */ /* 0x000fc80004800000 */
[----:B------:R-:W-:Y:S02]  /*b7d20*/  SEL R5, R5, RZ, !P0 ;  /* 0x000000ff05057207 */ /* 0x000fe40004000000 */
[----:B---3--:R-:W-:Y:S02]  /*b7d30*/  IADD3 R3, R3, 0x1, RZ ;  /* 0x0000000103037810 */ /* 0x008fe40007ffe0ff */
[----:B------:R-:W-:Y:S02]  /*b7d40*/  ISETP.NE.U32.AND P1, PT, R5, RZ, PT ;  /* 0x000000ff0500720c */ /* 0x000fe40003f25070 */
[C---:B------:R-:W-:Y:S02]  /*b7d50*/  ISETP.GT.AND P2, PT, R3.reuse, 0x1, PT ;  /* 0x000000010300780c */ /* 0x040fe40003f44270 */
[----:B------:R-:W-:Y:S02]  /*b7d60*/  IADD3 R6, P3, R6, R96, RZ ;  /* 0x0000006006067210 */ /* 0x000fe40007f7e0ff */
[----:B------:R-:W-:-:S03]  /*b7d70*/  SEL R202, R3, RZ, !P2 ;  /* 0x000000ff03ca7207 */ /* 0x000fc60005000000 */
[----:B------:R-:W-:Y:S02]  /*b7d80*/  IMAD.X R7, R7, 0x1, R0, P3 ;  /* 0x0000000107077824 */ /* 0x000fe400018e0600 */
[----:B------:R-:W-:Y:S01]  /*b7d90*/  IMAD R3, R202, 0x10000, R92 ;  /* 0x00010000ca037824 */ /* 0x000fe200078e025c */
[----:B------:R1:W-:Y:S01]  /*b7da0*/  STL [R1+0x5f84], R6 ;  /* 0x005f840601007387 */ /* 0x0003e20000100800 */
[----:B------:R-:W-:Y:S02]  /*b7db0*/  STL [R1+0x5874], R202 ;  /* 0x005874ca01007387 */ /* 0x000fe40000100800 */
[----:B------:R2:W-:Y:S01]  /*b7dc0*/  STL [R1+0x5f80], R7 ;  /* 0x005f800701007387 */ /* 0x0005e20000100800 */
[----:B------:R-:W-:Y:S01]  /*b7dd0*/  @!PT LDS RZ, [RZ] ;  /* 0x00000000fffff984 */ /* 0x000fe20000000800 */
[----:B------:R-:W-:Y:S01]  /*b7de0*/  @!PT LDS RZ, [RZ] ;  /* 0x00000000fffff984 */ /* 0x000fe20000000800 */
[----:B------:R-:W-:Y:S01]  /*b7df0*/  @!PT LDS RZ, [RZ] ;  /* 0x00000000fffff984 */ /* 0x000fe20000000800 */
[----:B------:R1:W-:Y:S01]  /*b7e00*/  LDGSTS.E [R3], [R6.64], P1 ;  /* 0x0000000006037fae */ /* 0x0003e20008921844 */
[----:B----4-:R-:W-:-:S05]  /*b7e10*/  IADD3 R104, P2, R104, R96, RZ ;  /* 0x0000006068687210 */ /* 0x010fca0007f5e0ff */
[----:B-1----:R-:W-:Y:S01]  /*b7e20*/  IMAD.MOV.U32 R6, RZ, RZ, R104 ;  /* 0x000000ffff067224 */ /* 0x002fe200078e0068 */
[----:B------:R-:W-:Y:S01]  /*b7e30*/  STL [R1+0x5f8c], R104 ;  /* 0x005f8c6801007387 */ /* 0x000fe20000100800 */
[----:B------:R-:W-:Y:S01]  /*b7e40*/  IADD3 R95, P3, R95, R96, RZ ;  /* 0x000000605f5f7210 */ /* 0x000fe20007f7e0ff */
[----:B------:R-:W-:-:S04]  /*b7e50*/  IMAD.X R105, R105, 0x1, R0, P2 ;  /* 0x0000000169697824 */ /* 0x000fc800010e0600 */
[----:B------:R-:W-:Y:S02]  /*b7e60*/  IMAD.X R103, R103, 0x1, R0, P3 ;  /* 0x0000000167677824 */ /* 0x000fe400018e0600 */
[----:B--2---:R-:W-:Y:S01]  /*b7e70*/  IMAD.MOV.U32 R7, RZ, RZ, R105 ;  /* 0x000000ffff077224 */ /* 0x004fe200078e0069 */
[----:B------:R-:W-:Y:S01]  /*b7e80*/  STL [R1+0x5f88], R105 ;  /* 0x005f886901007387 */ /* 0x000fe20000100800 */
[----:B------:R1:W-:Y:S02]  /*b7e90*/  STL [R1+0x5f94], R95 ;  /* 0x005f945f01007387 */ /* 0x0003e40000100800 */
[----:B------:R2:W-:Y:S02]  /*b7ea0*/  STL [R1+0x5f90], R103 ;  /* 0x005f906701007387 */ /* 0x0005e40000100800 */
[----:B------:R-:W3:Y:S01]  /*b7eb0*/  LDL.LU R107, [R1+0x5fb8] ;  /* 0x005fb800016b7983 */ /* 0x000ee20000300800 */
[----:B------:R4:W-:Y:S01]  /*b7ec0*/  LDGSTS.E [R3+0x100], [R6.64], P1 ;  /* 0x0010000006037fae */ /* 0x0009e20008921844 */
[----:B------:R-:W-:-:S02]  /*b7ed0*/  IADD3 R101, P2, R101, R96, RZ ;  /* 0x0000006065657210 */ /* 0x000fc40007f5e0ff */
[----:B------:R-:W-:Y:S01]  /*b7ee0*/  IADD3 R98, P3, R98, R96, RZ ;  /* 0x0000006062627210 */ /* 0x000fe20007f7e0ff */
[----:B----4-:R-:W-:Y:S02]  /*b7ef0*/  IMAD.MOV.U32 R6, RZ, RZ, R95 ;  /* 0x000000ffff067224 */ /* 0x010fe400078e005f */
[----:B-1----:R-:W4:Y:S01]  /*b7f00*/  LDL.LU R95, [R1+0x5fbc] ;  /* 0x005fbc00015f7983 */ /* 0x002f220000300800 */
[----:B------:R-:W3:Y:S02]  /*b7f10*/  LDL.LU R106, [R1+0x6080] ;  /* 0x00608000016a7983 */ /* 0x000ee40000300800 */
[----:B------:R-:W3:Y:S02]  /*b7f20*/  LDL.LU R105, [R1+0x6084] ;  /* 0x0060840001697983 */ /* 0x000ee40000300800 */
[----:B------:R-:W-:Y:S02]  /*b7f30*/  IMAD.MOV.U32 R7, RZ, RZ, R103 ;  /* 0x000000ffff077224 */ /* 0x000fe400078e0067 */
[----:B------:R-:W-:-:S02]  /*b7f40*/  IMAD.X R102, R102, 0x1, R0, P2 ;  /* 0x0000000166667824 */ /* 0x000fc400010e0600 */
[----:B------:R-:W-:Y:S01]  /*b7f50*/  IMAD.X R100, R100, 0x1, R0, P3 ;  /* 0x0000000164647824 */ /* 0x000fe200018e0600 */
[----:B------:R-:W-:Y:S04]  /*b7f60*/  STL [R1+0x5f9c], R101 ;  /* 0x005f9c6501007387 */ /* 0x000fe80000100800 */
[----:B------:R1:W-:Y:S01]  /*b7f70*/  LDGSTS.E [R3+0x200], [R6.64], P1 ;  /* 0x0020000006037fae */ /* 0x0003e20008921844 */
[----:B------:R1:W-:Y:S02]  /*b7f80*/  STL [R1+0x5f98], R102 ;  /* 0x005f986601007387 */ /* 0x0003e40000100800 */
[----:B------:R1:W-:Y:S02]  /*b7f90*/  STL [R1+0x5fa4], R98 ;  /* 0x005fa46201007387 */ /* 0x0003e40000100800 */
[----:B------:R1:W-:Y:S01]  /*b7fa0*/  STL [R1+0x5fa0], R100 ;  /* 0x005fa06401007387 */ /* 0x0003e20000100800 */
[----:B------:R-:W3:Y:S01]  /*b7fb0*/  LDL.LU R104, [R1+0x6088] ;  /* 0x0060880001687983 */ /* 0x000ee20000300800 */
[----:B--2---:R-:W2:Y:S01]  /*b7fc0*/  LDL.LU R103, [R1+0x608c] ;  /* 0x00608c0001677983 */ /* 0x004ea20000300800 */
[----:B------:R-:W-:Y:S01]  /*b7fd0*/  IADD3 R97, P2, R97, R96, RZ ;  /* 0x0000006061617210 */ /* 0x000fe20007f5e0ff */
[----:B-1----:R-:W-:-:S02]  /*b7fe0*/  IMAD.MOV.U32 R6, RZ, RZ, R101 ;  /* 0x000000ffff067224 */ /* 0x002fc400078e0065 */
[----:B------:R-:W-:Y:S02]  /*b7ff0*/  IMAD.MOV.U32 R7, RZ, RZ, R102 ;  /* 0x000000ffff077224 */ /* 0x000fe400078e0066 */
[----:B------:R-:W2:Y:S04]  /*b8000*/  LDL.LU R102, [R1+0x6090] ;  /* 0x0060900001667983 */ /* 0x000ea80000300800 */
[----:B------:R1:W-:Y:S01]  /*b8010*/  LDGSTS.E [R3+0x300], [R6.64], P1 ;  /* 0x0030000006037fae */ /* 0x0003e20008921844 */
[----:B------:R-:W-:Y:S01]  /*b8020*/  IADD3 R93, P3, R93, R96, RZ ;  /* 0x000000605d5d7210 */ /* 0x000fe20007f7e0ff */
[----:B------:R-:W-:Y:S02]  /*b8030*/  IMAD.X R99, R99, 0x1, R0, P2 ;  /* 0x0000000163637824 */ /* 0x000fe400010e0600 */
[----:B-1----:R-:W-:-:S02]  /*b8040*/  IMAD.MOV.U32 R6, RZ, RZ, R98 ;  /* 0x000000ffff067224 */ /* 0x002fc400078e0062 */
[----:B------:R-:W2:Y:S01]  /*b8050*/  LDL.LU R98, [R1+0x6094] ;  /* 0x0060940001627983 */ /* 0x000ea20000300800 */
[----:B------:R-:W-:Y:S02]  /*b8060*/  IMAD.X R94, R94, 0x1, R0, P3 ;  /* 0x000000015e5e7824 */ /* 0x000fe400018e0600 */
[----:B------:R-:W-:Y:S02]  /*b8070*/  IMAD.MOV.U32 R7, RZ, RZ, R100 ;  /* 0x000000ffff077224 */ /* 0x000fe400078e0064 */
[----:B------:R-:W-:Y:S01]  /*b8080*/  STL [R1+0x5fac], R97 ;  /* 0x005fac6101007387 */ /* 0x000fe20000100800 */
[----:B------:R1:W-:Y:S01]  /*b8090*/  STL [R1+0x5fa8], R99 ;  /* 0x005fa86301007387 */ /* 0x0003e20000100800 */
[----:B------:R-:W-:Y:S02]  /*b80a0*/  STL [R1+0x5fb4], R93 ;  /* 0x005fb45d01007387 */ /* 0x000fe40000100800 */
[----:B------:R1:W-:Y:S01]  /*b80b0*/  STL [R1+0x5fb0], R94 ;  /* 0x005fb05e01007387 */ /* 0x0003e20000100800 */
[----:B------:R1:W-:Y:S01]  /*b80c0*/  LDGSTS.E [R3+0x400], [R6.64], P1 ;  /* 0x0040000006037fae */ /* 0x0003e20008921844 */
[----:B------:R-:W2:Y:S02]  /*b80d0*/  LDL.LU R101, [R1+0x6098] ;  /* 0x0060980001657983 */ /* 0x000ea40000300800 */
[----:B------:R-:W2:Y:S02]  /*b80e0*/  LDL.LU R100, [R1+0x609c] ;  /* 0x00609c0001647983 */ /* 0x000ea40000300800 */
[----:B-1----:R-:W-:-:S02]  /*b80f0*/  IMAD.MOV.U32 R7, RZ, RZ, R99 ;  /* 0x000000ffff077224 */ /* 0x002fc400078e0063 */
[----:B------:R-:W-:Y:S01]  /*b8100*/  IMAD.MOV.U32 R6, RZ, RZ, R97 ;  /* 0x000000ffff067224 */ /* 0x000fe200078e0061 */
[----:B------:R-:W2:Y:S01]  /*b8110*/  LDL.LU R99, [R1+0x60a0] ;  /* 0x0060a00001637983 */ /* 0x000ea20000300800 */
[----:B------:R-:W2:Y:S01]  /*b8120*/  LDL.LU R97, [R1+0x60a4] ;  /* 0x0060a40001617983 */ /* 0x000ea20000300800 */
[----:B------:R-:W-:Y:S02]  /*b8130*/  ISETP.GT.AND P2, PT, R4, 0x4, PT ;  /* 0x000000040400780c */ /* 0x000fe40003f44270 */
[----:B------:R1:W-:Y:S02]  /*b8140*/  LDGSTS.E [R3+0x500], [R6.64], P1 ;  /* 0x0050000006037fae */ /* 0x0003e40008921844 */
[----:B------:R-:W-:-:S04]  /*b8150*/  SEL R5, RZ, 0x4, !P2 ;  /* 0x00000004ff057807 */ /* 0x000fc80005000000 */
[----:B------:R-:W-:Y:S01]  /*b8160*/  SEL R5, R5, RZ, !P0 ;  /* 0x000000ff05057207 */ /* 0x000fe20004000000 */
[----:B-1----:R-:W-:Y:S02]  /*b8170*/  IMAD.MOV.U32 R6, RZ, RZ, R93 ;  /* 0x000000ffff067224 */ /* 0x002fe400078e005d */
[----:B------:R-:W-:Y:S02]  /*b8180*/  IMAD.MOV.U32 R7, RZ, RZ, R94 ;  /* 0x000000ffff077224 */ /* 0x000fe400078e005e */
[----:B------:R-:W2:Y:S01]  /*b8190*/  LDL.LU R94, [R1+0x60ac] ;  /* 0x0060ac00015e7983 */ /* 0x000ea20000300800 */
[----:B------:R-:W2:Y:S03]  /*b81a0*/  LDL.LU R93, [R1+0x60b4] ;  /* 0x0060b400015d7983 */ /* 0x000ea60000300800 */
[----:B------:R1:W-:Y:S01]  /*b81b0*/  LDGSTS.E [R3+0x600], [R6.64], P1 ;  /* 0x0060000006037fae */ /* 0x0003e20008921844 */
[----:B------:R-:W-:-:S02]  /*b81c0*/  ISETP.NE.U32.AND P2, PT, R5, RZ, PT ;  /* 0x000000ff0500720c */ /* 0x000fc40003f45070 */
[-C--:B----4-:R-:W-:Y:S02]  /*b81d0*/  IADD3 R95, P3, R95, R96.reuse, RZ ;  /* 0x000000605f5f7210 */ /* 0x090fe40007f7e0ff */
[----:B---3--:R-:W-:-:S03]  /*b81e0*/  IADD3 R105, P4, R105, R96, RZ ;  /* 0x0000006069697210 */ /* 0x008fc60007f9e0ff */
[--C-:B------:R-:W-:Y:S01]  /*b81f0*/  IMAD.X R107, R107, 0x1, R0.reuse, P3 ;  /* 0x000000016b6b7824 */ /* 0x100fe200018e0600 */
[----:B------:R3:W-:Y:S01]  /*b8200*/  STL [R1+0x5fbc], R95 ;  /* 0x005fbc5f01007387 */ /* 0x0007e20000100800 */
[----:B------:R-:W-:Y:S02]  /*b8210*/  IMAD.X R106, R106, 0x1, R0, P4 ;  /* 0x000000016a6a7824 */ /* 0x000fe400020e0600 */
[----:B-1----:R-:W-:Y:S02]  /*b8220*/  IMAD.MOV.U32 R6, RZ, RZ, R95 ;  /* 0x000000ffff067224 */ /* 0x002fe400078e005f */
[----:B------:R-:W-:Y:S01]  /*b8230*/  IMAD.MOV.U32 R7, RZ, RZ, R107 ;  /* 0x000000ffff077224 */ /* 0x000fe200078e006b */
[----:B------:R1:W-:Y:S01]  /*b8240*/  STL [R1+0x5fb8], R107 ;  /* 0x005fb86b01007387 */ /* 0x0003e20000100800 */
[----:B------:R-:W-:Y:S03]  /*b8250*/  STL [R1+0x6084], R105 ;  /* 0x0060846901007387 */ /* 0x000fe60000100800 */
[----:B------:R4:W-:Y:S04]  /*b8260*/  LDGSTS.E [R3+0x700], [R6.64], P1 ;  /* 0x0070000006037fae */ /* 0x0009e80008921844 */
[----:B---3--:R-:W3:Y:S01]  /*b8270*/  LDL.LU R95, [R1+0x60a8] ;  /* 0x0060a800015f7983 */ /* 0x008ee20000300800 */
[----:B------:R-:W-:Y:S02]  /*b8280*/  STL [R1+0x6080], R106 ;  /* 0x0060806a01007387 */ /* 0x000fe40000100800 */
[----:B------:R-:W3:Y:S01]  /*b8290*/  LDL.LU R5, [R1+0x60b0] ;  /* 0x0060b00001057983 */ /* 0x000ee20000300800 */
[----:B--2---:R-:W-:-:S05]  /*b82a0*/  IADD3 R103, P1, R103, R96, RZ ;  /* 0x0000006067677210 */ /* 0x004fca0007f3e0ff */
[----:B------:R-:W-:Y:S02]  /*b82b0*/  IMAD.X R104, R104, 0x1, R0, P1 ;  /* 0x0000000168687824 */ /* 0x000fe400008e0600 */
[----:B----4-:R-:W-:Y:S02]  /*b82c0*/  IMAD.MOV.U32 R6, RZ, RZ, R105 ;  /* 0x000000ffff067224 */ /* 0x010fe400078e0069 */
[----:B------:R-:W-:Y:S01]  /*b82d0*/  IMAD.MOV.U32 R7, RZ, RZ, R106 ;  /* 0x000000ffff077224 */ /* 0x000fe200078e006a */
[----:B------:R-:W-:Y:S04]  /*b82e0*/  STL [R1+0x608c], R103 ;  /* 0x00608c6701007387 */ /* 0x000fe80000100800 */
[----:B------:R2:W-:Y:S01]  /*b82f0*/  LDGSTS.E [R3+0x2000], [R6.64], P2 ;  /* 0x0200000006037fae */ /* 0x0005e20009121844 */
[----:B------:R-:W-:-:S03]  /*b8300*/  IADD3 R98, P3, R98, R96, RZ ;  /* 0x0000006062627210 */ /* 0x000fc60007f7e0ff */
[----:B------:R-:W-:Y:S02]  /*b8310*/  STL [R1+0x6088], R104 ;  /* 0x0060886801007387 */ /* 0x000fe40000100800 */
[----:B------:R-:W-:Y:S02]  /*b8320*/  IMAD.X R102, R102, 0x1, R0, P3 ;  /* 0x0000000166667824 */ /* 0x000fe400018e0600 */
[----:B--2---:R-:W-:Y:S02]  /*b8330*/  IMAD.MOV.U32 R6, RZ, RZ, R103 ;  /* 0x000000ffff067224 */ /* 0x004fe400078e0067 */
[----:B------:R-:W-:Y:S01]  /*b8340*/  IMAD.MOV.U32 R7, RZ, RZ, R104 ;  /* 0x000000ffff077224 */ /* 0x000fe200078e0068 */
[----:B------:R2:W-:Y:S01]  /*b8350*/  STL [R1+0x6094], R98 ;  /* 0x0060946201007387 */ /* 0x0005e20000100800 */
[----:B------:R4:W-:Y:S02]  /*b8360*/  STL [R1+0x6090], R102 ;  /* 0x0060906601007387 */ /* 0x0009e40000100800 */
[----:B-1----:R-:W3:Y:S01]  /*b8370*/  LDL.LU R107, [R1+0x60b8] ;  /* 0x0060b800016b7983 */ /* 0x002ee20000300800 */
[----:B------:R1:W-:Y:S01]  /*b8380*/  LDGSTS.E [R3+0x2100], [R6.64], P2 ;  /* 0x0210000006037fae */ /* 0x0003e20009121844 */
[----:B------:R-:W-:Y:S01]  /*b8390*/  IADD3 R100, P1, R100, R96, RZ ;  /* 0x0000006064647210 */ /* 0x000fe20007f3e0ff */
[----:B-1----:R-:W-:-:S02]  /*b83a0*/  IMAD.MOV.U32 R6, RZ, RZ, R98 ;  /* 0x000000ffff067224 */ /* 0x002fc400078e0062 */
[----:B--2---:R-:W2:Y:S01]  /*b83b0*/  LDL.LU R98, [R1+0x60bc] ;  /* 0x0060bc0001627983 */ /* 0x004ea20000300800 */
[----:B------:R-:W2:Y:S02]  /*b83c0*/  LDL.LU R106, [R1+0x6180] ;  /* 0x00618000016a7983 */ /* 0x000ea40000300800 */
[----:B------:R-:W2:Y:S01]  /*b83d0*/  LDL.LU R105, [R1+0x6184] ;  /* 0x0061840001697983 */ /* 0x000ea20000300800 */
[----:B------:R-:W-:Y:S01]  /*b83e0*/  IADD3 R97, P3, R97, R96, RZ ;  /* 0x0000006061617210 */ /* 0x000fe20007f7e0ff */
[----:B------:R-:W-:Y:S02]  /*b83f0*/  IMAD.MOV.U32 R7, RZ, RZ, R102 ;  /* 0x000000ffff077224 */ /* 0x000fe400078e0066 */
[--C-:B------:R-:W-:Y:S01]  /*b8400*/  IMAD.X R101, R101, 0x1, R0.reuse, P1 ;  /* 0x0000000165657824 */ /* 0x100fe200008e0600 */
[----:B------:R-:W-:Y:S04]  /*b8410*/  STL [R1+0x609c], R100 ;  /* 0x00609c6401007387 */ /* 0x000fe80000100800 */
[----:B------:R1:W-:Y:S01]  /*b8420*/  LDGSTS.E [R3+0x2200], [R6.64], P2 ;  /* 0x0220000006037fae */ /* 0x0003e20009121844 */
[----:B------:R-:W-:-:S03]  /*b8430*/  IMAD.X R99, R99, 0x1, R0, P3 ;  /* 0x0000000163637824 */ /* 0x000fc600018e0600 */
[----:B------:R-:W-:Y:S01]  /*b8440*/  STL [R1+0x6098], R101 ;  /* 0x0060986501007387 */ /* 0x000fe20000100800 */
[----:B------:R1:W-:Y:S03]  /*b8450*/  STL [R1+0x60a4], R97 ;  /* 0x0060a46101007387 */ /* 0x0003e60000100800 */
[----:B------:R3:W-:Y:S01]  /*b8460*/  STL [R1+0x60a0], R99 ;  /* 0x0060a06301007387 */ /* 0x0007e20000100800 */
[----:B------:R-:W2:Y:S02]  /*b8470*/  LDL.LU R104, [R1+0x6188] ;  /* 0x0061880001687983 */ /* 0x000ea40000300800 */
[----:B------:R-:W2:Y:S02]  /*b8480*/  LDL.LU R103, [R1+0x618c] ;  /* 0x00618c0001677983 */ /* 0x000ea40000300800 */
[----:B----4-:R-:W2:Y:S02]  /*b8490*/  LDL.LU R102, [R1+0x6190] ;  /* 0x0061900001667983 */ /* 0x010ea40000300800 */
[----:B-1----:R-:W-:-:S02]  /*b84a0*/  IMAD.MOV.U32 R6, RZ, RZ, R100 ;  /* 0x000000ffff067224 */ /* 0x002fc400078e0064 */
[----:B------:R-:W-:-:S05]  /*b84b0*/  IMAD.MOV.U32 R7, RZ, RZ, R101 ;  /* 0x000000ffff077224 */ /* 0x000fca00078e0065 */
[----:B------:R1:W-:Y:S02]  /*b84c0*/  LDGSTS.E [R3+0x2300], [R6.64], P2 ;  /* 0x0230000006037fae */ /* 0x0003e40009121844 */
[----:B-1----:R-:W-:Y:S02]  /*b84d0*/  IMAD.MOV.U32 R6, RZ, RZ, R97 ;  /* 0x000000ffff067224 */ /* 0x002fe400078e0061 */
[----:B------:R-:W2:Y:S01]  /*b84e0*/  LDL.LU R97, [R1+0x6194] ;  /* 0x0061940001617983 */ /* 0x000ea20000300800 */
[-C--:B------:R-:W-:Y:S02]  /*b84f0*/  IADD3 R94, P1, R94, R96.reuse, RZ ;  /* 0x000000605e5e7210 */ /* 0x080fe40007f3e0ff */
[----:B------:R-:W-:Y:S01]  /*b8500*/  IADD3 R93, P3, R93, R96, RZ ;  /* 0x000000605d5d7210 */ /* 0x000fe20007f7e0ff */
[----:B------:R-:W-:Y:S02]  /*b8510*/  IMAD.MOV.U32 R7, RZ, RZ, R99 ;  /* 0x000000ffff077224 */ /* 0x000fe400078e0063 */
[----:B------:R-:W-:Y:S04]  /*b8520*/  STL [R1+0x60ac], R94 ;  /* 0x0060ac5e01007387 */ /* 0x000fe80000100800 */
[----:B------:R1:W-:Y:S02]  /*b8530*/  LDGSTS.E [R3+0x2400], [R6.64], P2 ;  /* 0x0240000006037fae */ /* 0x0003e40009121844 */
[----:B-1----:R-:W-:-:S02]  /*b8540*/  IMAD.MOV.U32 R6, RZ, RZ, R94 ;  /* 0x000000ffff067224 */ /* 0x002fc400078e005e */
[--C-:B---3--:R-:W-:Y:S02]  /*b8550*/  IMAD.X R95, R95, 0x1, R0.reuse, P1 ;  /* 0x000000015f5f7824 */ /* 0x108fe400008e0600 */
[----:B------:R-:W-:-:S03]  /*b8560*/  IMAD.X R5, R5, 0x1, R0, P3 ;  /* 0x0000000105057824 */ /* 0x000fc600018e0600 */
[----:B------:R1:W-:Y:S01]  /*b8570*/  STL [R1+0x60a8], R95 ;  /* 0x0060a85f01007387 */ /* 0x0003e20000100800 */
[----:B------:R-:W-:Y:S02]  /*b8580*/  STL [R1+0x60b4], R93 ;  /* 0x0060b45d01007387 */ /* 0x000fe40000100800 */
[----:B------:R3:W-:Y:S02]  /*b8590*/  STL [R1+0x60b0], R5 ;  /* 0x0060b00501007387 */ /* 0x0007e40000100800 */
[----:B------:R-:W4:Y:S01]  /*b85a0*/  LDL.LU R101, [R1+0x6198] ;  /* 0x0061980001657983 */ /* 0x000f220000300800 */
[----:B------:R-:W4:Y:S01]  /*b85b0*/  LDL.LU R100, [R1+0x619c] ;  /* 0x00619c0001647983 */ /* 0x000f220000300800 */
[----:B------:R-:W-:Y:S02]  /*b85c0*/  IMAD.MOV.U32 R7, RZ, RZ, R95 ;  /* 0x000000ffff077224 */ /* 0x000fe400078e005f */
[----:B------:R-:W4:Y:S01]  /*b85d0*/  LDL.LU R99, [R1+0x61a0] ;  /* 0x0061a00001637983 */ /* 0x000f220000300800 */
[----:B-1----:R-:W4:Y:S01]  /*b85e0*/  LDL.LU R95, [R1+0x61a4] ;  /* 0x0061a400015f7983 */ /* 0x002f220000300800 */
[----:B------:R-:W-:-:S03]  /*b85f0*/  ISETP.GT.AND P1, PT, R4, 0x8, PT ;  /* 0x000000080400780c */ /* 0x000fc60003f24270 */
[----:B------:R1:W-:Y:S01]  /*b8600*/  LDGSTS.E [R3+0x2500], [R6.64], P2 ;  /* 0x0250000006037fae */ /* 0x0003e20009121844 */
[----:B------:R-:W4:Y:S02]  /*b8610*/  LDL.LU R94, [R1+0x61ac] ;  /* 0x0061ac00015e7983 */ /* 0x000f240000300800 */
[----:B-1----:R-:W-:Y:S01]  /*b8620*/  IMAD.MOV.U32 R7, RZ, RZ, R5 ;  /* 0x000000ffff077224 */ /* 0x002fe200078e0005 */
[----:B---3--:R-:W-:Y:S01]  /*b8630*/  SEL R5, RZ, 0x4, !P1 ;  /* 0x00000004ff057807 */ /* 0x008fe20004800000 */
[----:B------:R-:W-:Y:S02]  /*b8640*/  IMAD.MOV.U32 R6, RZ, RZ, R93 ;  /* 0x000000ffff067224 */ /* 0x000fe400078e005d */
[----:B------:R-:W3:Y:S01]  /*b8650*/  LDL.LU R93, [R1+0x61b4] ;  /* 0x0061b400015d7983 */ /* 0x000ee20000300800 */
[----:B------:R-:W-:-:S03]  /*b8660*/  SEL R5, R5, RZ, !P0 ;  /* 0x000000ff05057207 */ /* 0x000fc60004000000 */
[----:B------:R1:W-:Y:S01]  /*b8670*/  LDGSTS.E [R3+0x2600], [R6.64], P2 ;  /* 0x0260000006037fae */ /* 0x0003e20009121844 */
[----:B------:R-:W-:Y:S02]  /*b8680*/  ISETP.NE.U32.AND P1, PT, R5, RZ, PT ;  /* 0x000000ff0500720c */ /* 0x000fe40003f25070 */
[-C--:B--2---:R-:W-:Y:S02]  /*b8690*/  IADD3 R98, P3, R98, R96.reuse, RZ ;  /* 0x0000006062627210 */ /* 0x084fe40007f7e0ff */
[----:B------:R-:W-:-:S03]  /*b86a0*/  IADD3 R105, P4, R105, R96, RZ ;  /* 0x0000006069697210 */ /* 0x000fc60007f9e0ff */
        /* <DEDUP_REMOVED lines=8> */
[----:B--2---:R-:W4:Y:S01]  /*b8730*/  LDL.LU R98, [R1+0x61a8] ;  /* 0x0061a80001627983 */ /* 0x004f220000300800 */
[----:B------:R-:W-:Y:S02]  /*b8740*/  STL [R1+0x6180], R106 ;  /* 0x0061806a01007387 */ /* 0x000fe40000100800 */
[----:B------:R-:W4:Y:S01]  /*b8750*/  LDL.LU R5, [R1+0x61b0] ;  /* 0x0061b00001057983 */ /* 0x000f220000300800 */
[----:B------:R-:W-:-:S05]  /*b8760*/  IADD3 R103, P2, R103, R96, RZ ;  /* 0x0000006067677210 */ /* 0x000fca0007f5e0ff */
[----:B------:R-:W-:Y:S02]  /*b8770*/  IMAD.X R104, R104, 0x1, R0, P2 ;  /* 0x0000000168687824 */ /* 0x000fe400010e0600 */
[----:B-1----:R-:W-:Y:S02]  /*b8780*/  IMAD.MOV.U32 R6, RZ, RZ, R105 ;  /* 0x000000ffff067224 */ /* 0x002fe400078e0069 */
[----:B------:R-:W-:Y:S01]  /*b8790*/  IMAD.MOV.U32 R7, RZ, RZ, R106 ;  /* 0x000000ffff077224 */ /* 0x000fe200078e006a */
[----:B------:R-:W-:Y:S04]  /*b87a0*/  STL [R1+0x618c], R103 ;  /* 0x00618c6701007387 */ /* 0x000fe80000100800 */
[----:B------:R1:W-:Y:S01]  /*b87b0*/  LDGSTS.E [R3+0x4000], [R6.64], P1 ;  /* 0x0400000006037fae */ /* 0x0003e20008921844 */
[----:B------:R-:W-:-:S03]  /*b87c0*/  IADD3 R97, P3, R97, R96, RZ ;  /* 0x0000006061617210 */ /* 0x000fc60007f7e0ff */
[----:B------:R-:W-:Y:S02]  /*b87d0*/  STL [R1+0x6188], R104 ;  /* 0x0061886801007387 */ /* 0x000fe40000100800 */
[----:B------:R-:W-:Y:S02]  /*b87e0*/  IMAD.X R102, R102, 0x1, R0, P3 ;  /* 0x0000000166667824 */ /* 0x000fe400018e0600 */
[----:B-1----:R-:W-:Y:S02]  /*b87f0*/  IMAD.MOV.U32 R6, RZ, RZ, R103 ;  /* 0x000000ffff067224 */ /* 0x002fe400078e0067 */
[----:B------:R-:W-:Y:S01]  /*b8800*/  IMAD.MOV.U32 R7, RZ, RZ, R104 ;  /* 0x000000ffff077224 */ /* 0x000fe200078e0068 */
[----:B------:R1:W-:Y:S01]  /*b8810*/  STL [R1+0x6194], R97 ;  /* 0x0061946101007387 */ /* 0x0003e20000100800 */
[----:B------:R1:W-:Y:S02]  /*b8820*/  STL [R1+0x6190], R102 ;  /* 0x0061906601007387 */ /* 0x0003e40000100800 */
[----:B------:R-:W4:Y:S01]  /*b8830*/  LDL.LU R107, [R1+0x61b8] ;  /* 0x0061b800016b7983 */ /* 0x000f220000300800 */
[----:B------:R1:W-:Y:S02]  /*b8840*/  LDGSTS.E [R3+0x4100], [R6.64], P1 ;  /* 0x0410000006037fae */ /* 0x0003e40008921844 */
[----:B-1----:R-:W-:-:S02]  /*b8850*/  IMAD.MOV.U32 R6, RZ, RZ, R97 ;  /* 0x000000ffff067224 */ /* 0x002fc400078e0061 */
[----:B------:R-:W4:Y:S01]  /*b8860*/  LDL.LU R97, [R1+0x61bc] ;  /* 0x0061bc0001617983 */ /* 0x000f220000300800 */
[----:B------:R-:W4:Y:S02]  /*b8870*/  LDL.LU R106, [R1+0x6280] ;  /* 0x00628000016a7983 */ /* 0x000f240000300800 */
[----:B------:R-:W4:Y:S02]  /*b8880*/  LDL.LU R105, [R1+0x6284] ;  /* 0x0062840001697983 */ /* 0x000f240000300800 */
[----:B------:R-:W-:-:S05]  /*b8890*/  IMAD.MOV.U32 R7, RZ, RZ, R102 ;  /* 0x000000ffff077224 */ /* 0x000fca00078e0066 */
[----:B------:R1:W-:Y:S01]  /*b88a0*/  LDGSTS.E [R3+0x4200], [R6.64], P1 ;  /* 0x0420000006037fae */ /* 0x0003e20008921844 */
[-C--:B----4-:R-:W-:Y:S02]  /*b88b0*/  IADD3 R100, P2, R100, R96.reuse, RZ ;  /* 0x0000006064647210 */ /* 0x090fe40007f5e0ff */
[----:B------:R-:W-:-:S03]  /*b88c0*/  IADD3 R95, P3, R95, R96, RZ ;  /* 0x000000605f5f7210 */ /* 0x000fc60007f7e0ff */
[--C-:B------:R-:W-:Y:S01]  /*b88d0*/  IMAD.X R101, R101, 0x1, R0.reuse, P2 ;  /* 0x0000000165657824 */ /* 0x100fe200010e0600 */
[----:B------:R-:W-:Y:S01]  /*b88e0*/  STL [R1+0x619c], R100 ;  /* 0x00619c6401007387 */ /* 0x000fe20000100800 */
[----:B------:R-:W-:-:S03]  /*b88f0*/  IMAD.X R99, R99, 0x1, R0, P3 ;  /* 0x0000000163637824 */ /* 0x000fc600018e0600 */
[----:B------:R-:W-:Y:S01]  /*b8900*/  STL [R1+0x6198], R101 ;  /* 0x0061986501007387 */ /* 0x000fe20000100800 */
[----:B-1----:R-:W-:Y:S02]  /*b8910*/  IMAD.MOV.U32 R6, RZ, RZ, R100 ;  /* 0x000000ffff067224 */ /* 0x002fe400078e0064 */
[----:B------:R-:W-:Y:S02]  /*b8920*/  IMAD.MOV.U32 R7, RZ, RZ, R101 ;  /* 0x000000ffff077224 */ /* 0x000fe400078e0065 */
[----:B------:R1:W-:Y:S01]  /*b8930*/  STL [R1+0x61a4], R95 ;  /* 0x0061a45f01007387 */ /* 0x0003e20000100800 */
[----:B------:R4:W-:Y:S01]  /*b8940*/  STL [R1+0x61a0], R99 ;  /* 0x0061a06301007387 */ /* 0x0009e20000100800 */
[----:B------:R-:W2:Y:S02]  /*b8950*/  LDL.LU R104, [R1+0x6288] ;  /* 0x0062880001687983 */ /* 0x000ea40000300800 */
[----:B------:R-:W2:Y:S01]  /*b8960*/  LDL.LU R103, [R1+0x628c] ;  /* 0x00628c0001677983 */ /* 0x000ea20000300800 */
[----:B------:R1:W-:Y:S01]  /*b8970*/  LDGSTS.E [R3+0x4300], [R6.64], P1 ;  /* 0x0430000006037fae */ /* 0x0003e20008921844 */
[----:B------:R-:W2:Y:S01]  /*b8980*/  LDL.LU R102, [R1+0x6290] ;  /* 0x0062900001667983 */ /* 0x000ea20000300800 */
[----:B------:R-:W-:-:S02]  /*b8990*/  IADD3 R94, P2, R94, R96, RZ ;  /* 0x000000605e5e7210 */ /* 0x000fc40007f5e0ff */
[----:B---3--:R-:W-:Y:S01]  /*b89a0*/  IADD3 R93, P3, R93, R96, RZ ;  /* 0x000000605d5d7210 */ /* 0x008fe20007f7e0ff */
[----:B-1----:R-:W-:Y:S02]  /*b89b0*/  IMAD.MOV.U32 R6, RZ, RZ, R95 ;  /* 0x000000ffff067224 */ /* 0x002fe400078e005f */
[----:B------:R-:W3:Y:S01]  /*b89c0*/  LDL.LU R95, [R1+0x6294] ;  /* 0x00629400015f7983 */ /* 0x000ee20000300800 */
[----:B------:R-:W-:Y:S02]  /*b89d0*/  IMAD.MOV.U32 R7, RZ, RZ, R99 ;  /* 0x000000ffff077224 */ /* 0x000fe400078e0063 */
[----:B------:R-:W-:Y:S03]  /*b89e0*/  STL [R1+0x61ac], R94 ;  /* 0x0061ac5e01007387 */ /* 0x000fe60000100800 */
[----:B------:R1:W-:Y:S01]  /*b89f0*/  LDGSTS.E [R3+0x4400], [R6.64], P1 ;  /* 0x0440000006037fae */ /* 0x0003e20008921844 */
[----:B----4-:R-:W-:-:S02]  /*b8a00*/  IMAD.X R98, R98, 0x1, R0, P2 ;  /* 0x0000000162627824 */ /* 0x010fc400010e0600 */
[----:B------:R-:W-:-:S03]  /*b8a10*/  IMAD.X R5, R5, 0x1, R0, P3 ;  /* 0x0000000105057824 */ /* 0x000fc600018e0600 */
[----:B------:R4:W-:Y:S01]  /*b8a20*/  STL [R1+0x61a8], R98 ;  /* 0x0061a86201007387 */ /* 0x0009e20000100800 */
[----:B------:R-:W-:Y:S02]  /*b8a30*/  STL [R1+0x61b4], R93 ;  /* 0x0061b45d01007387 */ /* 0x000fe40000100800 */
[----:B------:R4:W-:Y:S02]  /*b8a40*/  STL [R1+0x61b0], R5 ;  /* 0x0061b00501007387 */ /* 0x0009e40000100800 */
[----:B------:R-:W3:Y:S01]  /*b8a50*/  LDL.LU R101, [R1+0x6298] ;  /* 0x0062980001657983 */ /* 0x000ee20000300800 */
[----:B------:R-:W3:Y:S01]  /*b8a60*/  LDL.LU R100, [R1+0x629c] ;  /* 0x00629c0001647983 */ /* 0x000ee20000300800 */
[----:B-1----:R-:W-:Y:S02]  /*b8a70*/  IMAD.MOV.U32 R7, RZ, RZ, R98 ;  /* 0x000000ffff077224 */ /* 0x002fe400078e0062 */
[----:B------:R-:W3:Y:S01]  /*b8a80*/  LDL.LU R99, [R1+0x62a0] ;  /* 0x0062a00001637983 */ /* 0x000ee20000300800 */
[----:B----4-:R-:W3:Y:S01]  /*b8a90*/  LDL.LU R98, [R1+0x62a4] ;  /* 0x0062a40001627983 */ /* 0x010ee20000300800 */
[----:B------:R-:W-:Y:S01]  /*b8aa0*/  IMAD.MOV.U32 R6, RZ, RZ, R94 ;  /* 0x000000ffff067224 */ /* 0x000fe200078e005e */
[----:B------:R-:W-:Y:S01]  /*b8ab0*/  ISETP.GT.AND P2, PT, R4, 0xc, PT ;  /* 0x0000000c0400780c */ /* 0x000fe20003f44270 */
[----:B------:R-:W3:Y:S03]  /*b8ac0*/  LDL.LU R94, [R1+0x62ac] ;  /* 0x0062ac00015e7983 */ /* 0x000ee60000300800 */
[----:B------:R1:W-:Y:S02]  /*b8ad0*/  LDGSTS.E [R3+0x4500], [R6.64], P1 ;  /* 0x0450000006037fae */ /* 0x0003e40008921844 */
[----:B-1----:R-:W-:Y:S01]  /*b8ae0*/  IMAD.MOV.U32 R7, RZ, RZ, R5 ;  /* 0x000000ffff077224 */ /* 0x002fe200078e0005 */
[----:B------:R-:W-:Y:S01]  /*b8af0*/  SEL R5, RZ, 0x4, !P2 ;  /* 0x00000004ff057807 */ /* 0x000fe20005000000 */
[----:B------:R-:W-:-:S02]  /*b8b00*/  IMAD.MOV.U32 R6, RZ, RZ, R93 ;  /* 0x000000ffff067224 */ /* 0x000fc400078e005d */
[----:B------:R-:W3:Y:S01]  /*b8b10*/  LDL.LU R93, [R1+0x62b4] ;  /* 0x0062b400015d7983 */ /* 0x000ee20000300800 */
[----:B------:R-:W-:-:S03]  /*b8b20*/  SEL R5, R5, RZ, !P0 ;  /* 0x000000ff05057207 */ /* 0x000fc60004000000 */
[----:B------:R1:W-:Y:S01]  /*b8b30*/  LDGSTS.E [R3+0x4600], [R6.64], P1 ;  /* 0x0460000006037fae */ /* 0x0003e20008921844 */
[-C--:B------:R-:W-:Y:S02]  /*b8b40*/  IADD3 R97, P3, R97, R96.reuse, RZ ;  /* 0x0000006061617210 */ /* 0x080fe40007f7e0ff */
[----:B------:R-:W-:-:S03]  /*b8b50*/  IADD3 R105, P4, R105, R96, RZ ;  /* 0x0000006069697210 */ /* 0x000fc60007f9e0ff */
[--C-:B------:R-:W-:Y:S01]  /*b8b60*/  IMAD.X R107, R107, 0x1, R0.reuse, P3 ;  /* 0x000000016b6b7824 */ /* 0x100fe200018e0600 */
[----:B------:R1:W-:Y:S01]  /*b8b70*/  STL [R1+0x61bc], R97 ;  /* 0x0061bc6101007387 */ /* 0x0003e20000100800 */
[----:B------:R-:W-:Y:S02]  /*b8b80*/  IMAD.X R106, R106, 0x1, R0, P4 ;  /* 0x000000016a6a7824 */ /* 0x000fe400020e0600 */
[----:B-1----:R-:W-:Y:S01]  /*b8b90*/  IMAD.MOV.U32 R6, RZ, RZ, R97 ;  /* 0x000000ffff067224 */ /* 0x002fe200078e0061 */
[----:B------:R1:W-:Y:S01]  /*b8ba0*/  STL [R1+0x61b8], R107 ;  /* 0x0061b86b01007387 */ /* 0x0003e20000100800 */
[----:B------:R-:W-:Y:S01]  /*b8bb0*/  STL [R1+0x6284], R105 ;  /* 0x0062846901007387 */ /* 0x000fe20000100800 */
[----:B------:R-:W-:Y:S02]  /*b8bc0*/  ISETP.NE.U32.AND P2, PT, R5, RZ, PT ;  /* 0x000000ff0500720c */ /* 0x000fe40003f45070 */
[----:B------:R-:W3:Y:S01]  /*b8bd0*/  LDL.LU R97, [R1+0x62a8] ;  /* 0x0062a80001617983 */ /* 0x000ee20000300800 */
[----:B------:R-:W-:Y:S02]  /*b8be0*/  STL [R1+0x6280], R106 ;  /* 0x0062806a01007387 */ /* 0x000fe40000100800 */
[----:B------:R-:W3:Y:S02]  /*b8bf0*/  LDL.LU R5, [R1+0x62b0] ;  /* 0x0062b00001057983 */ /* 0x000ee40000300800 */
[----:B------:R-:W-:-:S05]  /*b8c00*/  IMAD.MOV.U32 R7, RZ, RZ, R107 ;  /* 0x000000ffff077224 */ /* 0x000fca00078e006b */
[----:B------:R1:W-:Y:S02]  /*b8c10*/  LDGSTS.E [R3+0x4700], [R6.64], P1 ;  /* 0x0470000006037fae */ /* 0x0003e40008921844 */
[----:B-1----:R-:W-:Y:S02]  /*b8c20*/  IMAD.MOV.U32 R6, RZ, RZ, R105 ;  /* 0x000000ffff067224 */ /* 0x002fe400078e0069 */
[----:B------:R-:W-:-:S05]  /*b8c30*/  IMAD.MOV.U32 R7, RZ, RZ, R106 ;  /* 0x000000ffff077224 */ /* 0x000fca00078e006a */
[----:B------:R1:W-:Y:S01]  /*b8c40*/  LDGSTS.E [R3+0x6000], [R6.64], P2 ;  /* 0x0600000006037fae */ /* 0x0003e20009121844 */
[----:B--2---:R-:W-:-:S05]  /*b8c50*/  IADD3 R103, P1, R103, R96, RZ ;  /* 0x0000006067677210 */ /* 0x004fca0007f3e0ff */
[----:B------:R-:W-:Y:S02]  /*b8c60*/  IMAD.X R104, R104, 0x1, R0, P1 ;  /* 0x0000000168687824 */ /* 0x000fe400008e0600 */
[----:B-1----:R-:W-:Y:S01]  /*b8c70*/  IMAD.MOV.U32 R6, RZ, RZ, R103 ;  /* 0x000000ffff067224 */ /* 0x002fe200078e0067 */
[----:B------:R-:W-:Y:S01]  /*b8c80*/  STL [R1+0x628c], R103 ;  /* 0x00628c6701007387 */ /* 0x000fe20000100800 */
[----:B------:R-:W-:Y:S01]  /*b8c90*/  IMAD.MOV.U32 R7, RZ, RZ, R104 ;  /* 0x000000ffff077224 */ /* 0x000fe200078e0068 */
[----:B---3--:R-:W-:Y:S02]  /*b8ca0*/  IADD3 R95, P3, R95, R96, RZ ;  /* 0x000000605f5f7210 */ /* 0x008fe40007f7e0ff */
[----:B------:R-:W-:Y:S04]  /*b8cb0*/  STL [R1+0x6288], R104 ;  /* 0x0062886801007387 */ /* 0x000fe80000100800 */
[----:B------:R1:W-:Y:S01]  /*b8cc0*/  LDGSTS.E [R3+0x6100], [R6.64], P2 ;  /* 0x0610000006037fae */ /* 0x0003e20009121844 */
[----:B------:R-:W-:-:S03]  /*b8cd0*/  IMAD.X R102, R102, 0x1, R0, P3 ;  /* 0x0000000166667824 */ /* 0x000fc600018e0600 */
[----:B------:R2:W-:Y:S04]  /*b8ce0*/  STL [R1+0x6294], R95 ;  /* 0x0062945f01007387 */ /* 0x0005e80000100800 */
[----:B------:R3:W-:Y:S01]  /*b8cf0*/  STL [R1+0x6290], R102 ;  /* 0x0062906601007387 */ /* 0x0007e20000100800 */
[----:B------:R-:W4:Y:S02]  /*b8d00*/  LDL.LU R107, [R1+0x62b8] ;  /* 0x0062b800016b7983 */ /* 0x000f240000300800 */
[----:B-1----:R-:W-:Y:S02]  /*b8d10*/  IMAD.MOV.U32 R6, RZ, RZ, R95 ;  /* 0x000000ffff067224 */ /* 0x002fe400078e005f */
[----:B--2---:R-:W2:Y:S01]  /*b8d20*/  LDL.LU R95, [R1+0x62bc] ;  /* 0x0062bc00015f7983 */ /* 0x004ea20000300800 */
[----:B------:R-:W4:Y:S02]  /*b8d30*/  LDL.LU R106, [R1+0x6380] ;  /* 0x00638000016a7983 */ /* 0x000f240000300800 */
[----:B------:R-:W4:Y:S02]  /*b8d40*/  LDL.LU R105, [R1+0x6384] ;  /* 0x0063840001697983 */ /* 0x000f240000300800 */
[----:B------:R-:W-:-:S05]  /*b8d50*/  IMAD.MOV.U32 R7, RZ, RZ, R102 ;  /* 0x000000ffff077224 */ /* 0x000fca00078e0066 */
[----:B------:R1:W-:Y:S01]  /*b8d60*/  LDGSTS.E [R3+0x6200], [R6.64], P2 ;  /* 0x0620000006037fae */ /* 0x0003e20009121844 */
[-C--:B------:R-:W-:Y:S02]  /*b8d70*/  IADD3 R100, P1, R100, R96.reuse, RZ ;  /* 0x0000006064647210 */ /* 0x080fe40007f3e0ff */
[----:B---3--:R-:W-:-:S03]  /*b8d80*/  IADD3 R98, P3, R98, R96, RZ ;  /* 0x0000006062627210 */ /* 0x008fc60007f7e0ff */
[--C-:B------:R-:W-:Y:S01]  /*b8d90*/  IMAD.X R101, R101, 0x1, R0.reuse, P1 ;  /* 0x0000000165657824 */ /* 0x100fe200008e0600 */
[----:B------:R-:W-:Y:S01]  /*b8da0*/  STL [R1+0x629c], R100 ;  /* 0x00629c6401007387 */ /* 0x000fe20000100800 */
[----:B------:R-:W-:-:S03]  /*b8db0*/  IMAD.X R99, R99, 0x1, R0, P3 ;  /* 0x0000000163637824 */ /* 0x000fc600018e0600 */
[----:B------:R-:W-:Y:S01]  /*b8dc0*/  STL [R1+0x6298], R101 ;  /* 0x0062986501007387 */ /* 0x000fe20000100800 */
[----:B-1----:R-:W-:Y:S02]  /*b8dd0*/  IMAD.MOV.U32 R6, RZ, RZ, R100 ;  /* 0x000000ffff067224 */ /* 0x002fe400078e0064 */
[----:B------:R-:W-:Y:S02]  /*b8de0*/  IMAD.MOV.U32 R7, RZ, RZ, R101 ;  /* 0x000000ffff077224 */ /* 0x000fe400078e0065 */
[----:B------:R-:W-:Y:S01]  /*b8df0*/  STL [R1+0x62a4], R98 ;  /* 0x0062a46201007387 */ /* 0x000fe20000100800 */
[----:B------:R1:W-:Y:S01]  /*b8e00*/  STL [R1+0x62a0], R99 ;  /* 0x0062a06301007387 */ /* 0x0003e20000100800 */
[----:B------:R-:W2:Y:S02]  /*b8e10*/  LDL.LU R104, [R1+0x6388] ;  /* 0x0063880001687983 */ /* 0x000ea40000300800 */
[----:B------:R-:W2:Y:S01]  /*b8e20*/  LDL.LU R103, [R1+0x638c] ;  /* 0x00638c0001677983 */ /* 0x000ea20000300800 */
[----:B------:R1:W-:Y:S01]  /*b8e30*/  LDGSTS.E [R3+0x6300], [R6.64], P2 ;  /* 0x0630000006037fae */ /* 0x0003e20009121844 */
[----:B------:R-:W2:Y:S01]  /*b8e40*/  LDL.LU R102, [R1+0x6390] ;  /* 0x0063900001667983 */ /* 0x000ea20000300800 */
[----:B------:R-:W-:-:S02]  /*b8e50*/  IADD3 R94, P1, R94, R96, RZ ;  /* 0x000000605e5e7210 */ /* 0x000fc40007f3e0ff */
[----:B------:R-:W-:Y:S01]  /*b8e60*/  IADD3 R93, P3, R93, R96, RZ ;  /* 0x000000605d5d7210 */ /* 0x000fe20007f7e0ff */
[----:B-1----:R-:W-:Y:S02]  /*b8e70*/  IMAD.MOV.U32 R7, RZ, RZ, R99 ;  /* 0x000000ffff077224 */ /* 0x002fe400078e0063 */
[----:B------:R-:W2:Y:S01]  /*b8e80*/  LDL.LU R99, [R1+0x6394] ;  /* 0x0063940001637983 */ /* 0x000ea20000300800 */
[----:B------:R-:W-:Y:S02]  /*b8e90*/  IMAD.MOV.U32 R6, RZ, RZ, R98 ;  /* 0x000000ffff067224 */ /* 0x000fe400078e0062 */
[----:B------:R-:W-:Y:S03]  /*b8ea0*/  STL [R1+0x62ac], R94 ;  /* 0x0062ac5e01007387 */ /* 0x000fe60000100800 */
[----:B------:R1:W-:Y:S01]  /*b8eb0*/  LDGSTS.E [R3+0x6400], [R6.64], P2 ;  /* 0x0640000006037fae */ /* 0x0003e20009121844 */
[----:B------:R-:W-:-:S02]  /*b8ec0*/  IMAD.X R97, R97, 0x1, R0, P1 ;  /* 0x0000000161617824 */ /* 0x000fc400008e0600 */
[----:B------:R-:W-:-:S03]  /*b8ed0*/  IMAD.X R5, R5, 0x1, R0, P3 ;  /* 0x0000000105057824 */ /* 0x000fc600018e0600 */
[----:B------:R1:W-:Y:S01]  /*b8ee0*/  STL [R1+0x62a8], R97 ;  /* 0x0062a86101007387 */ /* 0x0003e20000100800 */
[----:B------:R-:W-:Y:S02]  /*b8ef0*/  STL [R1+0x62b4], R93 ;  /* 0x0062b45d01007387 */ /* 0x000fe40000100800 */
[----:B------:R1:W-:Y:S02]  /*b8f00*/  STL [R1+0x62b0], R5 ;  /* 0x0062b00501007387 */ /* 0x0003e40000100800 */
[----:B------:R-:W2:Y:S01]  /*b8f10*/  LDL.LU R101, [R1+0x6398] ;  /* 0x0063980001657983 */ /* 0x000ea20000300800 */
[----:B------:R-:W2:Y:S01]  /*b8f20*/  LDL.LU R100, [R1+0x639c] ;  /* 0x00639c0001647983 */ /* 0x000ea20000300800 */
[----:B-1----:R-:W-:-:S03]  /*b8f30*/  IMAD.MOV.U32 R7, RZ, RZ, R97 ;  /* 0x000000ffff077224 */ /* 0x002fc600078e0061 */
[----:B------:R-:W2:Y:S04]  /*b8f40*/  LDL.LU R98, [R1+0x63a0] ;  /* 0x0063a00001627983 */ /* 0x000ea80000300800 */
[----:B------:R-:W2:Y:S01]  /*b8f50*/  LDL.LU R97, [R1+0x63a4] ;  /* 0x0063a40001617983 */ /* 0x000ea20000300800 */
[----:B------:R-:W-:Y:S01]  /*b8f60*/  IMAD.MOV.U32 R6, RZ, RZ, R94 ;  /* 0x000000ffff067224 */ /* 0x000fe200078e005e */
[----:B------:R-:W-:Y:S01]  /*b8f70*/  ISETP.GT.AND P1, PT, R4, 0x10, PT ;  /* 0x000000100400780c */ /* 0x000fe20003f24270 */
[----:B------:R-:W2:Y:S03]  /*b8f80*/  LDL.LU R94, [R1+0x63ac] ;  /* 0x0063ac00015e7983 */ /* 0x000ea60000300800 */
[----:B------:R1:W-:Y:S02]  /*b8f90*/  LDGSTS.E [R3+0x6500], [R6.64], P2 ;  /* 0x0650000006037fae */ /* 0x0003e40009121844 */
[----:B-1----:R-:W-:Y:S01]  /*b8fa0*/  IMAD.MOV.U32 R7, RZ, RZ, R5 ;  /* 0x000000ffff077224 */ /* 0x002fe200078e0005 */
[----:B------:R-:W-:Y:S01]  /*b8fb0*/  SEL R5, RZ, 0x4, !P1 ;  /* 0x00000004ff057807 */ /* 0x000fe20004800000 */
[----:B------:R-:W-:-:S02]  /*b8fc0*/  IMAD.MOV.U32 R6, RZ, RZ, R93 ;  /* 0x000000ffff067224 */ /* 0x000fc400078e005d */
[----:B------:R-:W2:Y:S01]  /*b8fd0*/  LDL.LU R93, [R1+0x63b4] ;  /* 0x0063b400015d7983 */ /* 0x000ea20000300800 */
[----:B------:R-:W-:-:S03]  /*b8fe0*/  SEL R5, R5, RZ, !P0 ;  /* 0x000000ff05057207 */ /* 0x000fc60004000000 */
[----:B------:R1:W-:Y:S01]  /*b8ff0*/  LDGSTS.E [R3+0x6600], [R6.64], P2 ;  /* 0x0660000006037fae */ /* 0x0003e20009121844 */
[----:B------:R-:W-:Y:S02]  /*b9000*/  ISETP.NE.U32.AND P1, PT, R5, RZ, PT ;  /* 0x000000ff0500720c */ /* 0x000fe40003f25070 */
[-C--:B--2---:R-:W-:Y:S02]  /*b9010*/  IADD3 R95, P3, R95, R96.reuse, RZ ;  /* 0x000000605f5f7210 */ /* 0x084fe40007f7e0ff */
[----:B----4-:R-:W-:-:S03]  /*b9020*/  IADD3 R105, P4, R105, R96, RZ ;  /* 0x0000006069697210 */ /* 0x010fc60007f9e0ff */
[--C-:B------:R-:W-:Y:S02]  /*b9030*/  IMAD.X R107, R107, 0x1, R0.reuse, P3 ;  /* 0x000000016b6b7824 */ /* 0x100fe400018e0600 */
[----:B-1----:R-:W-:Y:S02]  /*b9040*/  IMAD.MOV.U32 R6, RZ, RZ, R95 ;  /* 0x000000ffff067224 */ /* 0x002fe400078e005f */
[----:B------:R-:W-:Y:S01]  /*b9050*/  IMAD.X R106, R106, 0x1, R0, P4 ;  /* 0x000000016a6a7824 */ /* 0x000fe200020e0600 */
[----:B------:R1:W-:Y:S01]  /*b9060*/  STL [R1+0x62bc], R95 ;  /* 0x0062bc5f01007387 */ /* 0x0003e20000100800 */
[----:B------:R-:W-:Y:S02]  /*b9070*/  IMAD.MOV.U32 R7, RZ, RZ, R107 ;  /* 0x000000ffff077224 */ /* 0x000fe400078e006b */
[----:B------:R2:W-:Y:S02]  /*b9080*/  STL [R1+0x62b8], R107 ;  /* 0x0062b86b01007387 */ /* 0x0005e40000100800 */
[----:B------:R-:W-:Y:S01]  /*b9090*/  STL [R1+0x6384], R105 ;  /* 0x0063846901007387 */ /* 0x000fe20000100800 */
[----:B------:R4:W-:Y:S04]  /*b90a0*/  LDGSTS.E [R3+0x6700], [R6.64], P2 ;  /* 0x0670000006037fae */ /* 0x0009e80009121844 */
[----:B-1----:R-:W3:Y:S01]  /*b90b0*/  LDL.LU R95, [R1+0x63a8] ;  /* 0x0063a800015f7983 */ /* 0x002ee20000300800 */
[----:B------:R-:W-:Y:S02]  /*b90c0*/  STL [R1+0x6380], R106 ;  /* 0x0063806a01007387 */ /* 0x000fe40000100800 */
[----:B------:R-:W3:Y:S02]  /*b90d0*/  LDL.LU R5, [R1+0x63b0] ;  /* 0x0063b00001057983 */ /* 0x000ee40000300800 */
[----:B----4-:R-:W-:-:S02]  /*b90e0*/  IMAD.MOV.U32 R6, RZ, RZ, R105 ;  /* 0x000000ffff067224 */ /* 0x010fc400078e0069 */
[----:B------:R-:W-:-:S05]  /*b90f0*/  IMAD.MOV.U32 R7, RZ, RZ, R106 ;  /* 0x000000ffff077224 */ /* 0x000fca00078e006a */
[----:B------:R1:W-:Y:S01]  /*b9100*/  LDGSTS.E [R3+0x8000], [R6.64], P1 ;  /* 0x0800000006037fae */ /* 0x0003e20008921844 */
[----:B--2---:R-:W-:-:S05]  /*b9110*/  IADD3 R103, P2, R103, R96, RZ ;  /* 0x0000006067677210 */ /* 0x004fca0007f5e0ff */
[----:B------:R-:W-:Y:S01]  /*b9120*/  IMAD.X R104, R104, 0x1, R0, P2 ;  /* 0x0000000168687824 */ /* 0x000fe200010e0600 */
[----:B------:R-:W-:Y:S01]  /*b9130*/  STL [R1+0x638c], R103 ;  /* 0x00638c6701007387 */ /* 0x000fe20000100800 */
[----:B------:R-:W-:Y:S01]  /*b9140*/  IADD3 R99, P3, R99, R96, RZ ;  /* 0x0000006063637210 */ /* 0x000fe20007f7e0ff */
[----:B-1----:R-:W-:Y:S02]  /*b9150*/  IMAD.MOV.U32 R6, RZ, RZ, R103 ;  /* 0x000000ffff067224 */ /* 0x002fe400078e0067 */
[----:B------:R-:W-:Y:S02]  /*b9160*/  IMAD.MOV.U32 R7, RZ, RZ, R104 ;  /* 0x000000ffff077224 */ /* 0x000fe400078e0068 */
[----:B------:R-:W-:Y:S01]  /*b9170*/  IMAD.X R102, R102, 0x1, R0, P3 ;  /* 0x0000000166667824 */ /* 0x000fe200018e0600 */
[----:B------:R-:W-:Y:S01]  /*b9180*/  STL [R1+0x6388], R104 ;  /* 0x0063886801007387 */ /* 0x000fe20000100800 */
[----:B------:R1:W-:Y:S03]  /*b9190*/  STL [R1+0x6394], R99 ;  /* 0x0063946301007387 */ /* 0x0003e60000100800 */
[----:B------:R2:W-:Y:S04]  /*b91a0*/  LDGSTS.E [R3+0x8100], [R6.64], P1 ;  /* 0x0810000006037fae */ /* 0x0005e80008921844 */
[----:B------:R4:W-:Y:S01]  /*b91b0*/  STL [R1+0x6390], R102 ;  /* 0x0063906601007387 */ /* 0x0009e20000100800 */
[----:B------:R-:W3:Y:S02]  /*b91c0*/  LDL.LU R107, [R1+0x63b8] ;  /* 0x0063b800016b7983 */ /* 0x000ee40000300800 */
[----:B--2---:R-:W-:-:S02]  /*b91d0*/  IMAD.MOV.U32 R6, RZ, RZ, R99 ;  /* 0x000000ffff067224 */ /* 0x004fc400078e0063 */
[----:B-1----:R-:W2:Y:S01]  /*b91e0*/  LDL.LU R99, [R1+0x63bc] ;  /* 0x0063bc0001637983 */ /* 0x002ea20000300800 */
[----:B------:R-:W-:Y:S02]  /*b91f0*/  IMAD.MOV.U32 R7, RZ, RZ, R102 ;  /* 0x000000ffff077224 */ /* 0x000fe400078e0066 */
[----:B------:R-:W2:Y:S02]  /*b9200*/  LDL.LU R106, [R1+0x6480] ;  /* 0x00648000016a7983 */ /* 0x000ea40000300800 */
[----:B------:R-:W2:Y:S01]  /*b9210*/  LDL.LU R105, [R1+0x6484] ;  /* 0x0064840001697983 */ /* 0x000ea20000300800 */
[----:B------:R1:W-:Y:S01]  /*b9220*/  LDGSTS.E [R3+0x8200], [R6.64], P1 ;  /* 0x0820000006037fae */ /* 0x0003e20008921844 */
[-C--:B------:R-:W-:Y:S02]  /*b9230*/  IADD3 R100, P2, R100, R96.reuse, RZ ;  /* 0x0000006064647210 */ /* 0x080fe40007f5e0ff */
[----:B------:R-:W-:-:S03]  /*b9240*/  IADD3 R97, P3, R97, R96, RZ ;  /* 0x0000006061617210 */ /* 0x000fc60007f7e0ff */
        /* <DEDUP_REMOVED lines=11> */
[----:B----4-:R-:W2:Y:S02]  /*b9300*/  LDL.LU R102, [R1+0x6490] ;  /* 0x0064900001667983 */ /* 0x010ea40000300800 */
[----:B-1----:R-:W-:-:S02]  /*b9310*/  IMAD.MOV.U32 R7, RZ, RZ, R98 ;  /* 0x000000ffff077224 */ /* 0x002fc400078e0062 */
[----:B------:R-:W2:Y:S01]  /*b9320*/  LDL.LU R98, [R1+0x6494] ;  /* 0x0064940001627983 */ /* 0x000ea20000300800 */
[-C--:B------:R-:W-:Y:S02]  /*b9330*/  IADD3 R94, P2, R94, R96.reuse, RZ ;  /* 0x000000605e5e7210 */ /* 0x080fe40007f5e0ff */
[----:B------:R-:W-:Y:S01]  /*b9340*/  IADD3 R93, P3, R93, R96, RZ ;  /* 0x000000605d5d7210 */ /* 0x000fe20007f7e0ff */
[----:B------:R-:W-:Y:S02]  /*b9350*/  IMAD.MOV.U32 R6, RZ, RZ, R97 ;  /* 0x000000ffff067224 */ /* 0x000fe400078e0061 */
[----:B------:R1:W-:Y:S04]  /*b9360*/  STL [R1+0x63ac], R94 ;  /* 0x0063ac5e01007387 */ /* 0x0003e80000100800 */
[----:B------:R1:W-:Y:S02]  /*b9370*/  LDGSTS.E [R3+0x8400], [R6.64], P1 ;  /* 0x0840000006037fae */ /* 0x0003e40008921844 */
[----:B-1----:R-:W-:-:S02]  /*b9380*/  IMAD.MOV.U32 R6, RZ, RZ, R94 ;  /* 0x000000ffff067224 */ /* 0x002fc400078e005e */
[--C-:B---3--:R-:W-:Y:S02]  /*b9390*/  IMAD.X R95, R95, 0x1, R0.reuse, P2 ;  /* 0x000000015f5f7824 */ /* 0x108fe400010e0600 */
[----:B------:R-:W-:Y:S02]  /*b93a0*/  IMAD.X R5, R5, 0x1, R0, P3 ;  /* 0x0000000105057824 */ /* 0x000fe400018e0600 */
[----:B------:R-:W-:Y:S01]  /*b93b0*/  IMAD.MOV.U32 R7, RZ, RZ, R95 ;  /* 0x000000ffff077224 */ /* 0x000fe200078e005f */
[----:B------:R-:W-:Y:S01]  /*b93c0*/  STL [R1+0x63a8], R95 ;  /* 0x0063a85f01007387 */ /* 0x000fe20000100800 */
[----:B------:R1:W-:Y:S02]  /*b93d0*/  STL [R1+0x63b4], R93 ;  /* 0x0063b45d01007387 */ /* 0x0003e40000100800 */
[----:B------:R3:W-:Y:S02]  /*b93e0*/  STL [R1+0x63b0], R5 ;  /* 0x0063b00501007387 */ /* 0x0007e40000100800 */
[----:B------:R-:W4:Y:S01]  /*b93f0*/  LDL.LU R101, [R1+0x6498] ;  /* 0x0064980001657983 */ /* 0x000f220000300800 */
[----:B------:R1:W-:Y:S04]  /*b9400*/  LDGSTS.E [R3+0x8500], [R6.64], P1 ;  /* 0x0850000006037fae */ /* 0x0003e80008921844 */
[----:B------:R-:W4:Y:S01]  /*b9410*/  LDL.LU R100, [R1+0x649c] ;  /* 0x00649c0001647983 */ /* 0x000f220000300800 */
[----:B------:R-:W4:Y:S01]  /*b9420*/  LDL.LU R94, [R1+0x64a0] ;  /* 0x0064a000015e7983 */ /* 0x000f220000300800 */
[----:B------:R-:W-:Y:S01]  /*b9430*/  ISETP.GT.AND P2, PT, R4, 0x14, PT ;  /* 0x000000140400780c */ /* 0x000fe20003f44270 */
[----:B-1----:R-:W-:-:S02]  /*b9440*/  IMAD.MOV.U32 R6, RZ, RZ, R93 ;  /* 0x000000ffff067224 */ /* 0x002fc400078e005d */
[----:B------:R-:W4:Y:S01]  /*b9450*/  LDL.LU R93, [R1+0x64a4] ;  /* 0x0064a400015d7983 */ /* 0x000f220000300800 */
[----:B------:R-:W-:Y:S01]  /*b9460*/  IMAD.MOV.U32 R7, RZ, RZ, R5 ;  /* 0x000000ffff077224 */ /* 0x000fe200078e0005 */
[----:B---3--:R-:W-:Y:S01]  /*b9470*/  SEL R5, RZ, 0x4, !P2 ;  /* 0x00000004ff057807 */ /* 0x008fe20005000000 */
[----:B------:R-:W3:Y:S01]  /*b9480*/  LDL.LU R97, [R1+0x64ac] ;  /* 0x0064ac0001617983 */ /* 0x000ee20000300800 */
[----:B------:R-:W3:Y:S04]  /*b9490*/  LDL.LU R95, [R1+0x64b4] ;  /* 0x0064b400015f7983 */ /* 0x000ee80000300800 */
[----:B------:R1:W-:Y:S01]  /*b94a0*/  LDGSTS.E [R3+0x8600], [R6.64], P1 ;  /* 0x0860000006037fae */ /* 0x0003e20008921844 */
[----:B------:R-:W-:-:S04]  /*b94b0*/  SEL R5, R5, RZ, !P0 ;  /* 0x000000ff05057207 */ /* 0x000fc80004000000 */
[----:B------:R-:W-:Y:S02]  /*b94c0*/  ISETP.NE.U32.AND P2, PT, R5, RZ, PT ;  /* 0x000000ff0500720c */ /* 0x000fe40003f45070 */
[----:B--2---:R-:W-:-:S05]  /*b94d0*/  IADD3 R99, P3, R99, R96, RZ ;  /* 0x0000006063637210 */ /* 0x004fca0007f7e0ff */
[--C-:B------:R-:W-:Y:S01]  /*b94e0*/  IMAD.X R107, R107, 0x1, R0.reuse, P3 ;  /* 0x000000016b6b7824 */ /* 0x100fe200018e0600 */
[-C--:B------:R-:W-:Y:S01]  /*b94f0*/  IADD3 R105, P4, R105, R96.reuse, RZ ;  /* 0x0000006069697210 */ /* 0x080fe20007f9e0ff */
[----:B-1----:R-:W-:Y:S02]  /*b9500*/  IMAD.MOV.U32 R6, RZ, RZ, R99 ;  /* 0x000000ffff067224 */ /* 0x002fe400078e0063 */
[----:B------:R-:W-:Y:S01]  /*b9510*/  IMAD.MOV.U32 R7, RZ, RZ, R107 ;  /* 0x000000ffff077224 */ /* 0x000fe200078e006b */
[----:B------:R1:W-:Y:S01]  /*b9520*/  STL [R1+0x63bc], R99 ;  /* 0x0063bc6301007387 */ /* 0x0003e20000100800 */
[----:B------:R-:W-:Y:S02]  /*b9530*/  IMAD.X R106, R106, 0x1, R0, P4 ;  /* 0x000000016a6a7824 */ /* 0x000fe400020e0600 */
[----:B------:R2:W-:Y:S01]  /*b9540*/  STL [R1+0x63b8], R107 ;  /* 0x0063b86b01007387 */ /* 0x0005e20000100800 */
[----:B------:R1:W-:Y:S01]  /*b9550*/  LDGSTS.E [R3+0x8700], [R6.64], P1 ;  /* 0x0870000006037fae */ /* 0x0003e20008921844 */
[----:B------:R-:W-:Y:S03]  /*b9560*/  STL [R1+0x6484], R105 ;  /* 0x0064846901007387 */ /* 0x000fe60000100800 */
[----:B-1----:R-:W3:Y:S01]  /*b9570*/  LDL.LU R99, [R1+0x64a8] ;  /* 0x0064a80001637983 */ /* 0x002ee20000300800 */
[----:B------:R-:W-:Y:S02]  /*b9580*/  STL [R1+0x6480], R106 ;  /* 0x0064806a01007387 */ /* 0x000fe40000100800 */
[----:B------:R-:W3:Y:S02]  /*b9590*/  LDL.LU R5, [R1+0x64b0] ;  /* 0x0064b00001057983 */ /* 0x000ee40000300800 */
[----:B------:R-:W-:Y:S01]  /*b95a0*/  IMAD.MOV.U32 R6, RZ, RZ, R105 ;  /* 0x000000ffff067224 */ /* 0x000fe200078e0069 */
[----:B------:R-:W-:Y:S01]  /*b95b0*/  IADD3 R103, P1, R103, R96, RZ ;  /* 0x0000006067677210 */ /* 0x000fe20007f3e0ff */
[----:B------:R-:W-:-:S04]  /*b95c0*/  IMAD.MOV.U32 R7, RZ, RZ, R106 ;  /* 0x000000ffff077224 */ /* 0x000fc800078e006a */
[----:B------:R-:W-:Y:S01]  /*b95d0*/  IMAD.X R104, R104, 0x1, R0, P1 ;  /* 0x0000000168687824 */ /* 0x000fe200008e0600 */
[----:B------:R1:W-:Y:S04]  /*b95e0*/  LDGSTS.E [R3+0xa000], [R6.64], P2 ;  /* 0x0a00000006037fae */ /* 0x0003e80009121844 */
        /* <DEDUP_REMOVED lines=8> */
[----:B------:R-:W-:Y:S01]  /*b9670*/  STL [R1+0x6490], R102 ;  /* 0x0064906601007387 */ /* 0x000fe20000100800 */
[----:B--2---:R-:W2:Y:S02]  /*b9680*/  LDL.LU R107, [R1+0x64b8] ;  /* 0x0064b800016b7983 */ /* 0x004ea40000300800 */
[----:B-1----:R-:W-:-:S02]  /*b9690*/  IMAD.MOV.U32 R6, RZ, RZ, R98 ;  /* 0x000000ffff067224 */ /* 0x002fc400078e0062 */
[----:B------:R-:W2:Y:S01]  /*b96a0*/  LDL.LU R98, [R1+0x64bc] ;  /* 0x0064bc0001627983 */ /* 0x000ea20000300800 */
[----:B------:R-:W2:Y:S02]  /*b96b0*/  LDL.LU R106, [R1+0x6580] ;  /* 0x00658000016a7983 */ /* 0x000ea40000300800 */
[----:B------:R-:W2:Y:S02]  /*b96c0*/  LDL.LU R105, [R1+0x6584] ;  /* 0x0065840001697983 */ /* 0x000ea40000300800 */
[----:B------:R-:W-:-:S05]  /*b96d0*/  IMAD.MOV.U32 R7, RZ, RZ, R102 ;  /* 0x000000ffff077224 */ /* 0x000fca00078e0066 */
[----:B------:R1:W-:Y:S01]  /*b96e0*/  LDGSTS.E [R3+0xa200], [R6.64], P2 ;  /* 0x0a20000006037fae */ /* 0x0003e20009121844 */
[----:B----4-:R-:W-:-:S05]  /*b96f0*/  IADD3 R100, P1, R100, R96, RZ ;  /* 0x0000006064647210 */ /* 0x010fca0007f3e0ff */
[----:B------:R-:W-:Y:S01]  /*b9700*/  IMAD.X R101, R101, 0x1, R0, P1 ;  /* 0x0000000165657824 */ /* 0x000fe200008e0600 */
[----:B------:R-:W-:Y:S01]  /*b9710*/  STL [R1+0x649c], R100 ;  /* 0x00649c6401007387 */ /* 0x000fe20000100800 */
[----:B------:R-:W-:-:S03]  /*b9720*/  IADD3 R93, P3, R93, R96, RZ ;  /* 0x000000605d5d7210 */ /* 0x000fc60007f7e0ff */
[----:B------:R-:W-:Y:S02]  /*b9730*/  STL [R1+0x6498], R101 ;  /* 0x0064986501007387 */ /* 0x000fe40000100800 */
[----:B------:R-:W-:Y:S02]  /*b9740*/  IMAD.X R94, R94, 0x1, R0, P3 ;  /* 0x000000015e5e7824 */ /* 0x000fe400018e0600 */
[----:B-1----:R-:W-:Y:S02]  /*b9750*/  IMAD.MOV.U32 R6, RZ, RZ, R100 ;  /* 0x000000ffff067224 */ /* 0x002fe400078e0064 */
[----:B------:R-:W-:Y:S01]  /*b9760*/  IMAD.MOV.U32 R7, RZ, RZ, R101 ;  /* 0x000000ffff077224 */ /* 0x000fe200078e0065 */
[----:B------:R-:W-:Y:S01]  /*b9770*/  STL [R1+0x64a4], R93 ;  /* 0x0064a45d01007387 */ /* 0x000fe20000100800 */
[----:B------:R1:W-:Y:S02]  /*b9780*/  STL [R1+0x64a0], R94 ;  /* 0x0064a05e01007387 */ /* 0x0003e40000100800 */
[----:B------:R-:W4:Y:S02]  /*b9790*/  LDL.LU R104, [R1+0x6588] ;  /* 0x0065880001687983 */ /* 0x000f240000300800 */
[----:B------:R-:W4:Y:S01]  /*b97a0*/  LDL.LU R103, [R1+0x658c] ;  /* 0x00658c0001677983 */ /* 0x000f220000300800 */
[----:B------:R1:W-:Y:S01]  /*b97b0*/  LDGSTS.E [R3+0xa300], [R6.64], P2 ;  /* 0x0a30000006037fae */ /* 0x0003e20009121844 */
[----:B---3--:R-:W-:-:S02]  /*b97c0*/  IADD3 R97, P1, R97, R96, RZ ;  /* 0x0000006061617210 */ /* 0x008fc40007f3e0ff */
[----:B------:R-:W-:Y:S01]  /*b97d0*/  IADD3 R95, P3, R95, R96, RZ ;  /* 0x000000605f5f7210 */ /* 0x000fe20007f7e0ff */
[----:B-1----:R-:W-:Y:S02]  /*b97e0*/  IMAD.MOV.U32 R7, RZ, RZ, R94 ;  /* 0x000000ffff077224 */ /* 0x002fe400078e005e */
[----:B------:R-:W-:Y:S01]  /*b97f0*/  IMAD.MOV.U32 R6, RZ, RZ, R93 ;  /* 0x000000ffff067224 */ /* 0x000fe200078e005d */
[----:B------:R-:W3:Y:S01]  /*b9800*/  LDL.LU R94, [R1+0x6590] ;  /* 0x00659000015e7983 */ /* 0x000ee20000300800 */
[----:B------:R-:W3:Y:S02]  /*b9810*/  LDL.LU R93, [R1+0x6594] ;  /* 0x00659400015d7983 */ /* 0x000ee40000300800 */
[----:B------:R-:W-:Y:S01]  /*b9820*/  STL [R1+0x64ac], R97 ;  /* 0x0064ac6101007387 */ /* 0x000fe20000100800 */
[----:B------:R1:W-:Y:S01]  /*b9830*/  LDGSTS.E [R3+0xa400], [R6.64], P2 ;  /* 0x0a40000006037fae */ /* 0x0003e20009121844 */
[--C-:B------:R-:W-:Y:S02]  /*b9840*/  IMAD.X R99, R99, 0x1, R0.reuse, P1 ;  /* 0x0000000163637824 */ /* 0x100fe400008e0600 */
[----:B------:R-:W-:-:S03]  /*b9850*/  IMAD.X R5, R5, 0x1, R0, P3 ;  /* 0x0000000105057824 */ /* 0x000fc600018e0600 */
[----:B------:R1:W-:Y:S01]  /*b9860*/  STL [R1+0x64a8], R99 ;  /* 0x0064a86301007387 */ /* 0x0003e20000100800 */
[----:B------:R-:W-:Y:S02]  /*b9870*/  STL [R1+0x64b4], R95 ;  /* 0x0064b45f01007387 */ /* 0x000fe40000100800 */
[----:B------:R-:W3:Y:S02]  /*b9880*/  LDL.LU R101, [R1+0x659c] ;  /* 0x00659c0001657983 */ /* 0x000ee40000300800 */
[----:B-1----:R-:W-:Y:S01]  /*b9890*/  IMAD.MOV.U32 R7, RZ, RZ, R99 ;  /* 0x000000ffff077224 */ /* 0x002fe200078e0063 */
[----:B------:R1:W-:Y:S01]  /*b98a0*/  STL [R1+0x64b0], R5 ;  /* 0x0064b00501007387 */ /* 0x0003e20000100800 */
[----:B------:R-:W-:-:S03]  /*b98b0*/  IMAD.MOV.U32 R6, RZ, RZ, R97 ;  /* 0x000000ffff067224 */ /* 0x000fc600078e0061 */
[----:B------:R-:W3:Y:S01]  /*b98c0*/  LDL.LU R99, [R1+0x65a4] ;  /* 0x0065a40001637983 */ /* 0x000ee20000300800 */
[----:B------:R-:W3:Y:S02]  /*b98d0*/  LDL.LU R102, [R1+0x6598] ;  /* 0x0065980001667983 */ /* 0x000ee40000300800 */
[----:B------:R-:W3:Y:S01]  /*b98e0*/  LDL.LU R100, [R1+0x65a0] ;  /* 0x0065a00001647983 */ /* 0x000ee20000300800 */
[----:B------:R-:W-:Y:S01]  /*b98f0*/  ISETP.GT.AND P1, PT, R4, 0x18, PT ;  /* 0x000000180400780c */ /* 0x000fe20003f24270 */
[----:B------:R1:W-:Y:S04]  /*b9900*/  LDGSTS.E [R3+0xa500], [R6.64], P2 ;  /* 0x0a50000006037fae */ /* 0x0003e80009121844 */
[----:B------:R-:W3:Y:S01]  /*b9910*/  LDL.LU R97, [R1+0x65ac] ;  /* 0x0065ac0001617983 */ /* 0x000ee20000300800 */
[----:B-1----:R-:W-:-:S02]  /*b9920*/  IMAD.MOV.U32 R7, RZ, RZ, R5 ;  /* 0x000000ffff077224 */ /* 0x002fc400078e0005 */
[----:B------:R-:W-:Y:S01]  /*b9930*/  IMAD.MOV.U32 R6, RZ, RZ, R95 ;  /* 0x000000ffff067224 */ /* 0x000fe200078e005f */
[----:B------:R-:W-:Y:S01]  /*b9940*/  SEL R5, RZ, 0x4, !P1 ;  /* 0x00000004ff057807 */ /* 0x000fe20004800000 */
[----:B------:R-:W3:Y:S04]  /*b9950*/  LDL.LU R95, [R1+0x65b4] ;  /* 0x0065b400015f7983 */ /* 0x000ee80000300800 */
[----:B------:R1:W-:Y:S01]  /*b9960*/  LDGSTS.E [R3+0xa600], [R6.64], P2 ;  /* 0x0a60000006037fae */ /* 0x0003e20009121844 */
[----:B------:R-:W-:Y:S02]  /*b9970*/  SEL R5, R5, RZ, !P0 ;  /* 0x000000ff05057207 */ /* 0x000fe40004000000 */
[-C--:B--2---:R-:W-:Y:S02]  /*b9980*/  IADD3 R98, P3, R98, R96.reuse, RZ ;  /* 0x0000006062627210 */ /* 0x084fe40007f7e0ff */
[----:B------:R-:W-:-:S03]  /*b9990*/  IADD3 R105, P4, R105, R96, RZ ;  /* 0x0000006069697210 */ /* 0x000fc60007f9e0ff */
[--C-:B------:R-:W-:Y:S01]  /*b99a0*/  IMAD.X R107, R107, 0x1, R0.reuse, P3 ;  /* 0x000000016b6b7824 */ /* 0x100fe200018e0600 */
[----:B------:R2:W-:Y:S01]  /*b99b0*/  STL [R1+0x64bc], R98 ;  /* 0x0064bc6201007387 */ /* 0x0005e20000100800 */
[----:B------:R-:W-:Y:S02]  /*b99c0*/  IMAD.X R106, R106, 0x1, R0, P4 ;  /* 0x000000016a6a7824 */ /* 0x000fe400020e0600 */
[----:B-1----:R-:W-:Y:S01]  /*b99d0*/  IMAD.MOV.U32 R6, RZ, RZ, R98 ;  /* 0x000000ffff067224 */ /* 0x002fe200078e0062 */
[----:B------:R-:W-:Y:S01]  /*b99e0*/  STL [R1+0x64b8], R107 ;  /* 0x0064b86b01007387 */ /* 0x000fe20000100800 */
[----:B------:R-:W-:Y:S01]  /*b99f0*/  STL [R1+0x6584], R105 ;  /* 0x0065846901007387 */ /* 0x000fe20000100800 */
[----:B------:R-:W-:Y:S02]  /*b9a00*/  ISETP.NE.U32.AND P1, PT, R5, RZ, PT ;  /* 0x000000ff0500720c */ /* 0x000fe40003f25070 */
[----:B--2---:R-:W2:Y:S01]  /*b9a10*/  LDL.LU R98, [R1+0x65a8] ;  /* 0x0065a80001627983 */ /* 0x004ea20000300800 */
[----:B------:R-:W-:Y:S02]  /*b9a20*/  STL [R1+0x6580], R106 ;  /* 0x0065806a01007387 */ /* 0x000fe40000100800 */
[----:B------:R-:W2:Y:S02]  /*b9a30*/  LDL.LU R5, [R1+0x65b0] ;  /* 0x0065b00001057983 */ /* 0x000ea40000300800 */
[----:B------:R-:W-:-:S05]  /*b9a40*/  IMAD.MOV.U32 R7, RZ, RZ, R107 ;  /* 0x000000ffff077224 */ /* 0x000fca00078e006b */
[----:B------:R1:W-:Y:S02]  /*b9a50*/  LDGSTS.E [R3+0xa700], [R6.64], P2 ;  /* 0x0a70000006037fae */ /* 0x0003e40009121844 */
[----:B-1----:R-:W-:Y:S02]  /*b9a60*/  IMAD.MOV.U32 R6, RZ, RZ, R105 ;  /* 0x000000ffff067224 */ /* 0x002fe400078e0069 */
[----:B------:R-:W-:-:S05]  /*b9a70*/  IMAD.MOV.U32 R7, RZ, RZ, R106 ;  /* 0x000000ffff077224 */ /* 0x000fca00078e006a */
[----:B------:R1:W-:Y:S01]  /*b9a80*/  LDGSTS.E [R3+0xc000], [R6.64], P1 ;  /* 0x0c00000006037fae */ /* 0x0003e20008921844 */
[----:B----4-:R-:W-:-:S05]  /*b9a90*/  IADD3 R103, P2, R103, R96, RZ ;  /* 0x0000006067677210 */ /* 0x010fca0007f5e0ff */
[----:B------:R-:W-:Y:S02]  /*b9aa0*/  IMAD.X R104, R104, 0x1, R0, P2 ;  /* 0x0000000168687824 */ /* 0x000fe400010e0600 */
[----:B-1----:R-:W-:Y:S02]  /*b9ab0*/  IMAD.MOV.U32 R6, RZ, RZ, R103 ;  /* 0x000000ffff067224 */ /* 0x002fe400078e0067 */
[----:B------:R-:W-:Y:S01]  /*b9ac0*/  IMAD.MOV.U32 R7, RZ, RZ, R104 ;  /* 0x000000ffff077224 */ /* 0x000fe200078e0068 */
[----:B---3--:R-:W-:Y:S01]  /*b9ad0*/  IADD3 R93, P3, R93, R96, RZ ;  /* 0x000000605d5d7210 */ /* 0x008fe20007f7e0ff */
[----:B------:R-:W-:Y:S01]  /*b9ae0*/  STL [R1+0x658c], R103 ;  /* 0x00658c6701007387 */ /* 0x000fe20000100800 */
[----:B------:R-:W-:Y:S03]  /*b9af0*/  STL [R1+0x6588], R104 ;  /* 0x0065886801007387 */ /* 0x000fe60000100800 */
[----:B------:R1:W-:Y:S01]  /*b9b00*/  LDGSTS.E [R3+0xc100], [R6.64], P1 ;  /* 0x0c10000006037fae */ /* 0x0003e20008921844 */
[----:B------:R-:W-:-:S03]  /*b9b10*/  IMAD.X R94, R94, 0x1, R0, P3 ;  /* 0x000000015e5e7824 */ /* 0x000fc600018e0600 */
[----:B------:R-:W-:Y:S04]  /*b9b20*/  STL [R1+0x6594], R93 ;  /* 0x0065945d01007387 */ /* 0x000fe80000100800 */
[----:B------:R3:W-:Y:S01]  /*b9b30*/  STL [R1+0x6590], R94 ;  /* 0x0065905e01007387 */ /* 0x0007e20000100800 */
[----:B-1----:R-:W-:Y:S02]  /*b9b40*/  IMAD.MOV.U32 R7, RZ, RZ, R94 ;  /* 0x000000ffff077224 */ /* 0x002fe400078e005e */
[----:B------:R-:W-:Y:S01]  /*b9b50*/  IMAD.MOV.U32 R6, RZ, RZ, R93 ;  /* 0x000000ffff067224 */ /* 0x000fe200078e005d */
[----:B---3--:R-:W3:Y:S01]  /*b9b60*/  LDL.LU R94, [R1+0x65b8] ;  /* 0x0065b800015e7983 */ /* 0x008ee20000300800 */
[----:B------:R-:W4:Y:S03]  /*b9b70*/  LDL.LU R93, [R1+0x65bc] ;  /* 0x0065bc00015d7983 */ /* 0x000f260000300800 */
[----:B------:R1:W-:Y:S01]  /*b9b80*/  LDGSTS.E [R3+0xc200], [R6.64], P1 ;  /* 0x0c20000006037fae */ /* 0x0003e20008921844 */
[----:B------:R-:W-:-:S02]  /*b9b90*/  IADD3 R101, P2, R101, R96, RZ ;  /* 0x0000006065657210 */ /* 0x000fc40007f5e0ff */
[----:B------:R-:W-:-:S03]  /*b9ba0*/  IADD3 R99, P3, R99, R96, RZ ;  /* 0x0000006063637210 */ /* 0x000fc60007f7e0ff */
[--C-:B------:R-:W-:Y:S01]  /*b9bb0*/  IMAD.X R102, R102, 0x1, R0.reuse, P2 ;  /* 0x0000000166667824 */ /* 0x100fe200010e0600 */
[----:B------:R1:W-:Y:S01]  /*b9bc0*/  STL [R1+0x659c], R101 ;  /* 0x00659c6501007387 */ /* 0x0003e20000100800 */
[----:B------:R-:W-:-:S03]  /*b9bd0*/  IMAD.X R100, R100, 0x1, R0, P3 ;  /* 0x0000000164647824 */ /* 0x000fc600018e0600 */
[----:B------:R2:W-:Y:S01]  /*b9be0*/  STL [R1+0x6598], R102 ;  /* 0x0065986601007387 */ /* 0x0005e20000100800 */
[----:B------:R-:W-:Y:S01]  /*b9bf0*/  STL [R1+0x65a4], R99 ;  /* 0x0065a46301007387 */ /* 0x000fe20000100800 */
[----:B------:R-:W-:Y:S02]  /*b9c00*/  IADD3 R97, P2, R97, R96, RZ ;  /* 0x0000006061617210 */ /* 0x000fe40007f5e0ff */
[----:B------:R2:W-:Y:S01]  /*b9c10*/  STL [R1+0x65a0], R100 ;  /* 0x0065a06401007387 */ /* 0x0005e20000100800 */
[----:B------:R-:W3:Y:S02]  /*b9c20*/  LDL.LU R108, [R1+0x6680] ;  /* 0x00668000016c7983 */ /* 0x000ee40000300800 */
[----:B------:R-:W3:Y:S02]  /*b9c30*/  LDL.LU R107, [R1+0x6684] ;  /* 0x00668400016b7983 */ /* 0x000ee40000300800 */
[----:B------:R-:W3:Y:S01]  /*b9c40*/  LDL.LU R106, [R1+0x6688] ;  /* 0x00668800016a7983 */ /* 0x000ee20000300800 */
[----:B------:R-:W3:Y:S01]  /*b9c50*/  LDL.LU R105, [R1+0x668c] ;  /* 0x00668c0001697983 */ /* 0x000ee20000300800 */
[----:B-1----:R-:W-:-:S02]  /*b9c60*/  IMAD.MOV.U32 R6, RZ, RZ, R101 ;  /* 0x000000ffff067224 */ /* 0x002fc400078e0065 */
[----:B------:R-:W3:Y:S02]  /*b9c70*/  LDL.LU R103, [R1+0x6694] ;  /* 0x0066940001677983 */ /* 0x000ee40000300800 */
[----:B------:R-:W3:Y:S01]  /*b9c80*/  LDL.LU R101, [R1+0x669c] ;  /* 0x00669c0001657983 */ /* 0x000ee20000300800 */
[----:B------:R-:W-:Y:S01]  /*b9c90*/  IADD3 R95, P3, R95, R96, RZ ;  /* 0x000000605f5f7210 */ /* 0x000fe20007f7e0ff */
[----:B------:R-:W-:Y:S01]  /*b9ca0*/  STL [R1+0x65ac], R97 ;  /* 0x0065ac6101007387 */ /* 0x000fe20000100800 */
[----:B------:R-:W-:-:S05]  /*b9cb0*/  IMAD.MOV.U32 R7, RZ, RZ, R102 ;  /* 0x000000ffff077224 */ /* 0x000fca00078e0066 */
[----:B------:R1:W-:Y:S01]  /*b9cc0*/  LDGSTS.E [R3+0xc300], [R6.64], P1 ;  /* 0x0c30000006037fae */ /* 0x0003e20008921844 */
[--C-:B--2---:R-:W-:Y:S02]  /*b9cd0*/  IMAD.X R98, R98, 0x1, R0.reuse, P2 ;  /* 0x0000000162627824 */ /* 0x104fe400010e0600 */
[----:B------:R-:W-:-:S03]  /*b9ce0*/  IMAD.X R5, R5, 0x1, R0, P3 ;  /* 0x0000000105057824 */ /* 0x000fc600018e0600 */
[----:B------:R-:W-:Y:S01]  /*b9cf0*/  STL [R1+0x65a8], R98 ;  /* 0x0065a86201007387 */ /* 0x000fe20000100800 */
[----:B------:R2:W-:Y:S02]  /*b9d00*/  STL [R1+0x65b4], R95 ;  /* 0x0065b45f01007387 */ /* 0x0005e40000100800 */
[----:B------:R-:W3:Y:S02]  /*b9d10*/  LDL.LU R104, [R1+0x6690] ;  /* 0x0066900001687983 */ /* 0x000ee40000300800 */
[----:B------:R2:W-:Y:S01]  /*b9d20*/  STL [R1+0x65b0], R5 ;  /* 0x0065b00501007387 */ /* 0x0005e20000100800 */
[----:B------:R-:W3:Y:S01]  /*b9d30*/  LDL.LU R102, [R1+0x6698] ;  /* 0x0066980001667983 */ /* 0x000ee20000300800 */
[----:B-1----:R-:W-:Y:S02]  /*b9d40*/  IMAD.MOV.U32 R6, RZ, RZ, R99 ;  /* 0x000000ffff067224 */ /* 0x002fe400078e0063 */
[----:B------:R-:W-:Y:S02]  /*b9d50*/  IMAD.MOV.U32 R7, RZ, RZ, R100 ;  /* 0x000000ffff077224 */ /* 0x000fe400078e0064 */
[----:B------:R-:W3:Y:S04]  /*b9d60*/  LDL.LU R100, [R1+0x66a0] ;  /* 0x0066a00001647983 */ /* 0x000ee80000300800 */
[----:B------:R1:W-:Y:S02]  /*b9d70*/  LDGSTS.E [R3+0xc400], [R6.64], P1 ;  /* 0x0c40000006037fae */ /* 0x0003e40008921844 */
[----:B-1----:R-:W-:-:S02]  /*b9d80*/  IMAD.MOV.U32 R6, RZ, RZ, R97 ;  /* 0x000000ffff067224 */ /* 0x002fc400078e0061 */
[----:B------:R-:W-:-:S05]  /*b9d90*/  IMAD.MOV.U32 R7, RZ, RZ, R98 ;  /* 0x000000ffff077224 */ /* 0x000fca00078e0062 */
[----:B------:R1:W-:Y:S01]  /*b9da0*/  LDGSTS.E [R3+0xc500], [R6.64], P1 ;  /* 0x0c50000006037fae */ /* 0x0003e20008921844 */
[----:B------:R-:W-:Y:S01]  /*b9db0*/  ISETP.GT.AND P2, PT, R4, 0x1c, PT ;  /* 0x0000001c0400780c */ /* 0x000fe20003f44270 */
[----:B-1----:R-:W-:Y:S02]  /*b9dc0*/  IMAD.MOV.U32 R6, RZ, RZ, R95 ;  /* 0x000000ffff067224 */ /* 0x002fe400078e005f */
[----:B--2---:R-:W2:Y:S01]  /*b9dd0*/  LDL.LU R95, [R1+0x66a4] ;  /* 0x0066a400015f7983 */ /* 0x004ea20000300800 */
[----:B------:R-:W2:Y:S02]  /*b9de0*/  LDL.LU R99, [R1+0x66a8] ;  /* 0x0066a80001637983 */ /* 0x000ea40000300800 */
[----:B------:R-:W2:Y:S02]  /*b9df0*/  LDL.LU R98, [R1+0x66ac] ;  /* 0x0066ac0001627983 */ /* 0x000ea40000300800 */
[----:B------:R-:W-:Y:S01]  /*b9e00*/  IMAD.MOV.U32 R7, RZ, RZ, R5 ;  /* 0x000000ffff077224 */ /* 0x000fe200078e0005 */
[----:B------:R-:W-:-:S04]  /*b9e10*/  SEL R5, RZ, 0x4, !P2 ;  /* 0x00000004ff057807 */ /* 0x000fc80005000000 */
[----:B------:R-:W-:Y:S01]  /*b9e20*/  SEL R5, R5, RZ, !P0 ;  /* 0x000000ff05057207 */ /* 0x000fe20004000000 */
[----:B------:R1:W-:Y:S03]  /*b9e30*/  LDGSTS.E [R3+0xc600], [R6.64], P1 ;  /* 0x0c60000006037fae */ /* 0x0003e60008921844 */
[----:B------:R-:W-:Y:S02]  /*b9e40*/  ISETP.NE.U32.AND P2, PT, R5, RZ, PT ;  /* 0x000000ff0500720c */ /* 0x000fe40003f45070 */
[----:B----4-:R-:W-:-:S05]  /*b9e50*/  IADD3 R93, P3, R93, R96, RZ ;  /* 0x000000605d5d7210 */ /* 0x010fca0007f7e0ff */
[----:B---3--:R-:W-:Y:S01]  /*b9e60*/  IMAD.X R94, R94, 0x1, R0, P3 ;  /* 0x000000015e5e7824 */ /* 0x008fe200018e0600 */
[----:B------:R-:W-:Y:S01]  /*b9e70*/  STL [R1+0x65bc], R93 ;  /* 0x0065bc5d01007387 */ /* 0x000fe20000100800 */
[----:B-1----:R-:W-:Y:S02]  /*b9e80*/  IMAD.MOV.U32 R6, RZ, RZ, R93 ;  /* 0x000000ffff067224 */ /* 0x002fe400078e005d */
[----:B------:R-:W-:Y:S01]  /*b9e90*/  IMAD.MOV.U32 R7, RZ, RZ, R94 ;  /* 0x000000ffff077224 */ /* 0x000fe200078e005e */
[----:B------:R1:W-:Y:S01]  /*b9ea0*/  STL [R1+0x65b8], R94 ;  /* 0x0065b85e01007387 */ /* 0x0003e20000100800 */
[----:B------:R-:W3:Y:S03]  /*b9eb0*/  LDL.LU R97, [R1+0x66b0] ;  /* 0x0066b00001617983 */ /* 0x000ee60000300800 */
[----:B------:R4:W-:Y:S04]  /*b9ec0*/  LDGSTS.E [R3+0xc700], [R6.64], P1 ;  /* 0x0c70000006037fae */ /* 0x0009e80008921844 */
[----:B-1----:R-:W3:Y:S01]  /*b9ed0*/  LDL.LU R94, [R1+0x66b4] ;  /* 0x0066b400015e7983 */ /* 0x002ee20000300800 */
[----:B------:R-:W3:Y:S02]  /*b9ee0*/  LDL.LU R93, [R1+0x66b8] ;  /* 0x0066b800015d7983 */ /* 0x000ee40000300800 */
[----:B------:R-:W3:Y:S01]  /*b9ef0*/  LDL.LU R5, [R1+0x66bc] ;  /* 0x0066bc0001057983 */ /* 0x000ee20000300800 */
[----:B------:R-:W-:-:S02]  /*b9f00*/  IADD3 R107, P1, R107, R96, RZ ;  /* 0x000000606b6b7210 */ /* 0x000fc40007f3e0ff */
[----:B------:R-:W-:-:S03]  /*b9f10*/  IADD3 R105, P3, R105, R96, RZ ;  /* 0x0000006069697210 */ /* 0x000fc60007f7e0ff */
[--C-:B------:R-:W-:Y:S01]  /*b9f20*/  IMAD.X R108, R108, 0x1, R0.reuse, P1 ;  /* 0x000000016c6c7824 */ /* 0x100fe200008e0600 */
[-C--:B------:R-:W-:Y:S01]  /*b9f30*/  IADD3 R103, P1, R103, R96.reuse, RZ ;  /* 0x0000006067677210 */ /* 0x080fe20007f3e0ff */
[----:B------:R-:W-:Y:S01]  /*b9f40*/  IMAD.X R106, R106, 0x1, R0, P3 ;  /* 0x000000016a6a7824 */ /* 0x000fe200018e0600 */
[----:B------:R-:W-:Y:S01]  /*b9f50*/  IADD3 R101, P3, R101, R96, RZ ;  /* 0x0000006065657210 */ /* 0x000fe20007f7e0ff */
[----:B------:R-:W-:Y:S01]  /*b9f60*/  STL [R1+0x6684], R107 ;  /* 0x0066846b01007387 */ /* 0x000fe20000100800 */
[----:B------:R-:W-:Y:S02]  /*b9f70*/  STL [R1+0x6680], R108 ;  /* 0x0066806c01007387 */ /* 0x000fe40000100800 */
[----:B----4-:R-:W-:Y:S02]  /*b9f80*/  IMAD.MOV.U32 R6, RZ, RZ, R107 ;  /* 0x000000ffff067224 */ /* 0x010fe400078e006b */
[----:B------:R-:W-:Y:S01]  /*b9f90*/  IMAD.MOV.U32 R7, RZ, RZ, R108 ;  /* 0x000000ffff077224 */ /* 0x000fe200078e006c */
[----:B------:R-:W-:Y:S01]  /*b9fa0*/  STL [R1+0x668c], R105 ;  /* 0x00668c6901007387 */ /* 0x000fe20000100800 */
[----:B------:R1:W-:Y:S02]  /*b9fb0*/  STL [R1+0x6688], R106 ;  /* 0x0066886a01007387 */ /* 0x0003e40000100800 */
[----:B------:R4:W-:Y:S01]  /*b9fc0*/  STL [R1+0x6694], R103 ;  /* 0x0066946701007387 */ /* 0x0009e20000100800 */
[----:B------:R1:W-:Y:S02]  /*b9fd0*/  LDGSTS.E [R3+0xe000], [R6.64], P2 ;  /* 0x0e00000006037fae */ /* 0x0003e40009121844 */
[----:B-1----:R-:W-:-:S02]  /*b9fe0*/  IMAD.MOV.U32 R7, RZ, RZ, R106 ;  /* 0x000000ffff077224 */ /* 0x002fc400078e006a */
[----:B------:R-:W-:-:S05]  /*b9ff0*/  IMAD.MOV.U32 R6, RZ, RZ, R105 ;  /* 0x000000ffff067224 */ /* 0x000fca00078e0069 */
[----:B------:R1:W-:Y:S01]  /*ba000*/  LDGSTS.E [R3+0xe100], [R6.64], P2 ;  /* 0x0e10000006037fae */ /* 0x0003e20009121844 */
[--C-:B------:R-:W-:Y:S02]  /*ba010*/  IMAD.X R104, R104, 0x1, R0.reuse, P1 ;  /* 0x0000000168687824 */ /* 0x100fe400008e0600 */
[----:B------:R-:W-:-:S03]  /*ba020*/  IMAD.X R102, R102, 0x1, R0, P3 ;  /* 0x0000000166667824 */ /* 0x000fc600018e0600 */
[----:B------:R-:W-:Y:S01]  /*ba030*/  STL [R1+0x6690], R104 ;  /* 0x0066906801007387 */ /* 0x000fe20000100800 */
[----:B------:R-:W-:Y:S02]  /*ba040*/  STL [R1+0x669c], R101 ;  /* 0x00669c6501007387 */ /* 0x000fe40000100800 */
[----:B------:R-:W-:Y:S02]  /*ba050*/  STL [R1+0x6698], R102 ;  /* 0x0066986601007387 */ /* 0x000fe40000100800 */
[----:B------:R-:W3:Y:S01]  /*ba060*/  LDL.LU R106, [R1+0x5fc0] ;  /* 0x005fc000016a7983 */ /* 0x000ee20000300800 */
[----:B------:R-:W3:Y:S01]  /*ba070*/  LDL.LU R105, [R1+0x5fc4] ;  /* 0x005fc40001697983 */ /* 0x000ee20000300800 */
[----:B-1----:R-:W-:Y:S02]  /*ba080*/  IMAD.MOV.U32 R6, RZ, RZ, R103 ;  /* 0x000000ffff067224 */ /* 0x002fe400078e0067 */
[----:B------:R-:W-:-:S05]  /*ba090*/  IMAD.MOV.U32 R7, RZ, RZ, R104 ;  /* 0x000000ffff077224 */ /* 0x000fca00078e0068 */
[----:B------:R1:W-:Y:S02]  /*ba0a0*/  LDGSTS.E [R3+0xe200], [R6.64], P2 ;  /* 0x0e20000006037fae */ /* 0x0003e40009121844 */
[----:B-1----:R-:W-:Y:S02]  /*ba0b0*/  IMAD.MOV.U32 R6, RZ, RZ, R101 ;  /* 0x000000ffff067224 */ /* 0x002fe400078e0065 */
[----:B------:R-:W-:-:S05]  /*ba0c0*/  IMAD.MOV.U32 R7, RZ, RZ, R102 ;  /* 0x000000ffff077224 */ /* 0x000fca00078e0066 */
[----:B------:R1:W-:Y:S01]  /*ba0d0*/  LDGSTS.E [R3+0xe300], [R6.64], P2 ;  /* 0x0e30000006037fae */ /* 0x0003e20009121844 */
[-C--:B--2---:R-:W-:Y:S02]  /*ba0e0*/  IADD3 R95, P1, R95, R96.reuse, RZ ;  /* 0x000000605f5f7210 */ /* 0x084fe40007f3e0ff */
[----:B------:R-:W-:-:S03]  /*ba0f0*/  IADD3 R98, P3, R98, R96, RZ ;  /* 0x0000006062627210 */ /* 0x000fc60007f7e0ff */
[--C-:B------:R-:W-:Y:S01]  /*ba100*/  IMAD.X R100, R100, 0x1, R0.reuse, P1 ;  /* 0x0000000164647824 */ /* 0x100fe200008e0600 */
[----:B------:R2:W-:Y:S01]  /*ba110*/  STL [R1+0x66a4], R95 ;  /* 0x0066a45f01007387 */ /* 0x0005e20000100800 */
[----:B------:R-:W-:-:S03]  /*ba120*/  IMAD.X R99, R99, 0x1, R0, P3 ;  /* 0x0000000163637824 */ /* 0x000fc600018e0600 */
[----:B------:R3:W-:Y:S01]  /*ba130*/  STL [R1+0x66a0], R100 ;  /* 0x0066a06401007387 */ /* 0x0007e20000100800 */
[----:B------:R3:W-:Y:S02]  /*ba140*/  STL [R1+0x66ac], R98 ;  /* 0x0066ac6201007387 */ /* 0x0007e40000100800 */
[----:B----4-:R-:W4:Y:S02]  /*ba150*/  LDL.LU R103, [R1+0x5fcc] ;  /* 0x005fcc0001677983 */ /* 0x010f240000300800 */
[----:B-1----:R-:W-:Y:S01]  /*ba160*/  IMAD.MOV.U32 R6, RZ, RZ, R95 ;  /* 0x000000ffff067224 */ /* 0x002fe200078e005f */
[----:B------:R1:W-:Y:S01]  /*ba170*/  STL [R1+0x66a8], R99 ;  /* 0x0066a86301007387 */ /* 0x0003e20000100800 */
[----:B--2---:R-:W4:Y:S02]  /*ba180*/  LDL.LU R95, [R1+0x5fd4] ;  /* 0x005fd400015f7983 */ /* 0x004f240000300800 */
[----:B------:R-:W4:Y:S02]  /*ba190*/  LDL.LU R104, [R1+0x5fc8] ;  /* 0x005fc80001687983 */ /* 0x000f240000300800 */
[----:B------:R-:W-:Y:S01]  /*ba1a0*/  IMAD.MOV.U32 R7, RZ, RZ, R100 ;  /* 0x000000ffff077224 */ /* 0x000fe200078e0064 */
[----:B------:R-:W4:Y:S04]  /*ba1b0*/  LDL.LU R102, [R1+0x5fd0] ;  /* 0x005fd00001667983 */ /* 0x000f280000300800 */
[----:B------:R1:W-:Y:S02]  /*ba1c0*/  LDGSTS.E [R3+0xe400], [R6.64], P2 ;  /* 0x0e40000006037fae */ /* 0x0003e40009121844 */
[----:B-1----:R-:W-:-:S02]  /*ba1d0*/  IMAD.MOV.U32 R6, RZ, RZ, R98 ;  /* 0x000000ffff067224 */ /* 0x002fc400078e0062 */
[----:B------:R-:W-:-:S05]  /*ba1e0*/  IMAD.MOV.U32 R7, RZ, RZ, R99 ;  /* 0x000000ffff077224 */ /* 0x000fca00078e0063 */
[----:B------:R1:W-:Y:S01]  /*ba1f0*/  LDGSTS.E [R3+0xe500], [R6.64], P2 ;  /* 0x0e50000006037fae */ /* 0x0003e20009121844 */
[----:B------:R-:W-:-:S05]  /*ba200*/  LOP3.LUT R220, R220, 0x3f, RZ, 0xc0, !PT ;  /* 0x0000003fdcdc7812 */ /* 0x000fca00078ec0ff */
[----:B------:R-:W-:Y:S01]  /*ba210*/  IMAD.SHL.U32 R220, R220, 0x4, RZ ;  /* 0x00000004dcdc7824 */ /* 0x000fe200078e00ff */
[-C--:B---3--:R-:W-:Y:S02]  /*ba220*/  IADD3 R94, P1, R94, R96.reuse, RZ ;  /* 0x000000605e5e7210 */ /* 0x088fe40007f3e0ff */
[----:B------:R-:W-:-:S03]  /*ba230*/  IADD3 R5, P3, R5, R96, RZ ;  /* 0x0000006005057210 */ /* 0x000fc60007f7e0ff */
[--C-:B------:R-:W-:Y:S01]  /*ba240*/  IMAD.X R97, R97, 0x1, R0.reuse, P1 ;  /* 0x0000000161617824 */ /* 0x100fe200008e0600 */
[----:B------:R3:W-:Y:S01]  /*ba250*/  STL [R1+0x66b4], R94 ;  /* 0x0066b45e01007387 */ /* 0x0007e20000100800 */
[----:B------:R-:W-:-:S03]  /*ba260*/  IMAD.X R93, R93, 0x1, R0, P3 ;  /* 0x000000015d5d7824 */ /* 0x000fc600018e0600 */
[----:B------:R-:W-:Y:S01]  /*ba270*/  STL [R1+0x66b0], R97 ;  /* 0x0066b06101007387 */ /* 0x000fe20000100800 */
[----:B------:R3:W-:Y:S02]  /*ba280*/  STL [R1+0x66bc], R5 ;  /* 0x0066bc0501007387 */ /* 0x0007e40000100800 */
[----:B------:R-:W2:Y:S02]  /*ba290*/  LDL.LU R100, [R1+0x5fdc] ;  /* 0x005fdc0001647983 */ /* 0x000ea40000300800 */
[----:B-1----:R-:W-:Y:S02]  /*ba2a0*/  IMAD.MOV.U32 R6, RZ, RZ, R94 ;  /* 0x000000ffff067224 */ /* 0x002fe400078e005e */
[----:B------:R-:W-:Y:S01]  /*ba2b0*/  IMAD.MOV.U32 R7, RZ, RZ, R97 ;  /* 0x000000ffff077224 */ /* 0x000fe200078e0061 */
[----:B------:R1:W-:Y:S01]  /*ba2c0*/  STL [R1+0x66b8], R93 ;  /* 0x0066b85d01007387 */ /* 0x0003e20000100800 */
[----:B------:R-:W2:Y:S02]  /*ba2d0*/  LDL.LU R98, [R1+0x5fe4] ;  /* 0x005fe40001627983 */ /* 0x000ea40000300800 */
[----:B------:R-:W2:Y:S02]  /*ba2e0*/  LDL.LU R101, [R1+0x5fd8] ;  /* 0x005fd80001657983 */ /* 0x000ea40000300800 */
[----:B------:R-:W2:Y:S01]  /*ba2f0*/  LDL.LU R99, [R1+0x5fe0] ;  /* 0x005fe00001637983 */ /* 0x000ea20000300800 */
[----:B------:R1:W-:Y:S01]  /*ba300*/  LDGSTS.E [R3+0xe600], [R6.64], P2 ;  /* 0x0e60000006037fae */ /* 0x0003e20009121844 */
[----:B------:R-:W-:-:S03]  /*ba310*/  ISETP.GT.AND P1, PT, R4, 0x1, PT ;  /* 0x000000010400780c */ /* 0x000fc60003f24270 */
[----:B---3--:R-:W2:Y:S01]  /*ba320*/  LDL.LU R94, [R1+0x5fec] ;  /* 0x005fec00015e7983 */ /* 0x008ea20000300800 */
[----:B-1----:R-:W-:Y:S02]  /*ba330*/  IMAD.MOV.U32 R6, RZ, RZ, R5 ;  /* 0x000000ffff067224 */ /* 0x002fe400078e0005 */
[----:B------:R-:W-:Y:S01]  /*ba340*/  IMAD.MOV.U32 R7, RZ, RZ, R93 ;  /* 0x000000ffff077224 */ /* 0x000fe200078e005d */
[----:B------:R-:W2:Y:S01]  /*ba350*/  LDL.LU R5, [R1+0x5ff4] ;  /* 0x005ff40001057983 */ /* 0x000ea20000300800 */
[----:B------:R-:W-:Y:S01]  /*ba360*/  LOP3.LUT R93, R220, 0x20, RZ, 0x3c, !PT ;  /* 0x00000020dc5d7812 */ /* 0x000fe200078e3cff */
[----:B------:R-:W2:Y:S02]  /*ba370*/  LDL.LU R97, [R1+0x5fe8] ;  /* 0x005fe80001617983 */ /* 0x000ea40000300800 */
[----:B------:R1:W-:Y:S02]  /*ba380*/  LDGSTS.E [R3+0xe700], [R6.64], P2 ;  /* 0x0e70000006037fae */ /* 0x0003e40009121844 */
[----:B-1----:R-:W-:-:S04]  /*ba390*/  SEL R3, RZ, 0x4, !P1 ;  /* 0x00000004ff037807 */ /* 0x002fc80004800000 */
[----:B------:R-:W-:Y:S02]  /*ba3a0*/  SEL R3, R3, RZ, !P0 ;  /* 0x000000ff03037207 */ /* 0x000fe40004000000 */
[----:B------:R-:W-:Y:S02]  /*ba3b0*/  IADD3 R105, P2, R105, R96, RZ ;  /* 0x0000006069697210 */ /* 0x000fe40007f5e0ff */
[----:B------:R-:W-:-:S03]  /*ba3c0*/  ISETP.NE.U32.AND P1, PT, R3, RZ, PT ;  /* 0x000000ff0300720c */ /* 0x000fc60003f25070 */
[----:B------:R-:W-:Y:S01]  /*ba3d0*/  IMAD.X R106, R106, 0x1, R0, P2 ;  /* 0x000000016a6a7824 */ /* 0x000fe200010e0600 */
[----:B------:R-:W-:Y:S01]  /*ba3e0*/  STL [R1+0x5fc4], R105 ;  /* 0x005fc46901007387 */ /* 0x000fe20000100800 */
[----:B------:R-:W-:-:S03]  /*ba3f0*/  IMAD R3, R202, 0x10000, R93 ;  /* 0x00010000ca037824 */ /* 0x000fc600078e025d */
[----:B------:R-:W-:Y:S01]  /*ba400*/  STL [R1+0x5fc0], R106 ;  /* 0x005fc06a01007387 */ /* 0x000fe20000100800 */
[----:B------:R-:W2:Y:S02]  /*ba410*/  LDL.LU R93, [R1+0x5ff0] ;  /* 0x005ff000015d7983 */ /* 0x000ea40000300800 */
[----:B------:R-:W-:Y:S02]  /*ba420*/  IMAD.MOV.U32 R6, RZ, RZ, R105 ;  /* 0x000000ffff067224 */ /* 0x000fe400078e0069 */
[----:B------:R-:W-:-:S05]  /*ba430*/  IMAD.MOV.U32 R7, RZ, RZ, R106 ;  /* 0x000000ffff077224 */ /* 0x000fca00078e006a */
[----:B------:R1:W-:Y:S01]  /*ba440*/  LDGSTS.E [R3+0x800], [R6.64], P1 ;  /* 0x0080000006037fae */ /* 0x0003e20008921844 */
[-C--:B----4-:R-:W-:Y:S02]  /*ba450*/  IADD3 R103, P2, R103, R96.reuse, RZ ;  /* 0x0000006067677210 */ /* 0x090fe40007f5e0ff */
[----:B------:R-:W-:-:S03]  /*ba460*/  IADD3 R95, P3, R95, R96, RZ ;  /* 0x000000605f5f7210 */ /* 0x000fc60007f7e0ff */
[--C-:B------:R-:W-:Y:S02]  /*ba470*/  IMAD.X R104, R104, 0x1, R0.reuse, P2 ;  /* 0x0000000168687824 */ /* 0x100fe400010e0600 */
[----:B-1----:R-:W-:Y:S02]  /*ba480*/  IMAD.MOV.U32 R6, RZ, RZ, R103 ;  /* 0x000000ffff067224 */ /* 0x002fe400078e0067 */
[----:B------:R-:W-:Y:S02]  /*ba490*/  IMAD.X R102, R102, 0x1, R0, P3 ;  /* 0x0000000166667824 */ /* 0x000fe400018e0600 */
[----:B------:R-:W-:Y:S01]  /*ba4a0*/  IMAD.MOV.U32 R7, RZ, RZ, R104 ;  /* 0x000000ffff077224 */ /* 0x000fe200078e0068 */
[----:B------:R-:W-:Y:S01]  /*ba4b0*/  STL [R1+0x5fcc], R103 ;  /* 0x005fcc6701007387 */ /* 0x000fe20000100800 */
[----:B------:R-:W-:Y:S02]  /*ba4c0*/  STL [R1+0x5fc8], R104 ;  /* 0x005fc86801007387 */ /* 0x000fe40000100800 */
[----:B------:R1:W-:Y:S02]  /*ba4d0*/  STL [R1+0x5fd4], R95 ;  /* 0x005fd45f01007387 */ /* 0x0003e40000100800 */
[----:B------:R4:W-:Y:S01]  /*ba4e0*/  STL [R1+0x5fd0], R102 ;  /* 0x005fd06601007387 */ /* 0x0009e20000100800 */
[----:B------:R1:W-:Y:S04]  /*ba4f0*/  LDGSTS.E [R3+0x900], [R6.64], P1 ;  /* 0x0090000006037fae */ /* 0x0003e80008921844 */
[----:B------:R-:W2:Y:S01]  /*ba500*/  LDL.LU R107, [R1+0x5ff8] ;  /* 0x005ff800016b7983 */ /* 0x000ea20000300800 */
[----:B-1----:R-:W-:-:S03]  /*ba510*/  IMAD.MOV.U32 R6, RZ, RZ, R95 ;  /* 0x000000ffff067224 */ /* 0x002fc600078e005f */
[----:B------:R-:W2:Y:S01]  /*ba520*/  LDL.LU R95, [R1+0x5ffc] ;  /* 0x005ffc00015f7983 */ /* 0x000ea20000300800 */
[----:B------:R-:W2:Y:S02]  /*ba530*/  LDL.LU R106, [R1+0x60c0] ;  /* 0x0060c000016a7983 */ /* 0x000ea40000300800 */
[----:B------:R-:W2:Y:S02]  /*ba540*/  LDL.LU R105, [R1+0x60c4] ;  /* 0x0060c40001697983 */ /* 0x000ea40000300800 */
[----:B------:R-:W-:-:S05]  /*ba550*/  IMAD.MOV.U32 R7, RZ, RZ, R102 ;  /* 0x000000ffff077224 */ /* 0x000fca00078e0066 */
[----:B------:R1:W-:Y:S01]  /*ba560*/  LDGSTS.E [R3+0xa00], [R6.64], P1 ;  /* 0x00a0000006037fae */ /* 0x0003e20008921844 */
[-C--:B--2---:R-:W-:Y:S02]  /*ba570*/  IADD3 R100, P2, R100, R96.reuse, RZ ;  /* 0x0000006064647210 */ /* 0x084fe40007f5e0ff */
        /* <DEDUP_REMOVED lines=9> */
[----:B------:R-:W3:Y:S02]  /*ba610*/  LDL.LU R104, [R1+0x60c8] ;  /* 0x0060c80001687983 */ /* 0x000ee40000300800 */
[----:B------:R-:W3:Y:S01]  /*ba620*/  LDL.LU R103, [R1+0x60cc] ;  /* 0x0060cc0001677983 */ /* 0x000ee20000300800 */
[----:B------:R1:W-:Y:S01]  /*ba630*/  LDGSTS.E [R3+0xb00], [R6.64], P1 ;  /* 0x00b0000006037fae */ /* 0x0003e20008921844 */
[----:B----4-:R-:W4:Y:S01]  /*ba640*/  LDL.LU R102, [R1+0x60d0] ;  /* 0x0060d00001667983 */ /* 0x010f220000300800 */
[----:B--2---:R-:W-:-:S02]  /*ba650*/  IADD3 R94, P2, R94, R96, RZ ;  /* 0x000000605e5e7210 */ /* 0x004fc40007f5e0ff */
[----:B------:R-:W-:-:S03]  /*ba660*/  IADD3 R5, P3, R5, R96, RZ ;  /* 0x0000006005057210 */ /* 0x000fc60007f7e0ff */
[----:B------:R-:W-:Y:S02]  /*ba670*/  IMAD.X R97, R97, 0x1, R0, P2 ;  /* 0x0000000161617824 */ /* 0x000fe400010e0600 */
[----:B-1----:R-:W-:Y:S02]  /*ba680*/  IMAD.MOV.U32 R6, RZ, RZ, R98 ;  /* 0x000000ffff067224 */ /* 0x002fe400078e0062 */
[----:B------:R-:W2:Y:S01]  /*ba690*/  LDL.LU R98, [R1+0x60d4] ;  /* 0x0060d40001627983 */ /* 0x000ea20000300800 */
[----:B------:R-:W-:Y:S02]  /*ba6a0*/  IMAD.MOV.U32 R7, RZ, RZ, R99 ;  /* 0x000000ffff077224 */ /* 0x000fe400078e0063 */
[----:B------:R-:W-:Y:S02]  /*ba6b0*/  STL [R1+0x5fec], R94 ;  /* 0x005fec5e01007387 */ /* 0x000fe40000100800 */
[----:B------:R1:W-:Y:S01]  /*ba6c0*/  STL [R1+0x5fe8], R97 ;  /* 0x005fe86101007387 */ /* 0x0003e20000100800 */
[----:B------:R1:W-:Y:S04]  /*ba6d0*/  STL [R1+0x5ff4], R5 ;  /* 0x005ff40501007387 */ /* 0x0003e80000100800 */
[----:B------:R1:W-:Y:S02]  /*ba6e0*/  LDGSTS.E [R3+0xc00], [R6.64], P1 ;  /* 0x00c0000006037fae */ /* 0x0003e40008921844 */
[----:B-1----:R-:W-:-:S02]  /*ba6f0*/  IMAD.MOV.U32 R7, RZ, RZ, R97 ;  /* 0x000000ffff077224 */ /* 0x002fc400078e0061 */
[----:B------:R-:W-:-:S05]  /*ba700*/  IMAD.X R93, R93, 0x1, R0, P3 ;  /* 0x000000015d5d7824 */ /* 0x000fca00018e0600 */
[----:B------:R1:W-:Y:S01]  /*ba710*/  STL [R1+0x5ff0], R93 ;  /* 0x005ff05d01007387 */ /* 0x0003e20000100800 */
[----:B------:R-:W4:Y:S02]  /*ba720*/  LDL.LU R101, [R1+0x60d8] ;  /* 0x0060d80001657983 */ /* 0x000f240000300800 */
[----:B------:R-:W4:Y:S02]  /*ba730*/  LDL.LU R100, [R1+0x60dc] ;  /* 0x0060dc0001647983 */ /* 0x000f240000300800 */
[----:B------:R-:W4:Y:S01]  /*ba740*/  LDL.LU R99, [R1+0x60e0] ;  /* 0x0060e00001637983 */ /* 0x000f220000300800 */
[----:B------:R-:W4:Y:S01]  /*ba750*/  LDL.LU R97, [R1+0x60e4] ;  /* 0x0060e40001617983 */ /* 0x000f220000300800 */
[----:B------:R-:W-:Y:S01]  /*ba760*/  IMAD.MOV.U32 R6, RZ, RZ, R94 ;  /* 0x000000ffff067224 */ /* 0x000fe200078e005e */
[----:B------:R-:W-:Y:S01]  /*ba770*/  ISETP.GT.AND P2, PT, R4, 0x5, PT ;  /* 0x000000050400780c */ /* 0x000fe20003f44270 */
[----:B------:R-:W4:Y:S03]  /*ba780*/  LDL.LU R94, [R1+0x60ec] ;  /* 0x0060ec00015e7983 */ /* 0x000f260000300800 */
[----:B------:R1:W-:Y:S02]  /*ba790*/  LDGSTS.E [R3+0xd00], [R6.64], P1 ;  /* 0x00d0000006037fae */ /* 0x0003e40008921844 */
[----:B-1----:R-:W-:Y:S01]  /*ba7a0*/  IMAD.MOV.U32 R6, RZ, RZ, R5 ;  /* 0x000000ffff067224 */ /* 0x002fe200078e0005 */
[----:B------:R-:W-:Y:S01]  /*ba7b0*/  SEL R5, RZ, 0x4, !P2 ;  /* 0x00000004ff057807 */ /* 0x000fe20005000000 */
[----:B------:R-:W-:-:S02]  /*ba7c0*/  IMAD.MOV.U32 R7, RZ, RZ, R93 ;  /* 0x000000ffff077224 */ /* 0x000fc400078e005d */
[----:B------:R-:W4:Y:S01]  /*ba7d0*/  LDL.LU R93, [R1+0x60f4] ;  /* 0x0060f400015d7983 */ /* 0x000f220000300800 */
[----:B------:R-:W-:-:S03]  /*ba7e0*/  SEL R5, R5, RZ, !P0 ;  /* 0x000000ff05057207 */ /* 0x000fc60004000000 */
[----:B------:R1:W-:Y:S01]  /*ba7f0*/  LDGSTS.E [R3+0xe00], [R6.64], P1 ;  /* 0x00e0000006037fae */ /* 0x0003e20008921844 */
[----:B------:R-:W-:Y:S02]  /*ba800*/  ISETP.NE.U32.AND P2, PT, R5, RZ, PT ;  /* 0x000000ff0500720c */ /* 0x000fe40003f45070 */
[-C--:B------:R-:W-:Y:S02]  /*ba810*/  IADD3 R95, P3, R95, R96.reuse, RZ ;  /* 0x000000605f5f7210 */ /* 0x080fe40007f7e0ff */
        /* <DEDUP_REMOVED lines=9> */
[----:B------:R-:W4:Y:S01]  /*ba8b0*/  LDL.LU R95, [R1+0x60e8] ;  /* 0x0060e800015f7983 */ /* 0x000f220000300800 */
[----:B------:R-:W-:Y:S02]  /*ba8c0*/  STL [R1+0x60c0], R106 ;  /* 0x0060c06a01007387 */ /* 0x000fe40000100800 */
[----:B------:R-:W4:Y:S02]  /*ba8d0*/  LDL.LU R5, [R1+0x60f0] ;  /* 0x0060f00001057983 */ /* 0x000f240000300800 */
[----:B-1----:R-:W-:-:S02]  /*ba8e0*/  IMAD.MOV.U32 R6, RZ, RZ, R105 ;  /* 0x000000ffff067224 */ /* 0x002fc400078e0069 */
[----:B------:R-:W-:-:S05]  /*ba8f0*/  IMAD.MOV.U32 R7, RZ, RZ, R106 ;  /* 0x000000ffff077224 */ /* 0x000fca00078e006a */
[----:B------:R1:W-:Y:S01]  /*ba900*/  LDGSTS.E [R3+0x2800], [R6.64], P2 ;  /* 0x0280000006037fae */ /* 0x0003e20009121844 */
[----:B---3--:R-:W-:-:S05]  /*ba910*/  IADD3 R103, P1, R103, R96, RZ ;  /* 0x0000006067677210 */ /* 0x008fca0007f3e0ff */
[----:B------:R-:W-:Y:S02]  /*ba920*/  IMAD.X R104, R104, 0x1, R0, P1 ;  /* 0x0000000168687824 */ /* 0x000fe400008e0600 */
[----:B-1----:R-:W-:Y:S01]  /*ba930*/  IMAD.MOV.U32 R6, RZ, RZ, R103 ;  /* 0x000000ffff067224 */ /* 0x002fe200078e0067 */
[----:B------:R-:W-:Y:S01]  /*ba940*/  STL [R1+0x60cc], R103 ;  /* 0x0060cc6701007387 */ /* 0x000fe20000100800 */
[----:B------:R-:W-:Y:S01]  /*ba950*/  IMAD.MOV.U32 R7, RZ, RZ, R104 ;  /* 0x000000ffff077224 */ /* 0x000fe200078e0068 */
[----:B--2---:R-:W-:Y:S02]  /*ba960*/  IADD3 R98, P3, R98, R96, RZ ;  /* 0x0000006062627210 */ /* 0x004fe40007f7e0ff */
[----:B------:R-:W-:Y:S04]  /*ba970*/  STL [R1+0x60c8], R104 ;  /* 0x0060c86801007387 */ /* 0x000fe80000100800 */
[----:B------:R1:W-:Y:S01]  /*ba980*/  LDGSTS.E [R3+0x2900], [R6.64], P2 ;  /* 0x0290000006037fae */ /* 0x0003e20009121844 */
[----:B----4-:R-:W-:-:S03]  /*ba990*/  IMAD.X R102, R102, 0x1, R0, P3 ;  /* 0x0000000166667824 */ /* 0x010fc600018e0600 */
        /* <DEDUP_REMOVED lines=10> */
[----:B------:R-:W-:-:S03]  /*baa40*/  IADD3 R97, P3, R97, R96, RZ ;  /* 0x0000006061617210 */ /* 0x000fc60007f7e0ff */
[--C-:B------:R-:W-:Y:S02]  /*baa50*/  IMAD.X R101, R101, 0x1, R0.reuse, P1 ;  /* 0x0000000165657824 */ /* 0x100fe400008e0600 */
[----:B------:R-:W-:Y:S01]  /*baa60*/  IMAD.X R99, R99, 0x1, R0, P3 ;  /* 0x0000000163637824 */ /* 0x000fe200018e0600 */
[----:B------:R-:W-:Y:S02]  /*baa70*/  STL [R1+0x60dc], R100 ;  /* 0x0060dc6401007387 */ /* 0x000fe40000100800 */
[----:B------:R-:W-:Y:S02]  /*baa80*/  STL [R1+0x60d8], R101 ;  /* 0x0060d86501007387 */ /* 0x000fe40000100800 */
[----:B-1----:R-:W-:Y:S02]  /*baa90*/  IMAD.MOV.U32 R6, RZ, RZ, R100 ;  /* 0x000000ffff067224 */ /* 0x002fe400078e0064 */
[----:B------:R-:W-:Y:S01]  /*baaa0*/  IMAD.MOV.U32 R7, RZ, RZ, R101 ;  /* 0x000000ffff077224 */ /* 0x000fe200078e0065 */
[----:B------:R1:W-:Y:S01]  /*baab0*/  STL [R1+0x60e4], R97 ;  /* 0x0060e46101007387 */ /* 0x0003e20000100800 */
[----:B------:R1:W-:Y:S02]  /*baac0*/  STL [R1+0x60e0], R99 ;  /* 0x0060e06301007387 */ /* 0x0003e40000100800 */
[----:B------:R-:W4:Y:S02]  /*baad0*/  LDL.LU R104, [R1+0x61c8] ;  /* 0x0061c80001687983 */ /* 0x000f240000300800 */
[----:B------:R-:W4:Y:S01]  /*baae0*/  LDL.LU R103, [R1+0x61cc] ;  /* 0x0061cc0001677983 */ /* 0x000f220000300800 */
[----:B------:R1:W-:Y:S04]  /*baaf0*/  LDGSTS.E [R3+0x2b00], [R6.64], P2 ;  /* 0x02b0000006037fae */ /* 0x0003e80009121844 */
[----:B---3--:R-:W3:Y:S01]  /*bab00*/  LDL.LU R102, [R1+0x61d0] ;  /* 0x0061d00001667983 */ /* 0x008ee20000300800 */
[----:B-1----:R-:W-:-:S03]  /*bab10*/  IMAD.MOV.U32 R6, RZ, RZ, R97 ;  /* 0x000000ffff067224 */ /* 0x002fc600078e0061 */
[----:B------:R-:W3:Y:S01]  /*bab20*/  LDL.LU R97, [R1+0x61d4] ;  /* 0x0061d40001617983 */ /* 0x000ee20000300800 */
[-C--:B------:R-:W-:Y:S02]  /*bab30*/  IADD3 R94, P1, R94, R96.reuse, RZ ;  /* 0x000000605e5e7210 */ /* 0x080fe40007f3e0ff */
[----:B------:R-:W-:Y:S01]  /*bab40*/  IADD3 R93, P3, R93, R96, RZ ;  /* 0x000000605d5d7210 */ /* 0x000fe20007f7e0ff */
[----:B------:R-:W-:Y:S02]  /*bab50*/  IMAD.MOV.U32 R7, RZ, RZ, R99 ;  /* 0x000000ffff077224 */ /* 0x000fe400078e0063 */
[----:B------:R-:W-:Y:S04]  /*bab60*/  STL [R1+0x60ec], R94 ;  /* 0x0060ec5e01007387 */ /* 0x000fe80000100800 */
[----:B------:R1:W-:Y:S02]  /*bab70*/  LDGSTS.E [R3+0x2c00], [R6.64], P2 ;  /* 0x02c0000006037fae */ /* 0x0003e40009121844 */
[----:B-1----:R-:W-:-:S02]  /*bab80*/  IMAD.MOV.U32 R6, RZ, RZ, R94 ;  /* 0x000000ffff067224 */ /* 0x002fc400078e005e */
[--C-:B------:R-:W-:Y:S02]  /*bab90*/  IMAD.X R95, R95, 0x1, R0.reuse, P1 ;  /* 0x000000015f5f7824 */ /* 0x100fe400008e0600 */
[----:B------:R-:W-:-:S03]  /*baba0*/  IMAD.X R5, R5, 0x1, R0, P3 ;  /* 0x0000000105057824 */ /* 0x000fc600018e0600 */
[----:B------:R1:W-:Y:S01]  /*babb0*/  STL [R1+0x60e8], R95 ;  /* 0x0060e85f01007387 */ /* 0x0003e20000100800 */
[----:B------:R-:W-:Y:S02]  /*babc0*/  STL [R1+0x60f4], R93 ;  /* 0x0060f45d01007387 */ /* 0x000fe40000100800 */
[----:B------:R1:W-:Y:S02]  /*babd0*/  STL [R1+0x60f0], R5 ;  /* 0x0060f00501007387 */ /* 0x0003e40000100800 */
[----:B------:R-:W3:Y:S01]  /*babe0*/  LDL.LU R101, [R1+0x61d8] ;  /* 0x0061d80001657983 */ /* 0x000ee20000300800 */
[----:B------:R-:W3:Y:S01]  /*babf0*/  LDL.LU R100, [R1+0x61dc] ;  /* 0x0061dc0001647983 */ /* 0x000ee20000300800 */
[----:B------:R-:W-:Y:S02]  /*bac00*/  IMAD.MOV.U32 R7, RZ, RZ, R95 ;  /* 0x000000ffff077224 */ /* 0x000fe400078e005f */
[----:B------:R-:W3:Y:S01]  /*bac10*/  LDL.LU R99, [R1+0x61e0] ;  /* 0x0061e00001637983 */ /* 0x000ee20000300800 */
[----:B-1----:R-:W3:Y:S01]  /*bac20*/  LDL.LU R95, [R1+0x61e4] ;  /* 0x0061e400015f7983 */ /* 0x002ee20000300800 */
[----:B------:R-:W-:-:S03]  /*bac30*/  ISETP.GT.AND P1, PT, R4, 0x9, PT ;  /* 0x000000090400780c */ /* 0x000fc60003f24270 */
[----:B------:R1:W-:Y:S01]  /*bac40*/  LDGSTS.E [R3+0x2d00], [R6.64], P2 ;  /* 0x02d0000006037fae */ /* 0x0003e20009121844 */
[----:B------:R-:W3:Y:S02]  /*bac50*/  LDL.LU R94, [R1+0x61ec] ;  /* 0x0061ec00015e7983 */ /* 0x000ee40000300800 */
[----:B-1----:R-:W-:Y:S01]  /*bac60*/  IMAD.MOV.U32 R7, RZ, RZ, R5 ;  /* 0x000000ffff077224 */ /* 0x002fe200078e0005 */
[----:B------:R-:W-:Y:S01]  /*bac70*/  SEL R5, RZ, 0x4, !P1 ;  /* 0x00000004ff057807 */ /* 0x000fe20004800000 */
[----:B------:R-:W-:Y:S02]  /*bac80*/  IMAD.MOV.U32 R6, RZ, RZ, R93 ;  /* 0x000000ffff067224 */ /* 0x000fe400078e005d */
[----:B------:R-:W3:Y:S01]  /*bac90*/  LDL.LU R93, [R1+0x61f4] ;  /* 0x0061f400015d7983 */ /* 0x000ee20000300800 */
[----:B------:R-:W-:-:S03]  /*baca0*/  SEL R5, R5, RZ, !P0 ;  /* 0x000000ff05057207 */ /* 0x000fc60004000000 */
[----:B------:R1:W-:Y:S01]  /*bacb0*/  LDGSTS.E [R3+0x2e00], [R6.64], P2 ;  /* 0x02e0000006037fae */ /* 0x0003e20009121844 */
[----:B------:R-:W-:Y:S02]  /*bacc0*/  ISETP.NE.U32.AND P1, PT, R5, RZ, PT ;  /* 0x000000ff0500720c */ /* 0x000fe40003f25070 */
[-C--:B--2---:R-:W-:Y:S02]  /*bacd0*/  IADD3 R98, P3, R98, R96.reuse, RZ ;  /* 0x0000006062627210 */ /* 0x084fe40007f7e0ff */
[----:B----4-:R-:W-:-:S03]  /*bace0*/  IADD3 R105, P4, R105, R96, RZ ;  /* 0x0000006069697210 */ /* 0x010fc60007f9e0ff */
        /* <DEDUP_REMOVED lines=8> */
[----:B--2---:R-:W2:Y:S01]  /*bad70*/  LDL.LU R98, [R1+0x61e8] ;  /* 0x0061e80001627983 */ /* 0x004ea20000300800 */
[----:B------:R-:W-:Y:S02]  /*bad80*/  STL [R1+0x61c0], R106 ;  /* 0x0061c06a01007387 */ /* 0x000fe40000100800 */
[----:B------:R-:W2:Y:S02]  /*bad90*/  LDL.LU R5, [R1+0x61f0] ;  /* 0x0061f00001057983 */ /* 0x000ea40000300800 */
[----:B----4-:R-:W-:-:S02]  /*bada0*/  IMAD.MOV.U32 R6, RZ, RZ, R105 ;  /* 0x000000ffff067224 */ /* 0x010fc400078e0069 */
[----:B------:R-:W-:-:S05]  /*badb0*/  IMAD.MOV.U32 R7, RZ, RZ, R106 ;  /* 0x000000ffff077224 */ /* 0x000fca00078e006a */
[----:B------:R4:W-:Y:S01]  /*badc0*/  LDGSTS.E [R3+0x4800], [R6.64], P1 ;  /* 0x0480000006037fae */ /* 0x0009e20008921844 */
[----:B------:R-:W-:-:S05]  /*badd0*/  IADD3 R103, P2, R103, R96, RZ ;  /* 0x0000006067677210 */ /* 0x000fca0007f5e0ff */
[----:B------:R-:W-:Y:S01]  /*bade0*/  IMAD.X R104, R104, 0x1, R0, P2 ;  /* 0x0000000168687824 */ /* 0x000fe200010e0600 */
[----:B------:R-:W-:Y:S01]  /*badf0*/  STL [R1+0x61cc], R103 ;  /* 0x0061cc6701007387 */ /* 0x000fe20000100800 */
[----:B---3--:R-:W-:Y:S01]  /*bae00*/  IADD3 R97, P3, R97, R96, RZ ;  /* 0x0000006061617210 */ /* 0x008fe20007f7e0ff */
[----:B----4-:R-:W-:Y:S02]  /*bae10*/  IMAD.MOV.U32 R6, RZ, RZ, R103 ;  /* 0x000000ffff067224 */ /* 0x010fe400078e0067 */
[----:B------:R-:W-:Y:S02]  /*bae20*/  IMAD.MOV.U32 R7, RZ, RZ, R104 ;  /* 0x000000ffff077224 */ /* 0x000fe400078e0068 */
[----:B------:R-:W-:Y:S01]  /*bae30*/  IMAD.X R102, R102, 0x1, R0, P3 ;  /* 0x0000000166667824 */ /* 0x000fe200018e0600 */
[----:B------:R-:W-:Y:S01]  /*bae40*/  STL [R1+0x61c8], R104 ;  /* 0x0061c86801007387 */ /* 0x000fe20000100800 */
[----:B------:R3:W-:Y:S03]  /*bae50*/  STL [R1+0x61d4], R97 ;  /* 0x0061d46101007387 */ /* 0x0007e60000100800 */
[----:B------:R4:W-:Y:S04]  /*bae60*/  LDGSTS.E [R3+0x4900], [R6.64], P1 ;  /* 0x0490000006037fae */ /* 0x0009e80008921844 */
[----:B------:R3:W-:Y:S01]  /*bae70*/  STL [R1+0x61d0], R102 ;  /* 0x0061d06601007387 */ /* 0x0007e20000100800 */
[----:B-1----:R-:W2:Y:S02]  /*bae80*/  LDL.LU R107, [R1+0x61f8] ;  /* 0x0061f800016b7983 */ /* 0x002ea40000300800 */
[----:B----4-:R-:W-:-:S02]  /*bae90*/  IMAD.MOV.U32 R6, RZ, RZ, R97 ;  /* 0x000000ffff067224 */ /* 0x010fc400078e0061 */
[----:B---3--:R-:W3:Y:S01]  /*baea0*/  LDL.LU R97, [R1+0x61fc] ;  /* 0x0061fc0001617983 */ /* 0x008ee20000300800 */
[----:B------:R-:W3:Y:S02]  /*baeb0*/  LDL.LU R106, [R1+0x62c0] ;  /* 0x0062c000016a7983 */ /* 0x000ee40000300800 */
[----:B------:R-:W3:Y:S02]  /*baec0*/  LDL.LU R105, [R1+0x62c4] ;  /* 0x0062c40001697983 */ /* 0x000ee40000300800 */
[----:B------:R-:W-:-:S05]  /*baed0*/  IMAD.MOV.U32 R7, RZ, RZ, R102 ;  /* 0x000000ffff077224 */ /* 0x000fca00078e0066 */
        /* <DEDUP_REMOVED lines=14> */
[----:B------:R-:W3:Y:S01]  /*bafc0*/  LDL.LU R102, [R1+0x62d0] ;  /* 0x0062d00001667983 */ /* 0x000ee20000300800 */
[----:B------:R-:W-:-:S02]  /*bafd0*/  IADD3 R94, P2, R94, R96, RZ ;  /* 0x000000605e5e7210 */ /* 0x000fc40007f5e0ff */
[----:B------:R-:W-:Y:S01]  /*bafe0*/  IADD3 R93, P3, R93, R96, RZ ;  /* 0x000000605d5d7210 */ /* 0x000fe20007f7e0ff */
[----:B-1----:R-:W-:Y:S02]  /*baff0*/  IMAD.MOV.U32 R6, RZ, RZ, R95 ;  /* 0x000000ffff067224 */ /* 0x002fe400078e005f */
[----:B------:R-:W3:Y:S01]  /*bb000*/  LDL.LU R95, [R1+0x62d4] ;  /* 0x0062d400015f7983 */ /* 0x000ee20000300800 */
[----:B------:R-:W-:Y:S02]  /*bb010*/  IMAD.MOV.U32 R7, RZ, RZ, R99 ;  /* 0x000000ffff077224 */ /* 0x000fe400078e0063 */
[----:B------:R-:W-:Y:S03]  /*bb020*/  STL [R1+0x61ec], R94 ;  /* 0x0061ec5e01007387 */ /* 0x000fe60000100800 */
[----:B------:R1:W-:Y:S02]  /*bb030*/  LDGSTS.E [R3+0x4c00], [R6.64], P1 ;  /* 0x04c0000006037fae */ /* 0x0003e40008921844 */
[----:B-1----:R-:W-:-:S02]  /*bb040*/  IMAD.MOV.U32 R6, RZ, RZ, R94 ;  /* 0x000000ffff067224 */ /* 0x002fc400078e005e */
[--C-:B--2---:R-:W-:Y:S02]  /*bb050*/  IMAD.X R98, R98, 0x1, R0.reuse, P2 ;  /* 0x0000000162627824 */ /* 0x104fe400010e0600 */
        /* <DEDUP_REMOVED lines=13> */
[----:B--2---:R-:W-:Y:S01]  /*bb130*/  SEL R5, RZ, 0x4, !P2 ;  /* 0x00000004ff057807 */ /* 0x004fe20005000000 */
[----:B------:R-:W-:Y:S02]  /*bb140*/  IMAD.MOV.U32 R6, RZ, RZ, R93 ;  /* 0x000000ffff067224 */ /* 0x000fe400078e005d */
[----:B------:R-:W2:Y:S01]  /*bb150*/  LDL.LU R93, [R1+0x62f4] ;  /* 0x0062f400015d7983 */ /* 0x000ea20000300800 */
[----:B------:R-:W-:-:S03]  /*bb160*/  SEL R5, R5, RZ, !P0 ;  /* 0x000000ff05057207 */ /* 0x000fc60004000000 */
[----:B------:R1:W-:Y:S01]  /*bb170*/  LDGSTS.E [R3+0x4e00], [R6.64], P1 ;  /* 0x04e0000006037fae */ /* 0x0003e20008921844 */
[----:B------:R-:W-:Y:S02]  /*bb180*/  ISETP.NE.U32.AND P2, PT, R5, RZ, PT ;  /* 0x000000ff0500720c */ /* 0x000fe40003f45070 */
[-C--:B---3--:R-:W-:Y:S02]  /*bb190*/  IADD3 R97, P3, R97, R96.reuse, RZ ;  /* 0x0000006061617210 */ /* 0x088fe40007f7e0ff */
[----:B------:R-:W-:-:S03]  /*bb1a0*/  IADD3 R105, P4, R105, R96, RZ ;  /* 0x0000006069697210 */ /* 0x000fc60007f9e0ff */
[--C-:B------:R-:W-:Y:S01]  /*bb1b0*/  IMAD.X R107, R107, 0x1, R0.reuse, P3 ;  /* 0x000000016b6b7824 */ /* 0x100fe200018e0600 */
[----:B------:R3:W-:Y:S01]  /*bb1c0*/  STL [R1+0x61fc], R97 ;  /* 0x0061fc6101007387 */ /* 0x0007e20000100800 */
[----:B------:R-:W-:Y:S02]  /*bb1d0*/  IMAD.X R106, R106, 0x1, R0, P4 ;  /* 0x000000016a6a7824 */ /* 0x000fe400020e0600 */
[----:B-1----:R-:W-:Y:S01]  /*bb1e0*/  IMAD.MOV.U32 R6, RZ, RZ, R97 ;  /* 0x000000ffff067224 */ /* 0x002fe200078e0061 */
[----:B------:R1:W-:Y:S01]  /*bb1f0*/  STL [R1+0x61f8], R107 ;  /* 0x0061f86b01007387 */ /* 0x0003e20000100800 */
[----:B------:R-:W-:Y:S03]  /*bb200*/  STL [R1+0x62c4], R105 ;  /* 0x0062c46901007387 */ /* 0x000fe60000100800 */
[----:B---3--:R-:W3:Y:S01]  /*bb210*/  LDL.LU R97, [R1+0x62e8] ;  /* 0x0062e80001617983 */ /* 0x008ee20000300800 */
[----:B------:R-:W-:Y:S02]  /*bb220*/  STL [R1+0x62c0], R106 ;  /* 0x0062c06a01007387 */ /* 0x000fe40000100800 */
[----:B------:R-:W3:Y:S02]  /*bb230*/  LDL.LU R5, [R1+0x62f0] ;  /* 0x0062f00001057983 */ /* 0x000ee40000300800 */
[----:B------:R-:W-:-:S05]  /*bb240*/  IMAD.MOV.U32 R7, RZ, RZ, R107 ;  /* 0x000000ffff077224 */ /* 0x000fca00078e006b */
[----:B------:R1:W-:Y:S02]  /*bb250*/  LDGSTS.E [R3+0x4f00], [R6.64], P1 ;  /* 0x04f0000006037fae */ /* 0x0003e40008921844 */
[----:B-1----:R-:W-:Y:S02]  /*bb260*/  IMAD.MOV.U32 R6, RZ, RZ, R105 ;  /* 0x000000ffff067224 */ /* 0x002fe400078e0069 */
[----:B------:R-:W-:Y:S01]  /*bb270*/  IMAD.MOV.U32 R7, RZ, RZ, R106 ;  /* 0x000000ffff077224 */ /* 0x000fe200078e006a */
[----:B------:R-:W-:-:S04]  /*bb280*/  IADD3 R103, P1, R103, R96, RZ ;  /* 0x0000006067677210 */ /* 0x000fc80007f3e0ff */
[----:B------:R1:W-:Y:S01]  /*bb290*/  LDGSTS.E [R3+0x6800], [R6.64], P2 ;  /* 0x0680000006037fae */ /* 0x0003e20009121844 */
[----:B------:R-:W-:-:S03]  /*bb2a0*/  IMAD.X R104, R104, 0x1, R0, P1 ;  /* 0x0000000168687824 */ /* 0x000fc600008e0600 */
        /* <DEDUP_REMOVED lines=10> */
[----:B-1----:R-:W-:-:S02]  /*bb350*/  IMAD.MOV.U32 R6, RZ, RZ, R95 ;  /* 0x000000ffff067224 */ /* 0x002fc400078e005f */
[----:B------:R-:W3:Y:S01]  /*bb360*/  LDL.LU R95, [R1+0x62fc] ;  /* 0x0062fc00015f7983 */ /* 0x000ee20000300800 */
[----:B------:R-:W3:Y:S02]  /*bb370*/  LDL.LU R106, [R1+0x63c0] ;  /* 0x0063c000016a7983 */ /* 0x000ee40000300800 */
[----:B------:R-:W3:Y:S02]  /*bb380*/  LDL.LU R105, [R1+0x63c4] ;  /* 0x0063c40001697983 */ /* 0x000ee40000300800 */
        /* <DEDUP_REMOVED lines=12> */
[----:B------:R-:W4:Y:S02]  /*bb450*/  LDL.LU R104, [R1+0x63c8] ;  /* 0x0063c80001687983 */ /* 0x000f240000300800 */
[----:B------:R-:W4:Y:S01]  /*bb460*/  LDL.LU R103, [R1+0x63cc] ;  /* 0x0063cc0001677983 */ /* 0x000f220000300800 */
[----:B------:R1:W-:Y:S01]  /*bb470*/  LDGSTS.E [R3+0x6b00], [R6.64], P2 ;  /* 0x06b0000006037fae */ /* 0x0003e20009121844 */
[----:B------:R-:W4:Y:S01]  /*bb480*/  LDL.LU R102, [R1+0x63d0] ;  /* 0x0063d00001667983 */ /* 0x000f220000300800 */
[----:B------:R-:W-:-:S02]  /*bb490*/  IADD3 R94, P1, R94, R96, RZ ;  /* 0x000000605e5e7210 */ /* 0x000fc40007f3e0ff */
[----:B--2---:R-:W-:Y:S01]  /*bb4a0*/  IADD3 R93, P3, R93, R96, RZ ;  /* 0x000000605d5d7210 */ /* 0x004fe20007f7e0ff */
[----:B-1----:R-:W-:Y:S02]  /*bb4b0*/  IMAD.MOV.U32 R7, RZ, RZ, R99 ;  /* 0x000000ffff077224 */ /* 0x002fe400078e0063 */
[----:B------:R-:W2:Y:S01]  /*bb4c0*/  LDL.LU R99, [R1+0x63d4] ;  /* 0x0063d40001637983 */ /* 0x000ea20000300800 */
[----:B------:R-:W-:Y:S02]  /*bb4d0*/  IMAD.MOV.U32 R6, RZ, RZ, R98 ;  /* 0x000000ffff067224 */ /* 0x000fe400078e0062 */
[----:B------:R-:W-:Y:S03]  /*bb4e0*/  STL [R1+0x62ec], R94 ;  /* 0x0062ec5e01007387 */ /* 0x000fe60000100800 */
[----:B------:R1:W-:Y:S01]  /*bb4f0*/  LDGSTS.E [R3+0x6c00], [R6.64], P2 ;  /* 0x06c0000006037fae */ /* 0x0003e20009121844 */
[----:B---3--:R-:W-:-:S02]  /*bb500*/  IMAD.X R97, R97, 0x1, R0, P1 ;  /* 0x0000000161617824 */ /* 0x008fc400008e0600 */
[----:B------:R-:W-:-:S03]  /*bb510*/  IMAD.X R5, R5, 0x1, R0, P3 ;  /* 0x0000000105057824 */ /* 0x000fc600018e0600 */
[----:B------:R3:W-:Y:S01]  /*bb520*/  STL [R1+0x62e8], R97 ;  /* 0x0062e86101007387 */ /* 0x0007e20000100800 */
[----:B------:R-:W-:Y:S02]  /*bb530*/  STL [R1+0x62f4], R93 ;  /* 0x0062f45d01007387 */ /* 0x000fe40000100800 */
[----:B------:R3:W-:Y:S02]  /*bb540*/  STL [R1+0x62f0], R5 ;  /* 0x0062f00501007387 */ /* 0x0007e40000100800 */
[----:B------:R-:W2:Y:S01]  /*bb550*/  LDL.LU R101, [R1+0x63d8] ;  /* 0x0063d80001657983 */ /* 0x000ea20000300800 */
[----:B------:R-:W2:Y:S01]  /*bb560*/  LDL.LU R100, [R1+0x63dc] ;  /* 0x0063dc0001647983 */ /* 0x000ea20000300800 */
[----:B-1----:R-:W-:Y:S02]  /*bb570*/  IMAD.MOV.U32 R7, RZ, RZ, R97 ;  /* 0x000000ffff077224 */ /* 0x002fe400078e0061 */
[----:B------:R-:W2:Y:S01]  /*bb580*/  LDL.LU R98, [R1+0x63e0] ;  /* 0x0063e00001627983 */ /* 0x000ea20000300800 */
[----:B---3--:R-:W4:Y:S01]  /*bb590*/  LDL.LU R97, [R1+0x63e4] ;  /* 0x0063e40001617983 */ /* 0x008f220000300800 */
        /* <DEDUP_REMOVED lines=21> */
[----:B-1----:R-:W4:Y:S01]  /*bb6f0*/  LDL.LU R95, [R1+0x63e8] ;  /* 0x0063e800015f7983 */ /* 0x002f220000300800 */
[----:B------:R-:W-:Y:S02]  /*bb700*/  STL [R1+0x63c0], R106 ;  /* 0x0063c06a01007387 */ /* 0x000fe40000100800 */
[----:B------:R-:W4:Y:S02]  /*bb710*/  LDL.LU R5, [R1+0x63f0] ;  /* 0x0063f00001057983 */ /* 0x000f240000300800 */
[----:B------:R-:W-:-:S02]  /*bb720*/  IMAD.MOV.U32 R6, RZ, RZ, R105 ;  /* 0x000000ffff067224 */ /* 0x000fc400078e0069 */
[----:B------:R-:W-:-:S05]  /*bb730*/  IMAD.MOV.U32 R7, RZ, RZ, R106 ;  /* 0x000000ffff077224 */ /* 0x000fca00078e006a */
[----:B------:R1:W-:Y:S01]  /*bb740*/  LDGSTS.E [R3+0x8800], [R6.64], P1 ;  /* 0x0880000006037fae */ /* 0x0003e20008921844 */
[----:B----4-:R-:W-:-:S05]  /*bb750*/  IADD3 R103, P2, R103, R96, RZ ;  /* 0x0000006067677210 */ /* 0x010fca0007f5e0ff */
[----:B------:R-:W-:Y:S02]  /*bb760*/  IMAD.X R104, R104, 0x1, R0, P2 ;  /* 0x0000000168687824 */ /* 0x000fe400010e0600 */
[----:B-1----:R-:W-:Y:S01]  /*bb770*/  IMAD.MOV.U32 R6, RZ, RZ, R103 ;  /* 0x000000ffff067224 */ /* 0x002fe200078e0067 */
[----:B------:R-:W-:Y:S01]  /*bb780*/  STL [R1+0x63cc], R103 ;  /* 0x0063cc6701007387 */ /* 0x000fe20000100800 */
[----:B------:R-:W-:Y:S01]  /*bb790*/  IMAD.MOV.U32 R7, RZ, RZ, R104 ;  /* 0x000000ffff077224 */ /* 0x000fe200078e0068 */
[----:B--2---:R-:W-:Y:S02]  /*bb7a0*/  IADD3 R99, P3, R99, R96, RZ ;  /* 0x0000006063637210 */ /* 0x004fe40007f7e0ff */
[----:B------:R-:W-:Y:S04]  /*bb7b0*/  STL [R1+0x63c8], R104 ;  /* 0x0063c86801007387 */ /* 0x000fe80000100800 */
[----:B------:R1:W-:Y:S01]  /*bb7c0*/  LDGSTS.E [R3+0x8900], [R6.64], P1 ;  /* 0x0890000006037fae */ /* 0x0003e20008921844 */
[----:B------:R-:W-:-:S03]  /*bb7d0*/  IMAD.X R102, R102, 0x1, R0, P3 ;  /* 0x0000000166667824 */ /* 0x000fc600018e0600 */
[----:B------:R2:W-:Y:S04]  /*bb7e0*/  STL [R1+0x63d4], R99 ;  /* 0x0063d46301007387 */ /* 0x0005e80000100800 */
[----:B------:R4:W-:Y:S01]  /*bb7f0*/  STL [R1+0x63d0], R102 ;  /* 0x0063d06601007387 */ /* 0x0009e20000100800 */
[----:B------:R-:W3:Y:S02]  /*bb800*/  LDL.LU R107, [R1+0x63f8] ;  /* 0x0063f800016b7983 */ /* 0x000ee40000300800 */
[----:B-1----:R-:W-:Y:S02]  /*bb810*/  IMAD.MOV.U32 R6, RZ, RZ, R99 ;  /* 0x000000ffff067224 */ /* 0x002fe400078e0063 */
[----:B--2---:R-:W2:Y:S01]  /*bb820*/  LDL.LU R99, [R1+0x63fc] ;  /* 0x0063fc0001637983 */ /* 0x004ea20000300800 */
[----:B------:R-:W-:-:S02]  /*bb830*/  IMAD.MOV.U32 R7, RZ, RZ, R102 ;  /* 0x000000ffff077224 */ /* 0x000fc400078e0066 */
[----:B------:R-:W3:Y:S02]  /*bb840*/  LDL.LU R106, [R1+0x64c0] ;  /* 0x0064c000016a7983 */ /* 0x000ee40000300800 */
[----:B------:R-:W3:Y:S01]  /*bb850*/  LDL.LU R105, [R1+0x64c4] ;  /* 0x0064c40001697983 */ /* 0x000ee20000300800 */
[----:B------:R1:W-:Y:S01]  /*bb860*/  LDGSTS.E [R3+0x8a00], [R6.64], P1 ;  /* 0x08a0000006037fae */ /* 0x0003e20008921844 */
[-C--:B------:R-:W-:Y:S02]  /*bb870*/  IADD3 R100, P2, R100, R96.reuse, RZ ;  /* 0x0000006064647210 */ /* 0x080fe40007f5e0ff */
[----:B----4-:R-:W-:-:S03]  /*bb880*/  IADD3 R97, P3, R97, R96, RZ ;  /* 0x0000006061617210 */ /* 0x010fc60007f7e0ff */
        /* <DEDUP_REMOVED lines=11> */
[----:B------:R-:W2:Y:S02]  /*bb940*/  LDL.LU R102, [R1+0x64d0] ;  /* 0x0064d00001667983 */ /* 0x000ea40000300800 */
        /* <DEDUP_REMOVED lines=8> */
[--C-:B------:R-:W-:Y:S02]  /*bb9d0*/  IMAD.X R95, R95, 0x1, R0.reuse, P2 ;  /* 0x000000015f5f7824 */ /* 0x100fe400010e0600 */
[----:B------:R-:W-:Y:S02]  /*bb9e0*/  IMAD.X R5, R5, 0x1, R0, P3 ;  /* 0x0000000105057824 */ /* 0x000fe400018e0600 */
[----:B------:R-:W-:Y:S01]  /*bb9f0*/  IMAD.MOV.U32 R7, RZ, RZ, R95 ;  /* 0x000000ffff077224 */ /* 0x000fe200078e005f */
[----:B------:R-:W-:Y:S01]  /*bba00*/  STL [R1+0x63e8], R95 ;  /* 0x0063e85f01007387 */ /* 0x000fe20000100800 */
[----:B------:R1:W-:Y:S02]  /*bba10*/  STL [R1+0x63f4], R93 ;  /* 0x0063f45d01007387 */ /* 0x0003e40000100800 */
[----:B------:R1:W-:Y:S02]  /*bba20*/  STL [R1+0x63f0], R5 ;  /* 0x0063f00501007387 */ /* 0x0003e40000100800 */
[----:B------:R-:W2:Y:S01]  /*bba30*/  LDL.LU R101, [R1+0x64d8] ;  /* 0x0064d80001657983 */ /* 0x000ea20000300800 */
[----:B------:R1:W-:Y:S04]  /*bba40*/  LDGSTS.E [R3+0x8d00], [R6.64], P1 ;  /* 0x08d0000006037fae */ /* 0x0003e80008921844 */
[----:B------:R-:W2:Y:S01]  /*bba50*/  LDL.LU R100, [R1+0x64dc] ;  /* 0x0064dc0001647983 */ /* 0x000ea20000300800 */
[----:B------:R-:W2:Y:S01]  /*bba60*/  LDL.LU R94, [R1+0x64e0] ;  /* 0x0064e000015e7983 */ /* 0x000ea20000300800 */
[----:B------:R-:W-:Y:S01]  /*bba70*/  ISETP.GT.AND P2, PT, R4, 0x15, PT ;  /* 0x000000150400780c */ /* 0x000fe20003f44270 */
[----:B-1----:R-:W-:-:S02]  /*bba80*/  IMAD.MOV.U32 R6, RZ, RZ, R93 ;  /* 0x000000ffff067224 */ /* 0x002fc400078e005d */
[----:B------:R-:W2:Y:S01]  /*bba90*/  LDL.LU R93, [R1+0x64e4] ;  /* 0x0064e400015d7983 */ /* 0x000ea20000300800 */
[----:B------:R-:W-:Y:S01]  /*bbaa0*/  IMAD.MOV.U32 R7, RZ, RZ, R5 ;  /* 0x000000ffff077224 */ /* 0x000fe200078e0005 */
[----:B------:R-:W-:Y:S01]  /*bbab0*/  SEL R5, RZ, 0x4, !P2 ;  /* 0x00000004ff057807 */ /* 0x000fe20005000000 */
[----:B------:R-:W2:Y:S01]  /*bbac0*/  LDL.LU R97, [R1+0x64ec] ;  /* 0x0064ec0001617983 */ /* 0x000ea20000300800 */
[----:B------:R-:W2:Y:S04]  /*bbad0*/  LDL.LU R95, [R1+0x64f4] ;  /* 0x0064f400015f7983 */ /* 0x000ea80000300800 */
[----:B------:R1:W-:Y:S01]  /*bbae0*/  LDGSTS.E [R3+0x8e00], [R6.64], P1 ;  /* 0x08e0000006037fae */ /* 0x0003e20008921844 */
[----:B------:R-:W-:-:S04]  /*bbaf0*/  SEL R5, R5, RZ, !P0 ;  /* 0x000000ff05057207 */ /* 0x000fc80004000000 */
[----:B------:R-:W-:Y:S02]  /*bbb00*/  ISETP.NE.U32.AND P2, PT, R5, RZ, PT ;  /* 0x000000ff0500720c */ /* 0x000fe40003f45070 */
[----:B--2---:R-:W-:-:S05]  /*bbb10*/  IADD3 R99, P3, R99, R96, RZ ;  /* 0x0000006063637210 */ /* 0x004fca0007f7e0ff */
[--C-:B---3--:R-:W-:Y:S01]  /*bbb20*/  IMAD.X R107, R107, 0x1, R0.reuse, P3 ;  /* 0x000000016b6b7824 */ /* 0x108fe200018e0600 */
[----:B------:R-:W-:Y:S01]  /*bbb30*/  IADD3 R105, P4, R105, R96, RZ ;  /* 0x0000006069697210 */ /* 0x000fe20007f9e0ff */
[----:B-1----:R-:W-:Y:S02]  /*bbb40*/  IMAD.MOV.U32 R6, RZ, RZ, R99 ;  /* 0x000000ffff067224 */ /* 0x002fe400078e0063 */
[----:B------:R-:W-:Y:S01]  /*bbb50*/  IMAD.MOV.U32 R7, RZ, RZ, R107 ;  /* 0x000000ffff077224 */ /* 0x000fe200078e006b */
[----:B------:R1:W-:Y:S01]  /*bbb60*/  STL [R1+0x63fc], R99 ;  /* 0x0063fc6301007387 */ /* 0x0003e20000100800 */
[----:B------:R-:W-:Y:S02]  /*bbb70*/  IMAD.X R106, R106, 0x1, R0, P4 ;  /* 0x000000016a6a7824 */ /* 0x000fe400020e0600 */
[----:B------:R2:W-:Y:S01]  /*bbb80*/  STL [R1+0x63f8], R107 ;  /* 0x0063f86b01007387 */ /* 0x0005e20000100800 */
[----:B------:R3:W-:Y:S01]  /*bbb90*/  LDGSTS.E [R3+0x8f00], [R6.64], P1 ;  /* 0x08f0000006037fae */ /* 0x0007e20008921844 */
[----:B------:R-:W-:Y:S03]  /*bbba0*/  STL [R1+0x64c4], R105 ;  /* 0x0064c46901007387 */ /* 0x000fe60000100800 */
[----:B-1----:R-:W4:Y:S01]  /*bbbb0*/  LDL.LU R99, [R1+0x64e8] ;  /* 0x0064e80001637983 */ /* 0x002f220000300800 */
[----:B------:R-:W-:Y:S02]  /*bbbc0*/  STL [R1+0x64c0], R106 ;  /* 0x0064c06a01007387 */ /* 0x000fe40000100800 */
[----:B------:R-:W4:Y:S02]  /*bbbd0*/  LDL.LU R5, [R1+0x64f0] ;  /* 0x0064f00001057983 */ /* 0x000f240000300800 */
[----:B---3--:R-:W-:-:S02]  /*bbbe0*/  IMAD.MOV.U32 R6, RZ, RZ, R105 ;  /* 0x000000ffff067224 */ /* 0x008fc400078e0069 */
[----:B------:R-:W-:-:S05]  /*bbbf0*/  IMAD.MOV.U32 R7, RZ, RZ, R106 ;  /* 0x000000ffff077224 */ /* 0x000fca00078e006a */
[----:B------:R1:W-:Y:S01]  /*bbc00*/  LDGSTS.E [R3+0xa800], [R6.64], P2 ;  /* 0x0a80000006037fae */ /* 0x0003e20009121844 */
[----:B--2---:R-:W-:-:S05]  /*bbc10*/  IADD3 R103, P1, R103, R96, RZ ;  /* 0x0000006067677210 */ /* 0x004fca0007f3e0ff */
[----:B------:R-:W-:Y:S02]  /*bbc20*/  IMAD.X R104, R104, 0x1, R0, P1 ;  /* 0x0000000168687824 */ /* 0x000fe400008e0600 */
[----:B-1----:R-:W-:Y:S01]  /*bbc30*/  IMAD.MOV.U32 R6, RZ, RZ, R103 ;  /* 0x000000ffff067224 */ /* 0x002fe200078e0067 */
[----:B------:R-:W-:Y:S01]  /*bbc40*/  STL [R1+0x64cc], R103 ;  /* 0x0064cc6701007387 */ /* 0x000fe20000100800 */
[----:B------:R-:W-:Y:S01]  /*bbc50*/  IMAD.MOV.U32 R7, RZ, RZ, R104 ;  /* 0x000000ffff077224 */ /* 0x000fe200078e0068 */
[----:B------:R-:W-:Y:S02]  /*bbc60*/  IADD3 R98, P3, R98, R96, RZ ;  /* 0x0000006062627210 */ /* 0x000fe40007f7e0ff */
[----:B------:R-:W-:Y:S04]  /*bbc70*/  STL [R1+0x64c8], R104 ;  /* 0x0064c86801007387 */ /* 0x000fe80000100800 */
[----:B------:R1:W-:Y:S01]  /*bbc80*/  LDGSTS.E [R3+0xa900], [R6.64], P2 ;  /* 0x0a90000006037fae */ /* 0x0003e20009121844 */
[----:B------:R-:W-:-:S03]  /*bbc90*/  IMAD.X R102, R102, 0x1, R0, P3 ;  /* 0x0000000166667824 */ /* 0x000fc600018e0600 */
[----:B------:R2:W-:Y:S04]  /*bbca0*/  STL [R1+0x64d4], R98 ;  /* 0x0064d46201007387 */ /* 0x0005e80000100800 */
[----:B------:R-:W-:Y:S01]  /*bbcb0*/  STL [R1+0x64d0], R102 ;  /* 0x0064d06601007387 */ /* 0x000fe20000100800 */
[----:B------:R-:W3:Y:S02]  /*bbcc0*/  LDL.LU R107, [R1+0x64f8] ;  /* 0x0064f800016b7983 */ /* 0x000ee40000300800 */
[----:B-1----:R-:W-:Y:S02]  /*bbcd0*/  IMAD.MOV.U32 R6, RZ, RZ, R98 ;  /* 0x000000ffff067224 */ /* 0x002fe400078e0062 */
[----:B--2---:R-:W2:Y:S01]  /*bbce0*/  LDL.LU R98, [R1+0x64fc] ;  /* 0x0064fc0001627983 */ /* 0x004ea20000300800 */
[----:B------:R-:W3:Y:S02]  /*bbcf0*/  LDL.LU R106, [R1+0x65c0] ;  /* 0x0065c000016a7983 */ /* 0x000ee40000300800 */
[----:B------:R-:W3:Y:S02]  /*bbd00*/  LDL.LU R105, [R1+0x65c4] ;  /* 0x0065c40001697983 */ /* 0x000ee40000300800 */
[----:B------:R-:W-:-:S05]  /*bbd10*/  IMAD.MOV.U32 R7, RZ, RZ, R102 ;  /* 0x000000ffff077224 */ /* 0x000fca00078e0066 */
[----:B------:R1:W-:Y:S01]  /*bbd20*/  LDGSTS.E [R3+0xaa00], [R6.64], P2 ;  /* 0x0aa0000006037fae */ /* 0x0003e20009121844 */
[----:B------:R-:W-:-:S05]  /*bbd30*/  IADD3 R100, P1, R100, R96, RZ ;  /* 0x0000006064647210 */ /* 0x000fca0007f3e0ff */
        /* <DEDUP_REMOVED lines=9> */
[----:B------:R-:W3:Y:S02]  /*bbdd0*/  LDL.LU R104, [R1+0x65c8] ;  /* 0x0065c80001687983 */ /* 0x000ee40000300800 */
[----:B------:R-:W3:Y:S01]  /*bbde0*/  LDL.LU R103, [R1+0x65cc] ;  /* 0x0065cc0001677983 */ /* 0x000ee20000300800 */
[----:B------:R1:W-:Y:S01]  /*bbdf0*/  LDGSTS.E [R3+0xab00], [R6.64], P2 ;  /* 0x0ab0000006037fae */ /* 0x0003e20009121844 */
[----:B------:R-:W-:-:S02]  /*bbe00*/  IADD3 R97, P1, R97, R96, RZ ;  /* 0x0000006061617210 */ /* 0x000fc40007f3e0ff */
[----:B------:R-:W-:Y:S01]  /*bbe10*/  IADD3 R95, P3, R95, R96, RZ ;  /* 0x000000605f5f7210 */ /* 0x000fe20007f7e0ff */
[----:B-1----:R-:W-:Y:S02]  /*bbe20*/  IMAD.MOV.U32 R7, RZ, RZ, R94 ;  /* 0x000000ffff077224 */ /* 0x002fe400078e005e */
[----:B------:R-:W-:Y:S01]  /*bbe30*/  IMAD.MOV.U32 R6, RZ, RZ, R93 ;  /* 0x000000ffff067224 */ /* 0x000fe200078e005d */
[----:B------:R-:W3:Y:S01]  /*bbe40*/  LDL.LU R94, [R1+0x65d0] ;  /* 0x0065d000015e7983 */ /* 0x000ee20000300800 */
[----:B------:R-:W3:Y:S02]  /*bbe50*/  LDL.LU R93, [R1+0x65d4] ;  /* 0x0065d400015d7983 */ /* 0x000ee40000300800 */
[----:B------:R-:W-:Y:S01]  /*bbe60*/  STL [R1+0x64ec], R97 ;  /* 0x0064ec6101007387 */ /* 0x000fe20000100800 */
[----:B------:R1:W-:Y:S02]  /*bbe70*/  LDGSTS.E [R3+0xac00], [R6.64], P2 ;  /* 0x0ac0000006037fae */ /* 0x0003e40009121844 */
[----:B-1----:R-:W-:-:S02]  /*bbe80*/  IMAD.MOV.U32 R6, RZ, RZ, R97 ;  /* 0x000000ffff067224 */ /* 0x002fc400078e0061 */
[--C-:B----4-:R-:W-:Y:S02]  /*bbe90*/  IMAD.X R99, R99, 0x1, R0.reuse, P1 ;  /* 0x0000000163637824 */ /* 0x110fe400008e0600 */
[----:B------:R-:W-:-:S03]  /*bbea0*/  IMAD.X R5, R5, 0x1, R0, P3 ;  /* 0x0000000105057824 */ /* 0x000fc600018e0600 */
[----:B------:R1:W-:Y:S01]  /*bbeb0*/  STL [R1+0x64e8], R99 ;  /* 0x0064e86301007387 */ /* 0x0003e20000100800 */
[----:B------:R-:W-:Y:S02]  /*bbec0*/  STL [R1+0x64f4], R95 ;  /* 0x0064f45f01007387 */ /* 0x000fe40000100800 */
[----:B------:R-:W4:Y:S02]  /*bbed0*/  LDL.LU R101, [R1+0x65dc] ;  /* 0x0065dc0001657983 */ /* 0x000f240000300800 */
[----:B------:R-:W-:Y:S01]  /*bbee0*/  IMAD.MOV.U32 R7, RZ, RZ, R99 ;  /* 0x000000ffff077224 */ /* 0x000fe200078e0063 */
[----:B------:R1:W-:Y:S01]  /*bbef0*/  STL [R1+0x64f0], R5 ;  /* 0x0064f00501007387 */ /* 0x0003e20000100800 */
[----:B------:R-:W-:-:S03]  /*bbf00*/  ISETP.GT.AND P1, PT, R4, 0x19, PT ;  /* 0x000000190400780c */ /* 0x000fc60003f24270 */
[----:B------:R1:W-:Y:S04]  /*bbf10*/  LDGSTS.E [R3+0xad00], [R6.64], P2 ;  /* 0x0ad0000006037fae */ /* 0x0003e80009121844 */
[----:B-1----:R-:W4:Y:S01]  /*bbf20*/  LDL.LU R99, [R1+0x65e4] ;  /* 0x0065e40001637983 */ /* 0x002f220000300800 */
[----:B------:R-:W4:Y:S02]  /*bbf30*/  LDL.LU R102, [R1+0x65d8] ;  /* 0x0065d80001667983 */ /* 0x000f240000300800 */
[----:B------:R-:W4:Y:S02]  /*bbf40*/  LDL.LU R100, [R1+0x65e0] ;  /* 0x0065e00001647983 */ /* 0x000f240000300800 */
[----:B------:R-:W4:Y:S02]  /*bbf50*/  LDL.LU R97, [R1+0x65ec] ;  /* 0x0065ec0001617983 */ /* 0x000f240000300800 */
[----:B------:R-:W-:-:S02]  /*bbf60*/  IMAD.MOV.U32 R7, RZ, RZ, R5 ;  /* 0x000000ffff077224 */ /* 0x000fc400078e0005 */
[----:B------:R-:W-:Y:S01]  /*bbf70*/  IMAD.MOV.U32 R6, RZ, RZ, R95 ;  /* 0x000000ffff067224 */ /* 0x000fe200078e005f */
[----:B------:R-:W-:Y:S01]  /*bbf80*/  SEL R5, RZ, 0x4, !P1 ;  /* 0x00000004ff057807 */ /* 0x000fe20004800000 */
[----:B------:R-:W4:Y:S04]  /*bbf90*/  LDL.LU R95, [R1+0x65f4] ;  /* 0x0065f400015f7983 */ /* 0x000f280000300800 */
[----:B------:R1:W-:Y:S01]  /*bbfa0*/  LDGSTS.E [R3+0xae00], [R6.64], P2 ;  /* 0x0ae0000006037fae */ /* 0x0003e20009121844 */
[----:B------:R-:W-:-:S04]  /*bbfb0*/  SEL R5, R5, RZ, !P0 ;  /* 0x000000ff05057207 */ /* 0x000fc80004000000 */
[----:B------:R-:W-:Y:S02]  /*bbfc0*/  ISETP.NE.U32.AND P1, PT, R5, RZ, PT ;  /* 0x000000ff0500720c */ /* 0x000fe40003f25070 */
[-C--:B--2---:R-:W-:Y:S02]  /*bbfd0*/  IADD3 R98, P3, R98, R96.reuse, RZ ;  /* 0x0000006062627210 */ /* 0x084fe40007f7e0ff */
[----:B---3--:R-:W-:-:S03]  /*bbfe0*/  IADD3 R105, P4, R105, R96, RZ ;  /* 0x0000006069697210 */ /* 0x008fc60007f9e0ff */
[--C-:B------:R-:W-:Y:S01]  /*bbff0*/  IMAD.X R107, R107, 0x1, R0.reuse, P3 ;  /* 0x000000016b6b7824 */ /* 0x100fe200018e0600 */
[----:B------:R2:W-:Y:S01]  /*bc000*/  STL [R1+0x64fc], R98 ;  /* 0x0064fc6201007387 */ /* 0x0005e20000100800 */
[----:B------:R-:W-:Y:S02]  /*bc010*/  IMAD.X R106, R106, 0x1, R0, P4 ;  /* 0x000000016a6a7824 */ /* 0x000fe400020e0600 */
[----:B-1----:R-:W-:Y:S01]  /*bc020*/  IMAD.MOV.U32 R6, RZ, RZ, R98 ;  /* 0x000000ffff067224 */ /* 0x002fe200078e0062 */
[----:B------:R-:W-:Y:S01]  /*bc030*/  STL [R1+0x64f8], R107 ;  /* 0x0064f86b01007387 */ /* 0x000fe20000100800 */
[----:B------:R-:W-:Y:S03]  /*bc040*/  STL [R1+0x65c4], R105 ;  /* 0x0065c46901007387 */ /* 0x000fe60000100800 */
        /* <DEDUP_REMOVED lines=8> */
[----:B------:R-:W-:-:S05]  /*bc0d0*/  IADD3 R103, P2, R103, R96, RZ ;  /* 0x0000006067677210 */ /* 0x000fca0007f5e0ff */
[----:B------:R-:W-:Y:S02]  /*bc0e0*/  IMAD.X R104, R104, 0x1, R0, P2 ;  /* 0x0000000168687824 */ /* 0x000fe400010e0600 */
[----:B-1----:R-:W-:Y:S02]  /*bc0f0*/  IMAD.MOV.U32 R6, RZ, RZ, R103 ;  /* 0x000000ffff067224 */ /* 0x002fe400078e0067 */
[----:B------:R-:W-:Y:S01]  /*bc100*/  IMAD.MOV.U32 R7, RZ, RZ, R104 ;  /* 0x000000ffff077224 */ /* 0x000fe200078e0068 */
[----:B------:R-:W-:Y:S01]  /*bc110*/  IADD3 R93, P3, R93, R96, RZ ;  /* 0x000000605d5d7210 */ /* 0x000fe20007f7e0ff */
[----:B------:R-:W-:Y:S01]  /*bc120*/  STL [R1+0x65cc], R103 ;  /* 0x0065cc6701007387 */ /* 0x000fe20000100800 */
[----:B------:R-:W-:Y:S03]  /*bc130*/  STL [R1+0x65c8], R104 ;  /* 0x0065c86801007387 */ /* 0x000fe60000100800 */
[----:B------:R1:W-:Y:S01]  /*bc140*/  LDGSTS.E [R3+0xc900], [R6.64], P1 ;  /* 0x0c90000006037fae */ /* 0x0003e20008921844 */
[----:B------:R-:W-:-:S03]  /*bc150*/  IMAD.X R94, R94, 0x1, R0, P3 ;  /* 0x000000015e5e7824 */ /* 0x000fc600018e0600 */
[----:B------:R-:W-:Y:S04]  /*bc160*/  STL [R1+0x65d4], R93 ;  /* 0x0065d45d01007387 */ /* 0x000fe80000100800 */
[----:B------:R1:W-:Y:S02]  /*bc170*/  STL [R1+0x65d0], R94 ;  /* 0x0065d05e01007387 */ /* 0x0003e40000100800 */
[----:B-1----:R-:W-:Y:S02]  /*bc180*/  IMAD.MOV.U32 R7, RZ, RZ, R94 ;  /* 0x000000ffff077224 */ /* 0x002fe400078e005e */
[----:B------:R-:W-:Y:S01]  /*bc190*/  IMAD.MOV.U32 R6, RZ, RZ, R93 ;  /* 0x000000ffff067224 */ /* 0x000fe200078e005d */
[----:B------:R-:W2:Y:S01]  /*bc1a0*/  LDL.LU R94, [R1+0x65f8] ;  /* 0x0065f800015e7983 */ /* 0x000ea20000300800 */
[----:B------:R-:W2:Y:S03]  /*bc1b0*/  LDL.LU R93, [R1+0x65fc] ;  /* 0x0065fc00015d7983 */ /* 0x000ea60000300800 */
[----:B------:R1:W-:Y:S01]  /*bc1c0*/  LDGSTS.E [R3+0xca00], [R6.64], P1 ;  /* 0x0ca0000006037fae */ /* 0x0003e20008921844 */
[----:B----4-:R-:W-:-:S02]  /*bc1d0*/  IADD3 R101, P2, R101, R96, RZ ;  /* 0x0000006065657210 */ /* 0x010fc40007f5e0ff */
[----:B------:R-:W-:-:S03]  /*bc1e0*/  IADD3 R99, P3, R99, R96, RZ ;  /* 0x0000006063637210 */ /* 0x000fc60007f7e0ff */
[--C-:B------:R-:W-:Y:S01]  /*bc1f0*/  IMAD.X R102, R102, 0x1, R0.reuse, P2 ;  /* 0x0000000166667824 */ /* 0x100fe200010e0600 */
[----:B------:R4:W-:Y:S01]  /*bc200*/  STL [R1+0x65dc], R101 ;  /* 0x0065dc6501007387 */ /* 0x0009e20000100800 */
[----:B------:R-:W-:-:S03]  /*bc210*/  IMAD.X R100, R100, 0x1, R0, P3 ;  /* 0x0000000164647824 */ /* 0x000fc600018e0600 */
[----:B------:R1:W-:Y:S01]  /*bc220*/  STL [R1+0x65d8], R102 ;  /* 0x0065d86601007387 */ /* 0x0003e20000100800 */
[----:B------:R-:W-:Y:S01]  /*bc230*/  STL [R1+0x65e4], R99 ;  /* 0x0065e46301007387 */ /* 0x000fe20000100800 */
[-C--:B------:R-:W-:Y:S02]  /*bc240*/  IADD3 R97, P2, R97, R96.reuse, RZ ;  /* 0x0000006061617210 */ /* 0x080fe40007f5e0ff */
[----:B------:R2:W-:Y:S01]  /*bc250*/  STL [R1+0x65e0], R100 ;  /* 0x0065e06401007387 */ /* 0x0005e20000100800 */
[----:B------:R-:W3:Y:S02]  /*bc260*/  LDL.LU R108, [R1+0x66c0] ;  /* 0x0066c000016c7983 */ /* 0x000ee40000300800 */
[----:B------:R-:W3:Y:S02]  /*bc270*/  LDL.LU R107, [R1+0x66c4] ;  /* 0x0066c400016b7983 */ /* 0x000ee40000300800 */
[----:B------:R-:W3:Y:S01]  /*bc280*/  LDL.LU R106, [R1+0x66c8] ;  /* 0x0066c800016a7983 */ /* 0x000ee20000300800 */
[----:B------:R-:W3:Y:S01]  /*bc290*/  LDL.LU R105, [R1+0x66cc] ;  /* 0x0066cc0001697983 */ /* 0x000ee20000300800 */
[----:B------:R-:W-:Y:S01]  /*bc2a0*/  IADD3 R95, P3, R95, R96, RZ ;  /* 0x000000605f5f7210 */ /* 0x000fe20007f7e0ff */
[----:B-1----:R-:W-:-:S02]  /*bc2b0*/  IMAD.MOV.U32 R6, RZ, RZ, R101 ;  /* 0x000000ffff067224 */ /* 0x002fc400078e0065 */
[----:B------:R-:W3:Y:S04]  /*bc2c0*/  LDL.LU R103, [R1+0x66d4] ;  /* 0x0066d40001677983 */ /* 0x000ee80000300800 */
[----:B----4-:R-:W4:Y:S01]  /*bc2d0*/  LDL.LU R101, [R1+0x66dc] ;  /* 0x0066dc0001657983 */ /* 0x010f220000300800 */
[----:B------:R-:W-:Y:S02]  /*bc2e0*/  STL [R1+0x65ec], R97 ;  /* 0x0065ec6101007387 */ /* 0x000fe40000100800 */
[----:B------:R-:W-:-:S05]  /*bc2f0*/  IMAD.MOV.U32 R7, RZ, RZ, R102 ;  /* 0x000000ffff077224 */ /* 0x000fca00078e0066 */
[----:B------:R1:W-:Y:S01]  /*bc300*/  LDGSTS.E [R3+0xcb00], [R6.64], P1 ;  /* 0x0cb0000006037fae */ /* 0x0003e20008921844 */
[--C-:B--2---:R-:W-:Y:S02]  /*bc310*/  IMAD.X R98, R98, 0x1, R0.reuse, P2 ;  /* 0x0000000162627824 */ /* 0x104fe400010e0600 */
[----:B------:R-:W-:-:S03]  /*bc320*/  IMAD.X R5, R5, 0x1, R0, P3 ;  /* 0x0000000105057824 */ /* 0x000fc600018e0600 */
[----:B------:R-:W-:Y:S01]  /*bc330*/  STL [R1+0x65e8], R98 ;  /* 0x0065e86201007387 */ /* 0x000fe20000100800 */
[----:B------:R2:W-:Y:S02]  /*bc340*/  STL [R1+0x65f4], R95 ;  /* 0x0065f45f01007387 */ /* 0x0005e40000100800 */
[----:B------:R-:W4:Y:S02]  /*bc350*/  LDL.LU R104, [R1+0x66d0] ;  /* 0x0066d00001687983 */ /* 0x000f240000300800 */
[----:B------:R2:W-:Y:S01]  /*bc360*/  STL [R1+0x65f0], R5 ;  /* 0x0065f00501007387 */ /* 0x0005e20000100800 */
[----:B------:R-:W4:Y:S01]  /*bc370*/  LDL.LU R102, [R1+0x66d8] ;  /* 0x0066d80001667983 */ /* 0x000f220000300800 */
[----:B-1----:R-:W-:Y:S02]  /*bc380*/  IMAD.MOV.U32 R6, RZ, RZ, R99 ;  /* 0x000000ffff067224 */ /* 0x002fe400078e0063 */
[----:B------:R-:W-:Y:S02]  /*bc390*/  IMAD.MOV.U32 R7, RZ, RZ, R100 ;  /* 0x000000ffff077224 */ /* 0x000fe400078e0064 */
[----:B------:R-:W4:Y:S04]  /*bc3a0*/  LDL.LU R100, [R1+0x66e0] ;  /* 0x0066e00001647983 */ /* 0x000f280000300800 */
[----:B------:R1:W-:Y:S02]  /*bc3b0*/  LDGSTS.E [R3+0xcc00], [R6.64], P1 ;  /* 0x0cc0000006037fae */ /* 0x0003e40008921844 */
[----:B-1----:R-:W-:-:S02]  /*bc3c0*/  IMAD.MOV.U32 R6, RZ, RZ, R97 ;  /* 0x000000ffff067224 */ /* 0x002fc400078e0061 */
[----:B------:R-:W-:-:S05]  /*bc3d0*/  IMAD.MOV.U32 R7, RZ, RZ, R98 ;  /* 0x000000ffff077224 */ /* 0x000fca00078e0062 */
[----:B------:R1:W-:Y:S01]  /*bc3e0*/  LDGSTS.E [R3+0xcd00], [R6.64], P1 ;  /* 0x0cd0000006037fae */ /* 0x0003e20008921844 */
[----:B------:R-:W-:Y:S01]  /*bc3f0*/  ISETP.GT.AND P2, PT, R4, 0x1d, PT ;  /* 0x0000001d0400780c */ /* 0x000fe20003f44270 */
[----:B-1----:R-:W-:Y:S02]  /*bc400*/  IMAD.MOV.U32 R6, RZ, RZ, R95 ;  /* 0x000000ffff067224 */ /* 0x002fe400078e005f */
[----:B--2---:R-:W3:Y:S01]  /*bc410*/  LDL.LU R95, [R1+0x66e4] ;  /* 0x0066e400015f7983 */ /* 0x004ee20000300800 */
[----:B------:R-:W3:Y:S02]  /*bc420*/  LDL.LU R99, [R1+0x66e8] ;  /* 0x0066e80001637983 */ /* 0x000ee40000300800 */
[----:B------:R-:W3:Y:S02]  /*bc430*/  LDL.LU R98, [R1+0x66ec] ;  /* 0x0066ec0001627983 */ /* 0x000ee40000300800 */
[----:B------:R-:W-:Y:S01]  /*bc440*/  IMAD.MOV.U32 R7, RZ, RZ, R5 ;  /* 0x000000ffff077224 */ /* 0x000fe200078e0005 */
[----:B------:R-:W-:-:S04]  /*bc450*/  SEL R5, RZ, 0x4, !P2 ;  /* 0x00000004ff057807 */ /* 0x000fc80005000000 */
[----:B------:R-:W-:Y:S01]  /*bc460*/  SEL R5, R5, RZ, !P0 ;  /* 0x000000ff05057207 */ /* 0x000fe20004000000 */
[----:B------:R1:W-:Y:S03]  /*bc470*/  LDGSTS.E [R3+0xce00], [R6.64], P1 ;  /* 0x0ce0000006037fae */ /* 0x0003e60008921844 */
[----:B------:R-:W-:Y:S02]  /*bc480*/  ISETP.NE.U32.AND P2, PT, R5, RZ, PT ;  /* 0x000000ff0500720c */ /* 0x000fe40003f45070 */
[----:B------:R-:W-:-:S05]  /*bc490*/  IADD3 R93, P3, R93, R96, RZ ;  /* 0x000000605d5d7210 */ /* 0x000fca0007f7e0ff */
[----:B------:R-:W-:Y:S01]  /*bc4a0*/  IMAD.X R94, R94, 0x1, R0, P3 ;  /* 0x000000015e5e7824 */ /* 0x000fe200018e0600 */
        /* <DEDUP_REMOVED lines=8> */
[----:B------:R-:W3:Y:S02]  /*bc530*/  LDL.LU R5, [R1+0x66fc] ;  /* 0x0066fc0001057983 */ /* 0x000ee40000300800 */
[----:B---3--:R-:W-:-:S02]  /*bc540*/  IADD3 R107, P1, R107, R96, RZ ;  /* 0x000000606b6b7210 */ /* 0x008fc40007f3e0ff */
[----:B------:R-:W-:-:S03]  /*bc550*/  IADD3 R105, P3, R105, R96, RZ ;  /* 0x0000006069697210 */ /* 0x000fc60007f7e0ff */
[--C-:B------:R-:W-:Y:S01]  /*bc560*/  IMAD.X R108, R108, 0x1, R0.reuse, P1 ;  /* 0x000000016c6c7824 */ /* 0x100fe200008e0600 */
[-C--:B------:R-:W-:Y:S01]  /*bc570*/  IADD3 R103, P1, R103, R96.reuse, RZ ;  /* 0x0000006067677210 */ /* 0x080fe20007f3e0ff */
[----:B------:R-:W-:Y:S01]  /*bc580*/  IMAD.X R106, R106, 0x1, R0, P3 ;  /* 0x000000016a6a7824 */ /* 0x000fe200018e0600 */
[----:B----4-:R-:W-:Y:S01]  /*bc590*/  IADD3 R101, P3, R101, R96, RZ ;  /* 0x0000006065657210 */ /* 0x010fe20007f7e0ff */
[----:B------:R-:W-:Y:S01]  /*bc5a0*/  STL [R1+0x66c4], R107 ;  /* 0x0066c46b01007387 */ /* 0x000fe20000100800 */
[----:B------:R-:W-:Y:S02]  /*bc5b0*/  STL [R1+0x66c0], R108 ;  /* 0x0066c06c01007387 */ /* 0x000fe40000100800 */
[----:B------:R-:W-:Y:S02]  /*bc5c0*/  IMAD.MOV.U32 R6, RZ, RZ, R107 ;  /* 0x000000ffff067224 */ /* 0x000fe400078e006b */
[----:B------:R-:W-:Y:S01]  /*bc5d0*/  IMAD.MOV.U32 R7, RZ, RZ, R108 ;  /* 0x000000ffff077224 */ /* 0x000fe200078e006c */
[----:B------:R-:W-:Y:S01]  /*bc5e0*/  STL [R1+0x66cc], R105 ;  /* 0x0066cc6901007387 */ /* 0x000fe20000100800 */
[----:B------:R1:W-:Y:S02]  /*bc5f0*/  STL [R1+0x66c8], R106 ;  /* 0x0066c86a01007387 */ /* 0x0003e40000100800 */
[----:B------:R3:W-:Y:S01]  /*bc600*/  STL [R1+0x66d4], R103 ;  /* 0x0066d46701007387 */ /* 0x0007e20000100800 */
[----:B------:R4:W-:Y:S02]  /*bc610*/  LDGSTS.E [R3+0xe800], [R6.64], P2 ;  /* 0x0e80000006037fae */ /* 0x0009e40009121844 */
[----:B----4-:R-:W-:-:S02]  /*bc620*/  IMAD.MOV.U32 R7, RZ, RZ, R106 ;  /* 0x000000ffff077224 */ /* 0x010fc400078e006a */
[----:B------:R-:W-:-:S05]  /*bc630*/  IMAD.MOV.U32 R6, RZ, RZ, R105 ;  /* 0x000000ffff067224 */ /* 0x000fca00078e0069 */
[----:B------:R4:W-:Y:S01]  /*bc640*/  LDGSTS.E [R3+0xe900], [R6.64], P2 ;  /* 0x0e90000006037fae */ /* 0x0009e20009121844 */
[--C-:B------:R-:W-:Y:S02]  /*bc650*/  IMAD.X R104, R104, 0x1, R0.reuse, P1 ;  /* 0x0000000168687824 */ /* 0x100fe400008e0600 */
[----:B------:R-:W-:-:S03]  /*bc660*/  IMAD.X R102, R102, 0x1, R0, P3 ;  /* 0x0000000166667824 */ /* 0x000fc600018e0600 */
[----:B------:R-:W-:Y:S01]  /*bc670*/  STL [R1+0x66d0], R104 ;  /* 0x0066d06801007387 */ /* 0x000fe20000100800 */
[----:B------:R-:W-:Y:S02]  /*bc680*/  STL [R1+0x66dc], R101 ;  /* 0x0066dc6501007387 */ /* 0x000fe40000100800 */
[----:B------:R-:W-:Y:S02]  /*bc690*/  STL [R1+0x66d8], R102 ;  /* 0x0066d86601007387 */ /* 0x000fe40000100800 */
[----:B-1----:R-:W2:Y:S01]  /*bc6a0*/  LDL.LU R106, [R1+0x6000] ;  /* 0x00600000016a7983 */ /* 0x002ea20000300800 */
[----:B------:R-:W2:Y:S01]  /*bc6b0*/  LDL.LU R105, [R1+0x6004] ;  /* 0x0060040001697983 */ /* 0x000ea20000300800 */
[----:B----4-:R-:W-:Y:S02]  /*bc6c0*/  IMAD.MOV.U32 R6, RZ, RZ, R103 ;  /* 0x000000ffff067224 */ /* 0x010fe400078e0067 */
[----:B------:R-:W-:-:S05]  /*bc6d0*/  IMAD.MOV.U32 R7, RZ, RZ, R104 ;  /* 0x000000ffff077224 */ /* 0x000fca00078e0068 */
[----:B------:R1:W-:Y:S02]  /*bc6e0*/  LDGSTS.E [R3+0xea00], [R6.64], P2 ;  /* 0x0ea0000006037fae */ /* 0x0003e40009121844 */
[----:B-1----:R-:W-:Y:S02]  /*bc6f0*/  IMAD.MOV.U32 R6, RZ, RZ, R101 ;  /* 0x000000ffff067224 */ /* 0x002fe400078e0065 */
[----:B------:R-:W-:-:S05]  /*bc700*/  IMAD.MOV.U32 R7, RZ, RZ, R102 ;  /* 0x000000ffff077224 */ /* 0x000fca00078e0066 */
[----:B------:R1:W-:Y:S01]  /*bc710*/  LDGSTS.E [R3+0xeb00], [R6.64], P2 ;  /* 0x0eb0000006037fae */ /* 0x0003e20009121844 */
[-C--:B---3--:R-:W-:Y:S02]  /*bc720*/  IADD3 R95, P1, R95, R96.reuse, RZ ;  /* 0x000000605f5f7210 */ /* 0x088fe40007f3e0ff */
[----:B------:R-:W-:-:S03]  /*bc730*/  IADD3 R98, P3, R98, R96, RZ ;  /* 0x0000006062627210 */ /* 0x000fc60007f7e0ff */
[--C-:B------:R-:W-:Y:S01]  /*bc740*/  IMAD.X R100, R100, 0x1, R0.reuse, P1 ;  /* 0x0000000164647824 */ /* 0x100fe200008e0600 */
[----:B------:R3:W-:Y:S01]  /*bc750*/  STL [R1+0x66e4], R95 ;  /* 0x0066e45f01007387 */ /* 0x0007e20000100800 */
[----:B------:R-:W-:-:S03]  /*bc760*/  IMAD.X R99, R99, 0x1, R0, P3 ;  /* 0x0000000163637824 */ /* 0x000fc600018e0600 */
[----:B------:R4:W-:Y:S01]  /*bc770*/  STL [R1+0x66e0], R100 ;  /* 0x0066e06401007387 */ /* 0x0009e20000100800 */
[----:B------:R3:W-:Y:S02]  /*bc780*/  STL [R1+0x66ec], R98 ;  /* 0x0066ec6201007387 */ /* 0x0007e40000100800 */
[----:B------:R-:W2:Y:S02]  /*bc790*/  LDL.LU R103, [R1+0x600c] ;  /* 0x00600c0001677983 */ /* 0x000ea40000300800 */
[----:B-1----:R-:W-:Y:S01]  /*bc7a0*/  IMAD.MOV.U32 R6, RZ, RZ, R95 ;  /* 0x000000ffff067224 */ /* 0x002fe200078e005f */
[----:B------:R1:W-:Y:S01]  /*bc7b0*/  STL [R1+0x66e8], R99 ;  /* 0x0066e86301007387 */ /* 0x0003e20000100800 */
[----:B---3--:R-:W3:Y:S02]  /*bc7c0*/  LDL.LU R95, [R1+0x6014] ;  /* 0x00601400015f7983 */ /* 0x008ee40000300800 */
[----:B------:R-:W3:Y:S02]  /*bc7d0*/  LDL.LU R104, [R1+0x6008] ;  /* 0x0060080001687983 */ /* 0x000ee40000300800 */
[----:B------:R-:W-:Y:S01]  /*bc7e0*/  IMAD.MOV.U32 R7, RZ, RZ, R100 ;  /* 0x000000ffff077224 */ /* 0x000fe200078e0064 */
[----:B------:R-:W3:Y:S04]  /*bc7f0*/  LDL.LU R102, [R1+0x6010] ;  /* 0x0060100001667983 */ /* 0x000ee80000300800 */
[----:B------:R1:W-:Y:S02]  /*bc800*/  LDGSTS.E [R3+0xec00], [R6.64], P2 ;  /* 0x0ec0000006037fae */ /* 0x0003e40009121844 */
[----:B-1----:R-:W-:-:S02]  /*bc810*/  IMAD.MOV.U32 R6, RZ, RZ, R98 ;  /* 0x000000ffff067224 */ /* 0x002fc400078e0062 */
[----:B------:R-:W-:-:S05]  /*bc820*/  IMAD.MOV.U32 R7, RZ, RZ, R99 ;  /* 0x000000ffff077224 */ /* 0x000fca00078e0063 */
[----:B------:R1:W-:Y:S01]  /*bc830*/  LDGSTS.E [R3+0xed00], [R6.64], P2 ;  /* 0x0ed0000006037fae */ /* 0x0003e20009121844 */
[-C--:B------:R-:W-:Y:S02]  /*bc840*/  IADD3 R94, P1, R94, R96.reuse, RZ ;  /* 0x000000605e5e7210 */ /* 0x080fe40007f3e0ff */
[----:B------:R-:W-:-:S03]  /*bc850*/  IADD3 R5, P3, R5, R96, RZ ;  /* 0x0000006005057210 */ /* 0x000fc60007f7e0ff */
[--C-:B------:R-:W-:Y:S01]  /*bc860*/  IMAD.X R97, R97, 0x1, R0.reuse, P1 ;  /* 0x0000000161617824 */ /* 0x100fe200008e0600 */
[----:B------:R1:W-:Y:S01]  /*bc870*/  STL [R1+0x66f4], R94 ;  /* 0x0066f45e01007387 */ /* 0x0003e20000100800 */
[----:B------:R-:W-:-:S03]  /*bc880*/  IMAD.X R93, R93, 0x1, R0, P3 ;  /* 0x000000015d5d7824 */ /* 0x000fc600018e0600 */
[----:B------:R-:W-:Y:S01]  /*bc890*/  STL [R1+0x66f0], R97 ;  /* 0x0066f06101007387 */ /* 0x000fe20000100800 */
[----:B------:R1:W-:Y:S02]  /*bc8a0*/  STL [R1+0x66fc], R5 ;  /* 0x0066fc0501007387 */ /* 0x0003e40000100800 */
[----:B----4-:R-:W4:Y:S02]  /*bc8b0*/  LDL.LU R100, [R1+0x601c] ;  /* 0x00601c0001647983 */ /* 0x010f240000300800 */
[----:B-1----:R-:W-:Y:S02]  /*bc8c0*/  IMAD.MOV.U32 R6, RZ, RZ, R94 ;  /* 0x000000ffff067224 */ /* 0x002fe400078e005e */
[----:B------:R-:W-:Y:S01]  /*bc8d0*/  IMAD.MOV.U32 R7, RZ, RZ, R97 ;  /* 0x000000ffff077224 */ /* 0x000fe200078e0061 */
[----:B------:R1:W-:Y:S01]  /*bc8e0*/  STL [R1+0x66f8], R93 ;  /* 0x0066f85d01007387 */ /* 0x0003e20000100800 */
[----:B------:R-:W4:Y:S02]  /*bc8f0*/  LDL.LU R98, [R1+0x6024] ;  /* 0x0060240001627983 */ /* 0x000f240000300800 */
[----:B------:R-:W4:Y:S02]  /*bc900*/  LDL.LU R101, [R1+0x6018] ;  /* 0x0060180001657983 */ /* 0x000f240000300800 */
[----:B------:R-:W4:Y:S01]  /*bc910*/  LDL.LU R99, [R1+0x6020] ;  /* 0x0060200001637983 */ /* 0x000f220000300800 */
[----:B------:R1:W-:Y:S01]  /*bc920*/  LDGSTS.E [R3+0xee00], [R6.64], P2 ;  /* 0x0ee0000006037fae */ /* 0x0003e20009121844 */
[----:B------:R-:W-:Y:S01]  /*bc930*/  ISETP.GT.AND P1, PT, R4, 0x2, PT ;  /* 0x000000020400780c */ /* 0x000fe20003f24270 */
[----:B------:R-:W-:-:S02]  /*bc940*/  IMAD.SHL.U32 R221, R221, 0x4, RZ ;  /* 0x00000004dddd7824 */ /* 0x000fc400078e00ff */
[----:B------:R-:W4:Y:S01]  /*bc950*/  LDL.LU R94, [R1+0x602c] ;  /* 0x00602c00015e7983 */ /* 0x000f220000300800 */
[----:B-1----:R-:W-:Y:S02]  /*bc960*/  IMAD.MOV.U32 R6, RZ, RZ, R5 ;  /* 0x000000ffff067224 */ /* 0x002fe400078e0005 */
[----:B------:R-:W-:Y:S01]  /*bc970*/  IMAD.MOV.U32 R7, RZ, RZ, R93 ;  /* 0x000000ffff077224 */ /* 0x000fe200078e005d */
[----:B------:R-:W4:Y:S01]  /*bc980*/  LDL.LU R5, [R1+0x6034] ;  /* 0x0060340001057983 */ /* 0x000f220000300800 */
[----:B------:R-:W-:Y:S01]  /*bc990*/  LOP3.LUT R93, R221, 0x40, RZ, 0x3c, !PT ;  /* 0x00000040dd5d7812 */ /* 0x000fe200078e3cff */
[----:B------:R-:W4:Y:S02]  /*bc9a0*/  LDL.LU R97, [R1+0x6028] ;  /* 0x0060280001617983 */ /* 0x000f240000300800 */
[----:B------:R1:W-:Y:S02]  /*bc9b0*/  LDGSTS.E [R3+0xef00], [R6.64], P2 ;  /* 0x0ef0000006037fae */ /* 0x0003e40009121844 */
[----:B-1----:R-:W-:-:S04]  /*bc9c0*/  SEL R3, RZ, 0x4, !P1 ;  /* 0x00000004ff037807 */ /* 0x002fc80004800000 */
[----:B------:R-:W-:-:S04]  /*bc9d0*/  SEL R3, R3, RZ, !P0 ;  /* 0x000000ff03037207 */ /* 0x000fc80004000000 */
[----:B------:R-:W-:Y:S01]  /*bc9e0*/  ISETP.NE.U32.AND P1, PT, R3, RZ, PT ;  /* 0x000000ff0300720c */ /* 0x000fe20003f25070 */
[----:B------:R-:W-:Y:S01]  /*bc9f0*/  IMAD R3, R202, 0x10000, R93 ;  /* 0x00010000ca037824 */ /* 0x000fe200078e025d */
[----:B--2---:R-:W-:-:S05]  /*bca00*/  IADD3 R105, P2, R105, R96, RZ ;  /* 0x0000006069697210 */ /* 0x004fca0007f5e0ff */
[----:B------:R-:W-:Y:S01]  /*bca10*/  IMAD.X R106, R106, 0x1, R0, P2 ;  /* 0x000000016a6a7824 */ /* 0x000fe200010e0600 */
[----:B------:R-:W-:Y:S04]  /*bca20*/  STL [R1+0x6004], R105 ;  /* 0x0060046901007387 */ /* 0x000fe80000100800 */
[----:B------:R-:W-:Y:S01]  /*bca30*/  STL [R1+0x6000], R106 ;  /* 0x0060006a01007387 */ /* 0x000fe20000100800 */
[----:B------:R-:W2:Y:S02]  /*bca40*/  LDL.LU R93, [R1+0x6030] ;  /* 0x00603000015d7983 */ /* 0x000ea40000300800 */
[----:B------:R-:W-:Y:S02]  /*bca50*/  IMAD.MOV.U32 R6, RZ, RZ, R105 ;  /* 0x000000ffff067224 */ /* 0x000fe400078e0069 */
[----:B------:R-:W-:-:S05]  /*bca60*/  IMAD.MOV.U32 R7, RZ, RZ, R106 ;  /* 0x000000ffff077224 */ /* 0x000fca00078e006a */
[----:B------:R1:W-:Y:S01]  /*bca70*/  LDGSTS.E [R3+0x1000], [R6.64], P1 ;  /* 0x0100000006037fae */ /* 0x0003e20008921844 */
[-C--:B------:R-:W-:Y:S02]  /*bca80*/  IADD3 R103, P2, R103, R96.reuse, RZ ;  /* 0x0000006067677210 */ /* 0x080fe40007f5e0ff */
[----:B---3--:R-:W-:-:S03]  /*bca90*/  IADD3 R95, P3, R95, R96, RZ ;  /* 0x000000605f5f7210 */ /* 0x008fc60007f7e0ff */
        /* <DEDUP_REMOVED lines=29> */
[----:B---3--:R-:W3:Y:S01]  /*bcc70*/  LDL.LU R102, [R1+0x6110] ;  /* 0x0061100001667983 */ /* 0x008ee20000300800 */
[----:B------:R-:W-:-:S02]  /*bcc80*/  IADD3 R94, P2, R94, R96, RZ ;  /* 0x000000605e5e7210 */ /* 0x000fc40007f5e0ff */
[----:B------:R-:W-:-:S03]  /*bcc90*/  IADD3 R5, P3, R5, R96, RZ ;  /* 0x0000006005057210 */ /* 0x000fc60007f7e0ff */
[----:B------:R-:W-:Y:S02]  /*bcca0*/  IMAD.X R97, R97, 0x1, R0, P2 ;  /* 0x0000000161617824 */ /* 0x000fe400010e0600 */
[----:B-1----:R-:W-:Y:S02]  /*bccb0*/  IMAD.MOV.U32 R6, RZ, RZ, R98 ;  /* 0x000000ffff067224 */ /* 0x002fe400078e0062 */
[----:B------:R-:W3:Y:S01]  /*bccc0*/  LDL.LU R98, [R1+0x6114] ;  /* 0x0061140001627983 */ /* 0x000ee20000300800 */
[----:B------:R-:W-:Y:S02]  /*bccd0*/  IMAD.MOV.U32 R7, RZ, RZ, R99 ;  /* 0x000000ffff077224 */ /* 0x000fe400078e0063 */
[----:B------:R-:W-:Y:S02]  /*bcce0*/  STL [R1+0x602c], R94 ;  /* 0x00602c5e01007387 */ /* 0x000fe40000100800 */
[----:B------:R1:W-:Y:S01]  /*bccf0*/  STL [R1+0x6028], R97 ;  /* 0x0060286101007387 */ /* 0x0003e20000100800 */
[----:B------:R1:W-:Y:S04]  /*bcd00*/  STL [R1+0x6034], R5 ;  /* 0x0060340501007387 */ /* 0x0003e80000100800 */
[----:B------:R1:W-:Y:S02]  /*bcd10*/  LDGSTS.E [R3+0x1400], [R6.64], P1 ;  /* 0x0140000006037fae */ /* 0x0003e40008921844 */
[----:B-1----:R-:W-:-:S02]  /*bcd20*/  IMAD.MOV.U32 R7, RZ, RZ, R97 ;  /* 0x000000ffff077224 */ /* 0x002fc400078e0061 */
[----:B--2---:R-:W-:-:S05]  /*bcd30*/  IMAD.X R93, R93, 0x1, R0, P3 ;  /* 0x000000015d5d7824 */ /* 0x004fca00018e0600 */
[----:B------:R1:W-:Y:S01]  /*bcd40*/  STL [R1+0x6030], R93 ;  /* 0x0060305d01007387 */ /* 0x0003e20000100800 */
[----:B------:R-:W2:Y:S02]  /*bcd50*/  LDL.LU R101, [R1+0x6118] ;  /* 0x0061180001657983 */ /* 0x000ea40000300800 */
[----:B------:R-:W2:Y:S02]  /*bcd60*/  LDL.LU R100, [R1+0x611c] ;  /* 0x00611c0001647983 */ /* 0x000ea40000300800 */
[----:B----4-:R-:W4:Y:S01]  /*bcd70*/  LDL.LU R99, [R1+0x6120] ;  /* 0x0061200001637983 */ /* 0x010f220000300800 */
        /* <DEDUP_REMOVED lines=28> */
[----:B------:R-:W-:-:S05]  /*bcf40*/  IADD3 R103, P1, R103, R96, RZ ;  /* 0x0000006067677210 */ /* 0x000fca0007f3e0ff */
        /* <DEDUP_REMOVED lines=12> */
[----:B---3--:R-:W3:Y:S01]  /*bd010*/  LDL.LU R98, [R1+0x613c] ;  /* 0x00613c0001627983 */ /* 0x008ee20000300800 */
[----:B------:R-:W3:Y:S02]  /*bd020*/  LDL.LU R106, [R1+0x6200] ;  /* 0x00620000016a7983 */ /* 0x000ee40000300800 */
[----:B------:R-:W3:Y:S02]  /*bd030*/  LDL.LU R105, [R1+0x6204] ;  /* 0x0062040001697983 */ /* 0x000ee40000300800 */
[----:B------:R-:W-:-:S05]  /*bd040*/  IMAD.MOV.U32 R7, RZ, RZ, R102 ;  /* 0x000000ffff077224 */ /* 0x000fca00078e0066 */
[----:B------:R1:W-:Y:S01]  /*bd050*/  LDGSTS.E [R3+0x3200], [R6.64], P2 ;  /* 0x0320000006037fae */ /* 0x0003e20009121844 */
[-C--:B--2---:R-:W-:Y:S02]  /*bd060*/  IADD3 R100, P1, R100, R96.reuse, RZ ;  /* 0x0000006064647210 */ /* 0x084fe40007f3e0ff */
[----:B----4-:R-:W-:-:S03]  /*bd070*/  IADD3 R97, P3, R97, R96, RZ ;  /* 0x0000006061617210 */ /* 0x010fc60007f7e0ff */
        /* <DEDUP_REMOVED lines=11> */
[----:B------:R-:W4:Y:S01]  /*bd130*/  LDL.LU R102, [R1+0x6210] ;  /* 0x0062100001667983 */ /* 0x000f220000300800 */
[----:B-1----:R-:W-:-:S03]  /*bd140*/  IMAD.MOV.U32 R6, RZ, RZ, R97 ;  /* 0x000000ffff067224 */ /* 0x002fc600078e0061 */
[----:B------:R-:W4:Y:S01]  /*bd150*/  LDL.LU R97, [R1+0x6214] ;  /* 0x0062140001617983 */ /* 0x000f220000300800 */
        /* <DEDUP_REMOVED lines=11> */
[----:B------:R-:W4:Y:S01]  /*bd210*/  LDL.LU R101, [R1+0x6218] ;  /* 0x0062180001657983 */ /* 0x000f220000300800 */
[----:B------:R-:W4:Y:S01]  /*bd220*/  LDL.LU R100, [R1+0x621c] ;  /* 0x00621c0001647983 */ /* 0x000f220000300800 */
[----:B------:R-:W-:Y:S02]  /*bd230*/  IMAD.MOV.U32 R7, RZ, RZ, R95 ;  /* 0x000000ffff077224 */ /* 0x000fe400078e005f */
[----:B--2---:R-:W2:Y:S01]  /*bd240*/  LDL.LU R99, [R1+0x6220] ;  /* 0x0062200001637983 */ /* 0x004ea20000300800 */
[----:B-1----:R-:W2:Y:S01]  /*bd250*/  LDL.LU R95, [R1+0x6224] ;  /* 0x00622400015f7983 */ /* 0x002ea20000300800 */
[----:B------:R-:W-:-:S03]  /*bd260*/  ISETP.GT.AND P1, PT, R4, 0xa, PT ;  /* 0x0000000a0400780c */ /* 0x000fc60003f24270 */
[----:B------:R1:W-:Y:S01]  /*bd270*/  LDGSTS.E [R3+0x3500], [R6.64], P2 ;  /* 0x0350000006037fae */ /* 0x0003e20009121844 */
[----:B------:R-:W2:Y:S02]  /*bd280*/  LDL.LU R94, [R1+0x622c] ;  /* 0x00622c00015e7983 */ /* 0x000ea40000300800 */
[----:B-1----:R-:W-:Y:S01]  /*bd290*/  IMAD.MOV.U32 R7, RZ, RZ, R5 ;  /* 0x000000ffff077224 */ /* 0x002fe200078e0005 */
[----:B------:R-:W-:Y:S01]  /*bd2a0*/  SEL R5, RZ, 0x4, !P1 ;  /* 0x00000004ff057807 */ /* 0x000fe20004800000 */
        /* <DEDUP_REMOVED lines=15> */
[----:B---3--:R-:W2:Y:S01]  /*bd3a0*/  LDL.LU R98, [R1+0x6228] ;  /* 0x0062280001627983 */ /* 0x008ea20000300800 */
[----:B------:R-:W-:Y:S02]  /*bd3b0*/  STL [R1+0x6200], R106 ;  /* 0x0062006a01007387 */ /* 0x000fe40000100800 */
[----:B------:R-:W2:Y:S02]  /*bd3c0*/  LDL.LU R5, [R1+0x6230] ;  /* 0x0062300001057983 */ /* 0x000ea40000300800 */
[----:B-1----:R-:W-:-:S02]  /*bd3d0*/  IMAD.MOV.U32 R6, RZ, RZ, R105 ;  /* 0x000000ffff067224 */ /* 0x002fc400078e0069 */
[----:B------:R-:W-:-:S05]  /*bd3e0*/  IMAD.MOV.U32 R7, RZ, RZ, R106 ;  /* 0x000000ffff077224 */ /* 0x000fca00078e006a */
[----:B------:R1:W-:Y:S01]  /*bd3f0*/  LDGSTS.E [R3+0x5000], [R6.64], P1 ;  /* 0x0500000006037fae */ /* 0x0003e20008921844 */
[----:B----4-:R-:W-:-:S05]  /*bd400*/  IADD3 R103, P2, R103, R96, RZ ;  /* 0x0000006067677210 */ /* 0x010fca0007f5e0ff */
        /* <DEDUP_REMOVED lines=9> */
[----:B------:R2:W-:Y:S01]  /*bd4a0*/  STL [R1+0x6210], R102 ;  /* 0x0062106601007387 */ /* 0x0005e20000100800 */
[----:B------:R-:W3:Y:S02]  /*bd4b0*/  LDL.LU R107, [R1+0x6238] ;  /* 0x00623800016b7983 */ /* 0x000ee40000300800 */
[----:B-1----:R-:W-:Y:S02]  /*bd4c0*/  IMAD.MOV.U32 R6, RZ, RZ, R97 ;  /* 0x000000ffff067224 */ /* 0x002fe400078e0061 */
[----:B----4-:R-:W4:Y:S01]  /*bd4d0*/  LDL.LU R97, [R1+0x623c] ;  /* 0x00623c0001617983 */ /* 0x010f220000300800 */
[----:B------:R-:W3:Y:S02]  /*bd4e0*/  LDL.LU R106, [R1+0x6300] ;  /* 0x00630000016a7983 */ /* 0x000ee40000300800 */
[----:B------:R-:W3:Y:S02]  /*bd4f0*/  LDL.LU R105, [R1+0x6304] ;  /* 0x0063040001697983 */ /* 0x000ee40000300800 */
[----:B------:R-:W-:-:S05]  /*bd500*/  IMAD.MOV.U32 R7, RZ, RZ, R102 ;  /* 0x000000ffff077224 */ /* 0x000fca00078e0066 */
[----:B------:R1:W-:Y:S01]  /*bd510*/  LDGSTS.E [R3+0x5200], [R6.64], P1 ;  /* 0x0520000006037fae */ /* 0x0003e20008921844 */
[-C--:B------:R-:W-:Y:S02]  /*bd520*/  IADD3 R100, P2, R100, R96.reuse, RZ ;  /* 0x0000006064647210 */ /* 0x080fe40007f5e0ff */
[----:B--2---:R-:W-:-:S03]  /*bd530*/  IADD3 R95, P3, R95, R96, RZ ;  /* 0x000000605f5f7210 */ /* 0x004fc60007f7e0ff */
        /* <DEDUP_REMOVED lines=24> */
[----:B------:R-:W3:Y:S01]  /*bd6c0*/  LDL.LU R101, [R1+0x6318] ;  /* 0x0063180001657983 */ /* 0x000ee20000300800 */
[----:B------:R-:W3:Y:S01]  /*bd6d0*/  LDL.LU R100, [R1+0x631c] ;  /* 0x00631c0001647983 */ /* 0x000ee20000300800 */
[----:B-1----:R-:W-:Y:S02]  /*bd6e0*/  IMAD.MOV.U32 R7, RZ, RZ, R98 ;  /* 0x000000ffff077224 */ /* 0x002fe400078e0062 */
[----:B--2---:R-:W2:Y:S01]  /*bd6f0*/  LDL.LU R99, [R1+0x6320] ;  /* 0x0063200001637983 */ /* 0x004ea20000300800 */
        /* <DEDUP_REMOVED lines=12> */
[-C--:B----4-:R-:W-:Y:S02]  /*bd7c0*/  IADD3 R97, P3, R97, R96.reuse, RZ ;  /* 0x0000006061617210 */ /* 0x090fe40007f7e0ff */
[----:B---3--:R-:W-:-:S03]  /*bd7d0*/  IADD3 R105, P4, R105, R96, RZ ;  /* 0x0000006069697210 */ /* 0x008fc60007f9e0ff */
        /* <DEDUP_REMOVED lines=8> */
[----:B------:R-:W4:Y:S02]  /*bd860*/  LDL.LU R5, [R1+0x6330] ;  /* 0x0063300001057983 */ /* 0x000f240000300800 */
[----:B------:R-:W-:-:S05]  /*bd870*/  IMAD.MOV.U32 R7, RZ, RZ, R107 ;  /* 0x000000ffff077224 */ /* 0x000fca00078e006b */
[----:B------:R1:W-:Y:S02]  /*bd880*/  LDGSTS.E [R3+0x5700], [R6.64], P1 ;  /* 0x0570000006037fae */ /* 0x0003e40008921844 */
[----:B-1----:R-:W-:Y:S02]  /*bd890*/  IMAD.MOV.U32 R6, RZ, RZ, R105 ;  /* 0x000000ffff067224 */ /* 0x002fe400078e0069 */
[----:B------:R-:W-:-:S05]  /*bd8a0*/  IMAD.MOV.U32 R7, RZ, RZ, R106 ;  /* 0x000000ffff077224 */ /* 0x000fca00078e006a */
[----:B------:R1:W-:Y:S01]  /*bd8b0*/  LDGSTS.E [R3+0x7000], [R6.64], P2 ;  /* 0x0700000006037fae */ /* 0x0003e20009121844 */
[----:B------:R-:W-:-:S05]  /*bd8c0*/  IADD3 R103, P1, R103, R96, RZ ;  /* 0x0000006067677210 */ /* 0x000fca0007f3e0ff */
        /* <DEDUP_REMOVED lines=10> */
[----:B------:R-:W4:Y:S02]  /*bd970*/  LDL.LU R107, [R1+0x6338] ;  /* 0x00633800016b7983 */ /* 0x000f240000300800 */
[----:B-1----:R-:W-:Y:S02]  /*bd980*/  IMAD.MOV.U32 R6, RZ, RZ, R95 ;  /* 0x000000ffff067224 */ /* 0x002fe400078e005f */
[----:B------:R-:W4:Y:S01]  /*bd990*/  LDL.LU R95, [R1+0x633c] ;  /* 0x00633c00015f7983 */ /* 0x000f220000300800 */
[----:B------:R-:W4:Y:S02]  /*bd9a0*/  LDL.LU R106, [R1+0x6400] ;  /* 0x00640000016a7983 */ /* 0x000f240000300800 */
[----:B------:R-:W4:Y:S02]  /*bd9b0*/  LDL.LU R105, [R1+0x6404] ;  /* 0x0064040001697983 */ /* 0x000f240000300800 */
        /* <DEDUP_REMOVED lines=17> */
[----:B------:R-:W-:Y:S01]  /*bdad0*/  IADD3 R93, P3, R93, R96, RZ ;  /* 0x000000605d5d7210 */ /* 0x000fe20007f7e0ff */
[----:B-1----:R-:W-:Y:S02]  /*bdae0*/  IMAD.MOV.U32 R7, RZ, RZ, R99 ;  /* 0x000000ffff077224 */ /* 0x002fe400078e0063 */
[----:B------:R-:W4:Y:S01]  /*bdaf0*/  LDL.LU R99, [R1+0x6414] ;  /* 0x0064140001637983 */ /* 0x000f220000300800 */
[----:B------:R-:W-:Y:S02]  /*bdb00*/  IMAD.MOV.U32 R6, RZ, RZ, R98 ;  /* 0x000000ffff067224 */ /* 0x000fe400078e0062 */
[----:B------:R-:W-:Y:S03]  /*bdb10*/  STL [R1+0x632c], R94 ;  /* 0x00632c5e01007387 */ /* 0x000fe60000100800 */
[----:B------:R1:W-:Y:S01]  /*bdb20*/  LDGSTS.E [R3+0x7400], [R6.64], P2 ;  /* 0x0740000006037fae */ /* 0x0003e20009121844 */
[----:B---3--:R-:W-:-:S02]  /*bdb30*/  IMAD.X R97, R97, 0x1, R0, P1 ;  /* 0x0000000161617824 */ /* 0x008fc400008e0600 */
[----:B----4-:R-:W-:-:S03]  /*bdb40*/  IMAD.X R5, R5, 0x1, R0, P3 ;  /* 0x0000000105057824 */ /* 0x010fc600018e0600 */
[----:B------:R3:W-:Y:S01]  /*bdb50*/  STL [R1+0x6328], R97 ;  /* 0x0063286101007387 */ /* 0x0007e20000100800 */
[----:B------:R-:W-:Y:S03]  /*bdb60*/  STL [R1+0x6334], R93 ;  /* 0x0063345d01007387 */ /* 0x000fe60000100800 */
[----:B------:R4:W-:Y:S01]  /*bdb70*/  STL [R1+0x6330], R5 ;  /* 0x0063300501007387 */ /* 0x0009e20000100800 */
[----:B------:R-:W2:Y:S03]  /*bdb80*/  LDL.LU R101, [R1+0x6418] ;  /* 0x0064180001657983 */ /* 0x000ea60000300800 */
[----:B------:R-:W2:Y:S01]  /*bdb90*/  LDL.LU R100, [R1+0x641c] ;  /* 0x00641c0001647983 */ /* 0x000ea20000300800 */
[----:B-1----:R-:W-:Y:S02]  /*bdba0*/  IMAD.MOV.U32 R7, RZ, RZ, R97 ;  /* 0x000000ffff077224 */ /* 0x002fe400078e0061 */
[----:B------:R-:W2:Y:S01]  /*bdbb0*/  LDL.LU R98, [R1+0x6420] ;  /* 0x0064200001627983 */ /* 0x000ea20000300800 */
[----:B---3--:R-:W3:Y:S01]  /*bdbc0*/  LDL.LU R97, [R1+0x6424] ;  /* 0x0064240001617983 */ /* 0x008ee20000300800 */
[----:B------:R-:W-:Y:S01]  /*bdbd0*/  IMAD.MOV.U32 R6, RZ, RZ, R94 ;  /* 0x000000ffff067224 */ /* 0x000fe200078e005e */
[----:B------:R-:W-:Y:S01]  /*bdbe0*/  ISETP.GT.AND P1, PT, R4, 0x12, PT ;  /* 0x000000120400780c */ /* 0x000fe20003f24270 */
[----:B------:R-:W3:Y:S03]  /*bdbf0*/  LDL.LU R94, [R1+0x642c] ;  /* 0x00642c00015e7983 */ /* 0x000ee60000300800 */
[----:B------:R1:W-:Y:S02]  /*bdc00*/  LDGSTS.E [R3+0x7500], [R6.64], P2 ;  /* 0x0750000006037fae */ /* 0x0003e40009121844 */
[----:B-1----:R-:W-:Y:S01]  /*bdc10*/  IMAD.MOV.U32 R7, RZ, RZ, R5 ;  /* 0x000000ffff077224 */ /* 0x002fe200078e0005 */
[----:B----4-:R-:W-:Y:S01]  /*bdc20*/  SEL R5, RZ, 0x4, !P1 ;  /* 0x00000004ff057807 */ /* 0x010fe20004800000 */
        /* <DEDUP_REMOVED lines=35> */
[----:B------:R-:W-:-:S02]  /*bde60*/  IMAD.MOV.U32 R7, RZ, RZ, R102 ;  /* 0x000000ffff077224 */ /* 0x000fc400078e0066 */
[----:B------:R-:W4:Y:S02]  /*bde70*/  LDL.LU R106, [R1+0x6500] ;  /* 0x00650000016a7983 */ /* 0x000f240000300800 */
[----:B------:R-:W4:Y:S01]  /*bde80*/  LDL.LU R105, [R1+0x6504] ;  /* 0x0065040001697983 */ /* 0x000f220000300800 */
[----:B------:R1:W-:Y:S01]  /*bde90*/  LDGSTS.E [R3+0x9200], [R6.64], P1 ;  /* 0x0920000006037fae */ /* 0x0003e20008921844 */
[-C--:B--2---:R-:W-:Y:S02]  /*bdea0*/  IADD3 R100, P2, R100, R96.reuse, RZ ;  /* 0x0000006064647210 */ /* 0x084fe40007f5e0ff */
        /* <DEDUP_REMOVED lines=10> */
[----:B------:R-:W3:Y:S01]  /*bdf50*/  LDL.LU R103, [R1+0x650c] ;  /* 0x00650c0001677983 */ /* 0x000ee20000300800 */
[----:B------:R1:W-:Y:S01]  /*bdf60*/  LDGSTS.E [R3+0x9300], [R6.64], P1 ;  /* 0x0930000006037fae */ /* 0x0003e20008921844 */
[----:B------:R-:W2:Y:S02]  /*bdf70*/  LDL.LU R102, [R1+0x6510] ;  /* 0x0065100001667983 */ /* 0x000ea40000300800 */
[----:B-1----:R-:W-:-:S02]  /*bdf80*/  IMAD.MOV.U32 R7, RZ, RZ, R98 ;  /* 0x000000ffff077224 */ /* 0x002fc400078e0062 */
[----:B------:R-:W2:Y:S01]  /*bdf90*/  LDL.LU R98, [R1+0x6514] ;  /* 0x0065140001627983 */ /* 0x000ea20000300800 */
[-C--:B------:R-:W-:Y:S02]  /*bdfa0*/  IADD3 R94, P2, R94, R96.reuse, RZ ;  /* 0x000000605e5e7210 */ /* 0x080fe40007f5e0ff */
[----:B----4-:R-:W-:Y:S01]  /*bdfb0*/  IADD3 R93, P3, R93, R96, RZ ;  /* 0x000000605d5d7210 */ /* 0x010fe20007f7e0ff */
[----:B------:R-:W-:Y:S02]  /*bdfc0*/  IMAD.MOV.U32 R6, RZ, RZ, R97 ;  /* 0x000000ffff067224 */ /* 0x000fe400078e0061 */
[----:B------:R-:W-:Y:S04]  /*bdfd0*/  STL [R1+0x642c], R94 ;  /* 0x00642c5e01007387 */ /* 0x000fe80000100800 */
[----:B------:R1:W-:Y:S02]  /*bdfe0*/  LDGSTS.E [R3+0x9400], [R6.64], P1 ;  /* 0x0940000006037fae */ /* 0x0003e40008921844 */
[----:B-1----:R-:W-:-:S02]  /*bdff0*/  IMAD.MOV.U32 R6, RZ, RZ, R94 ;  /* 0x000000ffff067224 */ /* 0x002fc400078e005e */
[--C-:B------:R-:W-:Y:S02]  /*be000*/  IMAD.X R95, R95, 0x1, R0.reuse, P2 ;  /* 0x000000015f5f7824 */ /* 0x100fe400010e0600 */
[----:B------:R-:W-:Y:S02]  /*be010*/  IMAD.X R5, R5, 0x1, R0, P3 ;  /* 0x0000000105057824 */ /* 0x000fe400018e0600 */
[----:B------:R-:W-:Y:S01]  /*be020*/  IMAD.MOV.U32 R7, RZ, RZ, R95 ;  /* 0x000000ffff077224 */ /* 0x000fe200078e005f */
[----:B------:R1:W-:Y:S01]  /*be030*/  STL [R1+0x6428], R95 ;  /* 0x0064285f01007387 */ /* 0x0003e20000100800 */
[----:B------:R4:W-:Y:S02]  /*be040*/  STL [R1+0x6434], R93 ;  /* 0x0064345d01007387 */ /* 0x0009e40000100800 */
[----:B------:R4:W-:Y:S02]  /*be050*/  STL [R1+0x6430], R5 ;  /* 0x0064300501007387 */ /* 0x0009e40000100800 */
[----:B------:R-:W2:Y:S01]  /*be060*/  LDL.LU R101, [R1+0x6518] ;  /* 0x0065180001657983 */ /* 0x000ea20000300800 */
[----:B------:R4:W-:Y:S04]  /*be070*/  LDGSTS.E [R3+0x9500], [R6.64], P1 ;  /* 0x0950000006037fae */ /* 0x0009e80008921844 */
[----:B------:R-:W2:Y:S04]  /*be080*/  LDL.LU R100, [R1+0x651c] ;  /* 0x00651c0001647983 */ /* 0x000ea80000300800 */
[----:B-1----:R-:W2:Y:S01]  /*be090*/  LDL.LU R95, [R1+0x6520] ;  /* 0x00652000015f7983 */ /* 0x002ea20000300800 */
[----:B----4-:R-:W-:-:S03]  /*be0a0*/  IMAD.MOV.U32 R6, RZ, RZ, R93 ;  /* 0x000000ffff067224 */ /* 0x010fc600078e005d */
[----:B------:R-:W4:Y:S01]  /*be0b0*/  LDL.LU R93, [R1+0x6524] ;  /* 0x00652400015d7983 */ /* 0x000f220000300800 */
[----:B------:R-:W-:Y:S01]  /*be0c0*/  ISETP.GT.AND P2, PT, R4, 0x16, PT ;  /* 0x000000160400780c */ /* 0x000fe20003f44270 */
[----:B------:R-:W-:Y:S02]  /*be0d0*/  IMAD.MOV.U32 R7, RZ, RZ, R5 ;  /* 0x000000ffff077224 */ /* 0x000fe400078e0005 */
[----:B------:R-:W4:Y:S01]  /*be0e0*/  LDL.LU R97, [R1+0x652c] ;  /* 0x00652c0001617983 */ /* 0x000f220000300800 */
[----:B------:R-:W4:Y:S01]  /*be0f0*/  LDL.LU R94, [R1+0x6534] ;  /* 0x00653400015e7983 */ /* 0x000f220000300800 */
[----:B------:R-:W-:-:S03]  /*be100*/  SEL R5, RZ, 0x4, !P2 ;  /* 0x00000004ff057807 */ /* 0x000fc60005000000 */
[----:B------:R1:W-:Y:S01]  /*be110*/  LDGSTS.E [R3+0x9600], [R6.64], P1 ;  /* 0x0960000006037fae */ /* 0x0003e20008921844 */
[----:B------:R-:W-:-:S04]  /*be120*/  SEL R5, R5, RZ, !P0 ;  /* 0x000000ff05057207 */ /* 0x000fc80004000000 */
[----:B------:R-:W-:Y:S02]  /*be130*/  ISETP.NE.U32.AND P2, PT, R5, RZ, PT ;  /* 0x000000ff0500720c */ /* 0x000fe40003f45070 */
[----:B------:R-:W-:-:S05]  /*be140*/  IADD3 R99, P3, R99, R96, RZ ;  /* 0x0000006063637210 */ /* 0x000fca0007f7e0ff */
[--C-:B------:R-:W-:Y:S01]  /*be150*/  IMAD.X R107, R107, 0x1, R0.reuse, P3 ;  /* 0x000000016b6b7824 */ /* 0x100fe200018e0600 */
[----:B------:R-:W-:Y:S01]  /*be160*/  IADD3 R105, P4, R105, R96, RZ ;  /* 0x0000006069697210 */ /* 0x000fe20007f9e0ff */
[----:B-1----:R-:W-:Y:S02]  /*be170*/  IMAD.MOV.U32 R6, RZ, RZ, R99 ;  /* 0x000000ffff067224 */ /* 0x002fe400078e0063 */
[----:B------:R-:W-:Y:S01]  /*be180*/  IMAD.MOV.U32 R7, RZ, RZ, R107 ;  /* 0x000000ffff077224 */ /* 0x000fe200078e006b */
[----:B------:R1:W-:Y:S01]  /*be190*/  STL [R1+0x643c], R99 ;  /* 0x00643c6301007387 */ /* 0x0003e20000100800 */
[----:B------:R-:W-:Y:S02]  /*be1a0*/  IMAD.X R106, R106, 0x1, R0, P4 ;  /* 0x000000016a6a7824 */ /* 0x000fe400020e0600 */
        /* <DEDUP_REMOVED lines=9> */
[----:B---3--:R-:W-:-:S05]  /*be240*/  IADD3 R103, P1, R103, R96, RZ ;  /* 0x0000006067677210 */ /* 0x008fca0007f3e0ff */
[----:B--2---:R-:W-:Y:S02]  /*be250*/  IMAD.X R104, R104, 0x1, R0, P1 ;  /* 0x0000000168687824 */ /* 0x004fe400008e0600 */
        /* <DEDUP_REMOVED lines=19> */
[----:B----4-:R-:W-:-:S03]  /*be390*/  IADD3 R93, P3, R93, R96, RZ ;  /* 0x000000605d5d7210 */ /* 0x010fc60007f7e0ff */
        /* <DEDUP_REMOVED lines=9> */
[----:B------:R-:W-:-:S02]  /*be430*/  IADD3 R97, P1, R97, R96, RZ ;  /* 0x0000006061617210 */ /* 0x000fc40007f3e0ff */
[----:B------:R-:W-:Y:S01]  /*be440*/  IADD3 R94, P3, R94, R96, RZ ;  /* 0x000000605e5e7210 */ /* 0x000fe20007f7e0ff */
[----:B-1----:R-:W-:Y:S02]  /*be450*/  IMAD.MOV.U32 R7, RZ, RZ, R95 ;  /* 0x000000ffff077224 */ /* 0x002fe400078e005f */
[----:B------:R-:W-:Y:S01]  /*be460*/  IMAD.MOV.U32 R6, RZ, RZ, R93 ;  /* 0x000000ffff067224 */ /* 0x000fe200078e005d */
[----:B------:R-:W4:Y:S01]  /*be470*/  LDL.LU R95, [R1+0x6610] ;  /* 0x00661000015f7983 */ /* 0x000f220000300800 */
[----:B------:R-:W4:Y:S02]  /*be480*/  LDL.LU R93, [R1+0x6614] ;  /* 0x00661400015d7983 */ /* 0x000f240000300800 */
[----:B------:R-:W-:Y:S01]  /*be490*/  STL [R1+0x652c], R97 ;  /* 0x00652c6101007387 */ /* 0x000fe20000100800 */
[----:B------:R1:W-:Y:S01]  /*be4a0*/  LDGSTS.E [R3+0xb400], [R6.64], P2 ;  /* 0x0b40000006037fae */ /* 0x0003e20009121844 */
[--C-:B------:R-:W-:Y:S02]  /*be4b0*/  IMAD.X R99, R99, 0x1, R0.reuse, P1 ;  /* 0x0000000163637824 */ /* 0x100fe400008e0600 */
[----:B------:R-:W-:-:S03]  /*be4c0*/  IMAD.X R5, R5, 0x1, R0, P3 ;  /* 0x0000000105057824 */ /* 0x000fc600018e0600 */
[----:B------:R1:W-:Y:S01]  /*be4d0*/  STL [R1+0x6528], R99 ;  /* 0x0065286301007387 */ /* 0x0003e20000100800 */
[----:B------:R-:W-:Y:S02]  /*be4e0*/  STL [R1+0x6534], R94 ;  /* 0x0065345e01007387 */ /* 0x000fe40000100800 */
[----:B------:R-:W4:Y:S02]  /*be4f0*/  LDL.LU R101, [R1+0x661c] ;  /* 0x00661c0001657983 */ /* 0x000f240000300800 */
[----:B-1----:R-:W-:Y:S01]  /*be500*/  IMAD.MOV.U32 R7, RZ, RZ, R99 ;  /* 0x000000ffff077224 */ /* 0x002fe200078e0063 */
[----:B------:R1:W-:Y:S01]  /*be510*/  STL [R1+0x6530], R5 ;  /* 0x0065300501007387 */ /* 0x0003e20000100800 */
[----:B------:R-:W-:-:S03]  /*be520*/  IMAD.MOV.U32 R6, RZ, RZ, R97 ;  /* 0x000000ffff067224 */ /* 0x000fc600078e0061 */
[----:B------:R-:W4:Y:S01]  /*be530*/  LDL.LU R99, [R1+0x6624] ;  /* 0x0066240001637983 */ /* 0x000f220000300800 */
[----:B------:R-:W4:Y:S02]  /*be540*/  LDL.LU R102, [R1+0x6618] ;  /* 0x0066180001667983 */ /* 0x000f240000300800 */
[----:B------:R-:W4:Y:S01]  /*be550*/  LDL.LU R100, [R1+0x6620] ;  /* 0x0066200001647983 */ /* 0x000f220000300800 */
[----:B------:R-:W-:Y:S01]  /*be560*/  ISETP.GT.AND P1, PT, R4, 0x1a, PT ;  /* 0x0000001a0400780c */ /* 0x000fe20003f24270 */
[----:B------:R1:W-:Y:S04]  /*be570*/  LDGSTS.E [R3+0xb500], [R6.64], P2 ;  /* 0x0b50000006037fae */ /* 0x0003e80009121844 */
[----:B------:R-:W4:Y:S01]  /*be580*/  LDL.LU R97, [R1+0x662c] ;  /* 0x00662c0001617983 */ /* 0x000f220000300800 */
[----:B-1----:R-:W-:-:S02]  /*be590*/  IMAD.MOV.U32 R7, RZ, RZ, R5 ;  /* 0x000000ffff077224 */ /* 0x002fc400078e0005 */
        /* <DEDUP_REMOVED lines=16> */
[----:B------:R-:W3:Y:S02]  /*be6a0*/  LDL.LU R5, [R1+0x6630] ;  /* 0x0066300001057983 */ /* 0x000ee40000300800 */
        /* <DEDUP_REMOVED lines=18> */
[----:B----4-:R-:W4:Y:S01]  /*be7d0*/  LDL.LU R95, [R1+0x6638] ;  /* 0x00663800015f7983 */ /* 0x010f220000300800 */
        /* <DEDUP_REMOVED lines=8> */
[----:B------:R-:W-:Y:S03]  /*be860*/  STL [R1+0x6624], R99 ;  /* 0x0066246301007387 */ /* 0x000fe60000100800 */
[----:B------:R2:W-:Y:S01]  /*be870*/  STL [R1+0x6620], R100 ;  /* 0x0066206401007387 */ /* 0x0005e20000100800 */
[----:B------:R-:W4:Y:S02]  /*be880*/  LDL.LU R108, [R1+0x6700] ;  /* 0x00670000016c7983 */ /* 0x000f240000300800 */
[----:B------:R-:W4:Y:S01]  /*be890*/  LDL.LU R107, [R1+0x6704] ;  /* 0x00670400016b7983 */ /* 0x000f220000300800 */
[-C--:B------:R-:W-:Y:S01]  /*be8a0*/  IADD3 R97, P2, R97, R96.reuse, RZ ;  /* 0x0000006061617210 */ /* 0x080fe20007f5e0ff */
[----:B------:R-:W4:Y:S01]  /*be8b0*/  LDL.LU R106, [R1+0x6708] ;  /* 0x00670800016a7983 */ /* 0x000f220000300800 */
[----:B------:R-:W4:Y:S02]  /*be8c0*/  LDL.LU R105, [R1+0x670c] ;  /* 0x00670c0001697983 */ /* 0x000f240000300800 */
[----:B-1----:R-:W-:Y:S01]  /*be8d0*/  IMAD.MOV.U32 R6, RZ, RZ, R101 ;  /* 0x000000ffff067224 */ /* 0x002fe200078e0065 */
[----:B------:R-:W4:Y:S04]  /*be8e0*/  LDL.LU R103, [R1+0x6714] ;  /* 0x0067140001677983 */ /* 0x000f280000300800 */
[----:B------:R-:W4:Y:S01]  /*be8f0*/  LDL.LU R101, [R1+0x671c] ;  /* 0x00671c0001657983 */ /* 0x000f220000300800 */
[----:B------:R-:W-:Y:S01]  /*be900*/  IADD3 R94, P3, R94, R96, RZ ;  /* 0x000000605e5e7210 */ /* 0x000fe20007f7e0ff */
[----:B------:R-:W-:-:S02]  /*be910*/  IMAD.MOV.U32 R7, RZ, RZ, R102 ;  /* 0x000000ffff077224 */ /* 0x000fc400078e0066 */
[----:B------:R-:W-:Y:S03]  /*be920*/  STL [R1+0x662c], R97 ;  /* 0x00662c6101007387 */ /* 0x000fe60000100800 */
[----:B------:R1:W-:Y:S02]  /*be930*/  LDGSTS.E [R3+0xd300], [R6.64], P1 ;  /* 0x0d30000006037fae */ /* 0x0003e40008921844 */
[----:B-1----:R-:W-:Y:S02]  /*be940*/  IMAD.MOV.U32 R6, RZ, RZ, R99 ;  /* 0x000000ffff067224 */ /* 0x002fe400078e0063 */
[----:B------:R-:W-:-:S05]  /*be950*/  IMAD.MOV.U32 R7, RZ, RZ, R100 ;  /* 0x000000ffff077224 */ /* 0x000fca00078e0064 */
[----:B------:R1:W-:Y:S02]  /*be960*/  LDGSTS.E [R3+0xd400], [R6.64], P1 ;  /* 0x0d40000006037fae */ /* 0x0003e40008921844 */
[----:B-1----:R-:W-:Y:S02]  /*be970*/  IMAD.MOV.U32 R6, RZ, RZ, R97 ;  /* 0x000000ffff067224 */ /* 0x002fe400078e0061 */
[--C-:B--2---:R-:W-:Y:S02]  /*be980*/  IMAD.X R98, R98, 0x1, R0.reuse, P2 ;  /* 0x0000000162627824 */ /* 0x104fe400010e0600 */
[----:B---3--:R-:W-:-:S03]  /*be990*/  IMAD.X R5, R5, 0x1, R0, P3 ;  /* 0x0000000105057824 */ /* 0x008fc600018e0600 */
[----:B------:R-:W-:Y:S01]  /*be9a0*/  STL [R1+0x6628], R98 ;  /* 0x0066286201007387 */ /* 0x000fe20000100800 */
[----:B------:R1:W-:Y:S02]  /*be9b0*/  STL [R1+0x6634], R94 ;  /* 0x0066345e01007387 */ /* 0x0003e40000100800 */
[----:B------:R-:W2:Y:S02]  /*be9c0*/  LDL.LU R104, [R1+0x6710] ;  /* 0x0067100001687983 */ /* 0x000ea40000300800 */
[----:B------:R3:W-:Y:S01]  /*be9d0*/  STL [R1+0x6630], R5 ;  /* 0x0066300501007387 */ /* 0x0007e20000100800 */
[----:B------:R-:W2:Y:S01]  /*be9e0*/  LDL.LU R102, [R1+0x6718] ;  /* 0x0067180001667983 */ /* 0x000ea20000300800 */
[----:B------:R-:W-:Y:S02]  /*be9f0*/  IMAD.MOV.U32 R7, RZ, RZ, R98 ;  /* 0x000000ffff077224 */ /* 0x000fe400078e0062 */
[----:B------:R-:W2:Y:S03]  /*bea00*/  LDL.LU R100, [R1+0x6720] ;  /* 0x0067200001647983 */ /* 0x000ea60000300800 */
[----:B------:R1:W-:Y:S02]  /*bea10*/  LDGSTS.E [R3+0xd500], [R6.64], P1 ;  /* 0x0d50000006037fae */ /* 0x0003e40008921844 */
[----:B-1----:R-:W-:-:S02]  /*bea20*/  IMAD.MOV.U32 R6, RZ, RZ, R94 ;  /* 0x000000ffff067224 */ /* 0x002fc400078e005e */
[----:B------:R-:W2:Y:S01]  /*bea30*/  LDL.LU R94, [R1+0x6724] ;  /* 0x00672400015e7983 */ /* 0x000ea20000300800 */
[----:B------:R-:W2:Y:S02]  /*bea40*/  LDL.LU R99, [R1+0x6728] ;  /* 0x0067280001637983 */ /* 0x000ea40000300800 */
[----:B------:R-:W2:Y:S01]  /*bea50*/  LDL.LU R98, [R1+0x672c] ;  /* 0x00672c0001627983 */ /* 0x000ea20000300800 */
[----:B------:R-:W-:Y:S01]  /*bea60*/  ISETP.GT.AND P2, PT, R4, 0x1e, PT ;  /* 0x0000001e0400780c */ /* 0x000fe20003f44270 */
[----:B------:R-:W-:-:S03]  /*bea70*/  IMAD.MOV.U32 R7, RZ, RZ, R5 ;  /* 0x000000ffff077224 */ /* 0x000fc600078e0005 */
[----:B---3--:R-:W-:Y:S02]  /*bea80*/  SEL R5, RZ, 0x4, !P2 ;  /* 0x00000004ff057807 */ /* 0x008fe40005000000 */
[----:B------:R1:W-:Y:S02]  /*bea90*/  LDGSTS.E [R3+0xd600], [R6.64], P1 ;  /* 0x0d60000006037fae */ /* 0x0003e40008921844 */
[----:B------:R-:W-:-:S04]  /*beaa0*/  SEL R5, R5, RZ, !P0 ;  /* 0x000000ff05057207 */ /* 0x000fc80004000000 */
[----:B------:R-:W-:Y:S02]  /*beab0*/  ISETP.NE.U32.AND P2, PT, R5, RZ, PT ;  /* 0x000000ff0500720c */ /* 0x000fe40003f45070 */
[----:B----4-:R-:W-:-:S05]  /*beac0*/  IADD3 R93, P3, R93, R96, RZ ;  /* 0x000000605d5d7210 */ /* 0x010fca0007f7e0ff */
        /* <DEDUP_REMOVED lines=14> */
[----:B----4-:R-:W-:Y:S02]  /*bebb0*/  IMAD.MOV.U32 R6, RZ, RZ, R107 ;  /* 0x000000ffff067224 */ /* 0x010fe400078e006b */
[----:B------:R-:W-:Y:S02]  /*bebc0*/  IMAD.X R106, R106, 0x1, R0, P3 ;  /* 0x000000016a6a7824 */ /* 0x000fe400018e0600 */
[----:B------:R-:W-:Y:S01]  /*bebd0*/  IMAD.MOV.U32 R7, RZ, RZ, R108 ;  /* 0x000000ffff077224 */ /* 0x000fe200078e006c */
[----:B------:R-:W-:Y:S01]  /*bebe0*/  IADD3 R101, P3, R101, R96, RZ ;  /* 0x0000006065657210 */ /* 0x000fe20007f7e0ff */
[----:B------:R-:W-:Y:S01]  /*bebf0*/  STL [R1+0x6704], R107 ;  /* 0x0067046b01007387 */ /* 0x000fe20000100800 */
[----:B------:R-:W-:Y:S03]  /*bec00*/  STL [R1+0x6700], R108 ;  /* 0x0067006c01007387 */ /* 0x000fe60000100800 */
[----:B------:R1:W-:Y:S01]  /*bec10*/  LDGSTS.E [R3+0xf000], [R6.64], P2 ;  /* 0x0f00000006037fae */ /* 0x0003e20009121844 */
[----:B------:R4:W-:Y:S02]  /*bec20*/  STL [R1+0x670c], R105 ;  /* 0x00670c6901007387 */ /* 0x0009e40000100800 */
[----:B------:R-:W-:Y:S02]  /*bec30*/  STL [R1+0x6708], R106 ;  /* 0x0067086a01007387 */ /* 0x000fe40000100800 */
[----:B------:R-:W-:Y:S02]  /*bec40*/  STL [R1+0x6714], R103 ;  /* 0x0067146701007387 */ /* 0x000fe40000100800 */
[----:B-1----:R-:W-:-:S02]  /*bec50*/  IMAD.MOV.U32 R6, RZ, RZ, R105 ;  /* 0x000000ffff067224 */ /* 0x002fc400078e0069 */
[----:B------:R-:W-:-:S05]  /*bec60*/  IMAD.MOV.U32 R7, RZ, RZ, R106 ;  /* 0x000000ffff077224 */ /* 0x000fca00078e006a */
[----:B------:R1:W-:Y:S02]  /*bec70*/  LDGSTS.E [R3+0xf100], [R6.64], P2 ;  /* 0x0f10000006037fae */ /* 0x0003e40009121844 */
[----:B-1----:R-:W-:Y:S02]  /*bec80*/  IMAD.MOV.U32 R6, RZ, RZ, R103 ;  /* 0x000000ffff067224 */ /* 0x002fe400078e0067 */
[--C-:B--2---:R-:W-:Y:S02]  /*bec90*/  IMAD.X R104, R104, 0x1, R0.reuse, P1 ;  /* 0x0000000168687824 */ /* 0x104fe400008e0600 */
[----:B------:R-:W-:-:S03]  /*beca0*/  IMAD.X R102, R102, 0x1, R0, P3 ;  /* 0x0000000166667824 */ /* 0x000fc600018e0600 */
[----:B------:R1:W-:Y:S01]  /*becb0*/  STL [R1+0x6710], R104 ;  /* 0x0067106801007387 */ /* 0x0003e20000100800 */
[----:B------:R-:W-:Y:S02]  /*becc0*/  STL [R1+0x671c], R101 ;  /* 0x00671c6501007387 */ /* 0x000fe40000100800 */
[----:B------:R2:W-:Y:S02]  /*becd0*/  STL [R1+0x6718], R102 ;  /* 0x0067186601007387 */ /* 0x0005e40000100800 */
[----:B------:R-:W-:Y:S01]  /*bece0*/  IMAD.MOV.U32 R7, RZ, RZ, R104 ;  /* 0x000000ffff077224 */ /* 0x000fe200078e0068 */
[----:B----4-:R-:W4:Y:S04]  /*becf0*/  LDL.LU R105, [R1+0x6040] ;  /* 0x0060400001697983 */ /* 0x010f280000300800 */
[----:B------:R2:W-:Y:S04]  /*bed00*/  LDGSTS.E [R3+0xf200], [R6.64], P2 ;  /* 0x0f20000006037fae */ /* 0x0005e80009121844 */
[----:B-1----:R-:W4:Y:S01]  /*bed10*/  LDL.LU R104, [R1+0x6044] ;  /* 0x0060440001687983 */ /* 0x002f220000300800 */
[----:B------:R-:W-:-:S02]  /*bed20*/  IADD3 R94, P1, R94, R96, RZ ;  /* 0x000000605e5e7210 */ /* 0x000fc40007f3e0ff */
[----:B------:R-:W-:-:S03]  /*bed30*/  IADD3 R98, P3, R98, R96, RZ ;  /* 0x0000006062627210 */ /* 0x000fc60007f7e0ff */
[----:B------:R-:W-:Y:S02]  /*bed40*/  IMAD.X R100, R100, 0x1, R0, P1 ;  /* 0x0000000164647824 */ /* 0x000fe400008e0600 */
[----:B--2---:R-:W-:Y:S02]  /*bed50*/  IMAD.MOV.U32 R6, RZ, RZ, R101 ;  /* 0x000000ffff067224 */ /* 0x004fe400078e0065 */
[----:B------:R-:W-:Y:S01]  /*bed60*/  IMAD.MOV.U32 R7, RZ, RZ, R102 ;  /* 0x000000ffff077224 */ /* 0x000fe200078e0066 */
[----:B------:R1:W-:Y:S01]  /*bed70*/  STL [R1+0x6724], R94 ;  /* 0x0067245e01007387 */ /* 0x0003e20000100800 */
[----:B------:R-:W-:Y:S02]  /*bed80*/  IMAD.X R99, R99, 0x1, R0, P3 ;  /* 0x0000000163637824 */ /* 0x000fe400018e0600 */
[----:B------:R-:W-:Y:S02]  /*bed90*/  STL [R1+0x6720], R100 ;  /* 0x0067206401007387 */ /* 0x000fe40000100800 */
[----:B------:R-:W-:Y:S01]  /*beda0*/  STL [R1+0x672c], R98 ;  /* 0x00672c6201007387 */ /* 0x000fe20000100800 */
[----:B------:R-:W2:Y:S04]  /*bedb0*/  LDL.LU R102, [R1+0x604c] ;  /* 0x00604c0001667983 */ /* 0x000ea80000300800 */
[----:B------:R1:W-:Y:S01]  /*bedc0*/  LDGSTS.E [R3+0xf300], [R6.64], P2 ;  /* 0x0f30000006037fae */ /* 0x0003e20009121844 */
[----:B------:R1:W-:Y:S02]  /*bedd0*/  STL [R1+0x6728], R99 ;  /* 0x0067286301007387 */ /* 0x0003e40000100800 */
[----:B-1----:R-:W-:-:S02]  /*bede0*/  IMAD.MOV.U32 R6, RZ, RZ, R94 ;  /* 0x000000ffff067224 */ /* 0x002fc400078e005e */
[----:B------:R-:W2:Y:S01]  /*bedf0*/  LDL.LU R94, [R1+0x6054] ;  /* 0x00605400015e7983 */ /* 0x000ea20000300800 */
[----:B------:R-:W2:Y:S02]  /*bee00*/  LDL.LU R103, [R1+0x6048] ;  /* 0x0060480001677983 */ /* 0x000ea40000300800 */
[----:B------:R-:W2:Y:S02]  /*bee10*/  LDL.LU R101, [R1+0x6050] ;  /* 0x0060500001657983 */ /* 0x000ea40000300800 */
        /* <DEDUP_REMOVED lines=8> */
[----:B------:R-:W-:Y:S01]  /*beea0*/  STL [R1+0x6734], R95 ;  /* 0x0067345f01007387 */ /* 0x000fe20000100800 */
[----:B------:R-:W-:-:S03]  /*beeb0*/  IMAD.X R93, R93, 0x1, R0, P3 ;  /* 0x000000015d5d7824 */ /* 0x000fc600018e0600 */
[----:B------:R3:W-:Y:S01]  /*beec0*/  STL [R1+0x6730], R97 ;  /* 0x0067306101007387 */ /* 0x0007e20000100800 */
[----:B------:R-:W-:Y:S02]  /*beed0*/  STL [R1+0x673c], R5 ;  /* 0x00673c0501007387 */ /* 0x000fe40000100800 */
[----:B------:R-:W2:Y:S02]  /*beee0*/  LDL.LU R99, [R1+0x605c] ;  /* 0x00605c0001637983 */ /* 0x000ea40000300800 */
[----:B-1----:R-:W-:Y:S02]  /*beef0*/  IMAD.MOV.U32 R6, RZ, RZ, R95 ;  /* 0x000000ffff067224 */ /* 0x002fe400078e005f */
[----:B------:R-:W-:Y:S01]  /*bef00*/  IMAD.MOV.U32 R7, RZ, RZ, R97 ;  /* 0x000000ffff077224 */ /* 0x000fe200078e0061 */
[----:B------:R1:W-:Y:S04]  /*bef10*/  STL [R1+0x6738], R93 ;  /* 0x0067385d01007387 */ /* 0x0003e80000100800 */
[----:B------:R1:W-:Y:S04]  /*bef20*/  LDGSTS.E [R3+0xf600], [R6.64], P2 ;  /* 0x0f60000006037fae */ /* 0x0003e80009121844 */
[----:B---3--:R-:W3:Y:S01]  /*bef30*/  LDL.LU R97, [R1+0x6064] ;  /* 0x0060640001617983 */ /* 0x008ee20000300800 */
[----:B------:R-:W3:Y:S02]  /*bef40*/  LDL.LU R100, [R1+0x6058] ;  /* 0x0060580001647983 */ /* 0x000ee40000300800 */
[----:B------:R-:W3:Y:S01]  /*bef50*/  LDL.LU R98, [R1+0x6060] ;  /* 0x0060600001627983 */ /* 0x000ee20000300800 */
[----:B------:R-:W-:Y:S01]  /*bef60*/  ISETP.GT.AND P1, PT, R4, 0x3, PT ;  /* 0x000000030400780c */ /* 0x000fe20003f24270 */
[----:B-1----:R-:W-:-:S02]  /*bef70*/  IMAD.MOV.U32 R6, RZ, RZ, R5 ;  /* 0x000000ffff067224 */ /* 0x002fc400078e0005 */
[----:B------:R-:W-:Y:S01]  /*bef80*/  IMAD.MOV.U32 R7, RZ, RZ, R93 ;  /* 0x000000ffff077224 */ /* 0x000fe200078e005d */
[----:B------:R-:W-:Y:S01]  /*bef90*/  LOP3.LUT R92, R92, 0x60, RZ, 0x3c, !PT ;  /* 0x000000605c5c7812 */ /* 0x000fe200078e3cff */
[----:B------:R-:W3:Y:S04]  /*befa0*/  LDL.LU R93, [R1+0x606c] ;  /* 0x00606c00015d7983 */ /* 0x000ee80000300800 */
[----:B------:R1:W-:Y:S01]  /*befb0*/  LDGSTS.E [R3+0xf700], [R6.64], P2 ;  /* 0x0f70000006037fae */ /* 0x0003e20009121844 */
[----:B------:R-:W3:Y:S02]  /*befc0*/  LDL.LU R5, [R1+0x6074] ;  /* 0x0060740001057983 */ /* 0x000ee40000300800 */
[----:B------:R-:W3:Y:S01]  /*befd0*/  LDL.LU R95, [R1+0x6068] ;  /* 0x00606800015f7983 */ /* 0x000ee20000300800 */
[----:B-1----:R-:W-:-:S04]  /*befe0*/  SEL R3, RZ, 0x4, !P1 ;  /* 0x00000004ff037807 */ /* 0x002fc80004800000 */
[----:B------:R-:W-:-:S04]  /*beff0*/  SEL R3, R3, RZ, !P0 ;  /* 0x000000ff03037207 */ /* 0x000fc80004000000 */
[----:B------:R-:W-:Y:S01]  /*bf000*/  ISETP.NE.U32.AND P1, PT, R3, RZ, PT ;  /* 0x000000ff0300720c */ /* 0x000fe20003f25070 */
[----:B------:R-:W-:Y:S01]  /*bf010*/  IMAD R3, R202, 0x10000, R92 ;  /* 0x00010000ca037824 */ /* 0x000fe200078e025c */
[----:B----4-:R-:W-:-:S05]  /*bf020*/  IADD3 R104, P2, R104, R96, RZ ;  /* 0x0000006068687210 */ /* 0x010fca0007f5e0ff */
[----:B------:R-:W-:Y:S01]  /*bf030*/  IMAD.X R105, R105, 0x1, R0, P2 ;  /* 0x0000000169697824 */ /* 0x000fe200010e0600 */
[----:B------:R-:W-:Y:S04]  /*bf040*/  STL [R1+0x6044], R104 ;  /* 0x0060446801007387 */ /* 0x000fe80000100800 */
[----:B------:R-:W-:Y:S01]  /*bf050*/  STL [R1+0x6040], R105 ;  /* 0x0060406901007387 */ /* 0x000fe20000100800 */
[----:B------:R-:W4:Y:S02]  /*bf060*/  LDL.LU R92, [R1+0x6070] ;  /* 0x00607000015c7983 */ /* 0x000f240000300800 */
[----:B------:R-:W-:Y:S02]  /*bf070*/  IMAD.MOV.U32 R6, RZ, RZ, R104 ;  /* 0x000000ffff067224 */ /* 0x000fe400078e0068 */
[----:B------:R-:W-:-:S05]  /*bf080*/  IMAD.MOV.U32 R7, RZ, RZ, R105 ;  /* 0x000000ffff077224 */ /* 0x000fca00078e0069 */
[----:B------:R1:W-:Y:S01]  /*bf090*/  LDGSTS.E [R3+0x1800], [R6.64], P1 ;  /* 0x0180000006037fae */ /* 0x0003e20008921844 */
[----:B--2---:R-:W-:-:S05]  /*bf0a0*/  IADD3 R102, P2, R102, R96, RZ ;  /* 0x0000006066667210 */ /* 0x004fca0007f5e0ff */
[----:B------:R-:W-:Y:S01]  /*bf0b0*/  STL [R1+0x604c], R102 ;  /* 0x00604c6601007387 */ /* 0x000fe20000100800 */
[----:B-1----:R-:W-:Y:S01]  /*bf0c0*/  IMAD.MOV.U32 R6, RZ, RZ, R102 ;  /* 0x000000ffff067224 */ /* 0x002fe200078e0066 */
[----:B------:R-:W-:Y:S01]  /*bf0d0*/  IADD3 R94, P3, R94, R96, RZ ;  /* 0x000000605e5e7210 */ /* 0x000fe20007f7e0ff */
[----:B------:R-:W-:-:S04]  /*bf0e0*/  IMAD.X R103, R103, 0x1, R0, P2 ;  /* 0x0000000167677824 */ /* 0x000fc800010e0600 */
[----:B------:R-:W-:Y:S02]  /*bf0f0*/  IMAD.X R101, R101, 0x1, R0, P3 ;  /* 0x0000000165657824 */ /* 0x000fe400018e0600 */
[----:B------:R-:W-:Y:S01]  /*bf100*/  IMAD.MOV.U32 R7, RZ, RZ, R103 ;  /* 0x000000ffff077224 */ /* 0x000fe200078e0067 */
[----:B------:R-:W-:Y:S01]  /*bf110*/  STL [R1+0x6048], R103 ;  /* 0x0060486701007387 */ /* 0x000fe20000100800 */
[----:B------:R1:W-:Y:S02]  /*bf120*/  STL [R1+0x6054], R94 ;  /* 0x0060545e01007387 */ /* 0x0003e40000100800 */
        /* <DEDUP_REMOVED lines=17> */
[----:B------:R1:W-:Y:S01]  /*bf240*/  STL [R1+0x6064], R97 ;  /* 0x0060646101007387 */ /* 0x0003e20000100800 */
[----:B------:R-:W-:Y:S01]  /*bf250*/  STL [R1+0x6060], R98 ;  /* 0x0060606201007387 */ /* 0x000fe20000100800 */
[----:B------:R-:W3:Y:S02]  /*bf260*/  LDL.LU R103, [R1+0x6148] ;  /* 0x0061480001677983 */ /* 0x000ee40000300800 */
[----:B------:R-:W3:Y:S01]  /*bf270*/  LDL.LU R102, [R1+0x614c] ;  /* 0x00614c0001667983 */ /* 0x000ee20000300800 */
[----:B------:R1:W-:Y:S01]  /*bf280*/  LDGSTS.E [R3+0x1b00], [R6.64], P1 ;  /* 0x01b0000006037fae */ /* 0x0003e20008921844 */
[----:B--2---:R-:W2:Y:S01]  /*bf290*/  LDL.LU R101, [R1+0x6150] ;  /* 0x0061500001657983 */ /* 0x004ea20000300800 */
[----:B------:R-:W-:-:S02]  /*bf2a0*/  IADD3 R93, P2, R93, R96, RZ ;  /* 0x000000605d5d7210 */ /* 0x000fc40007f5e0ff */
[----:B------:R-:W-:-:S03]  /*bf2b0*/  IADD3 R5, P3, R5, R96, RZ ;  /* 0x0000006005057210 */ /* 0x000fc60007f7e0ff */
[----:B------:R-:W-:Y:S02]  /*bf2c0*/  IMAD.X R95, R95, 0x1, R0, P2 ;  /* 0x000000015f5f7824 */ /* 0x000fe400010e0600 */
[----:B-1----:R-:W-:Y:S02]  /*bf2d0*/  IMAD.MOV.U32 R6, RZ, RZ, R97 ;  /* 0x000000ffff067224 */ /* 0x002fe400078e0061 */
[----:B------:R-:W2:Y:S01]  /*bf2e0*/  LDL.LU R97, [R1+0x6154] ;  /* 0x0061540001617983 */ /* 0x000ea20000300800 */
[----:B------:R-:W-:Y:S02]  /*bf2f0*/  IMAD.MOV.U32 R7, RZ, RZ, R98 ;  /* 0x000000ffff077224 */ /* 0x000fe400078e0062 */
[----:B------:R-:W-:Y:S02]  /*bf300*/  STL [R1+0x606c], R93 ;  /* 0x00606c5d01007387 */ /* 0x000fe40000100800 */
[----:B------:R-:W-:Y:S01]  /*bf310*/  STL [R1+0x6068], R95 ;  /* 0x0060685f01007387 */ /* 0x000fe20000100800 */
[----:B------:R1:W-:Y:S04]  /*bf320*/  STL [R1+0x6074], R5 ;  /* 0x0060740501007387 */ /* 0x0003e80000100800 */
[----:B------:R1:W-:Y:S02]  /*bf330*/  LDGSTS.E [R3+0x1c00], [R6.64], P1 ;  /* 0x01c0000006037fae */ /* 0x0003e40008921844 */
[----:B-1----:R-:W-:-:S02]  /*bf340*/  IMAD.MOV.U32 R7, RZ, RZ, R95 ;  /* 0x000000ffff077224 */ /* 0x002fc400078e005f */
[----:B------:R-:W-:Y:S01]  /*bf350*/  IMAD.MOV.U32 R6, RZ, RZ, R93 ;  /* 0x000000ffff067224 */ /* 0x000fe200078e005d */
[----:B------:R-:W-:-:S04]  /*bf360*/  ISETP.GT.AND P2, PT, R4, 0x7, PT ;  /* 0x000000070400780c */ /* 0x000fc80003f44270 */
[----:B------:R1:W-:Y:S02]  /*bf370*/  LDGSTS.E [R3+0x1d00], [R6.64], P1 ;  /* 0x01d0000006037fae */ /* 0x0003e40008921844 */
[----:B-1----:R-:W-:Y:S01]  /*bf380*/  IMAD.MOV.U32 R6, RZ, RZ, R5 ;  /* 0x000000ffff067224 */ /* 0x002fe200078e0005 */
[----:B------:R-:W-:-:S04]  /*bf390*/  SEL R5, RZ, 0x4, !P2 ;  /* 0x00000004ff057807 */ /* 0x000fc80005000000 */
[----:B------:R-:W-:-:S04]  /*bf3a0*/  SEL R5, R5, RZ, !P0 ;  /* 0x000000ff05057207 */ /* 0x000fc80004000000 */
[----:B------:R-:W-:Y:S01]  /*bf3b0*/  ISETP.NE.U32.AND P2, PT, R5, RZ, PT ;  /* 0x000000ff0500720c */ /* 0x000fe20003f45070 */
[----:B----4-:R-:W-:-:S05]  /*bf3c0*/  IMAD.X R92, R92, 0x1, R0, P3 ;  /* 0x000000015c5c7824 */ /* 0x010fca00018e0600 */
[----:B------:R1:W-:Y:S01]  /*bf3d0*/  STL [R1+0x6070], R92 ;  /* 0x0060705c01007387 */ /* 0x0003e20000100800 */
[----:B------:R-:W4:Y:S02]  /*bf3e0*/  LDL.LU R100, [R1+0x6158] ;  /* 0x0061580001647983 */ /* 0x000f240000300800 */
[----:B------:R-:W4:Y:S02]  /*bf3f0*/  LDL.LU R99, [R1+0x615c] ;  /* 0x00615c0001637983 */ /* 0x000f240000300800 */
[----:B------:R-:W4:Y:S01]  /*bf400*/  LDL.LU R98, [R1+0x6160] ;  /* 0x0061600001627983 */ /* 0x000f220000300800 */
[----:B------:R-:W4:Y:S01]  /*bf410*/  LDL.LU R95, [R1+0x6164] ;  /* 0x00616400015f7983 */ /* 0x000f220000300800 */
[----:B------:R-:W-:Y:S02]  /*bf420*/  IMAD.MOV.U32 R7, RZ, RZ, R92 ;  /* 0x000000ffff077224 */ /* 0x000fe400078e005c */
[----:B------:R-:W4:Y:S01]  /*bf430*/  LDL.LU R93, [R1+0x616c] ;  /* 0x00616c00015d7983 */ /* 0x000f220000300800 */
[----:B-1----:R-:W4:Y:S04]  /*bf440*/  LDL.LU R92, [R1+0x6174] ;  /* 0x00617400015c7983 */ /* 0x002f280000300800 */
[----:B------:R1:W-:Y:S01]  /*bf450*/  LDGSTS.E [R3+0x1e00], [R6.64], P1 ;  /* 0x01e0000006037fae */ /* 0x0003e20008921844 */
[----:B------:R-:W-:-:S02]  /*bf460*/  IADD3 R94, P3, R94, R96, RZ ;  /* 0x000000605e5e7210 */ /* 0x000fc40007f7e0ff */
[----:B------:R-:W-:-:S03]  /*bf470*/  IADD3 R104, P4, R104, R96, RZ ;  /* 0x0000006068687210 */ /* 0x000fc60007f9e0ff */
[--C-:B------:R-:W-:Y:S01]  /*bf480*/  IMAD.X R106, R106, 0x1, R0.reuse, P3 ;  /* 0x000000016a6a7824 */ /* 0x100fe200018e0600 */
[----:B------:R1:W-:Y:S01]  /*bf490*/  STL [R1+0x607c], R94 ;  /* 0x00607c5e01007387 */ /* 0x0003e20000100800 */
[----:B------:R-:W-:Y:S02]  /*bf4a0*/  IMAD.X R105, R105, 0x1, R0, P4 ;  /* 0x0000000169697824 */ /* 0x000fe400020e0600 */
[----:B-1----:R-:W-:Y:S01]  /*bf4b0*/  IMAD.MOV.U32 R6, RZ, RZ, R94 ;  /* 0x000000ffff067224 */ /* 0x002fe200078e005e */
[----:B------:R1:W-:Y:S01]  /*bf4c0*/  STL [R1+0x6078], R106 ;  /* 0x0060786a01007387 */ /* 0x0003e20000100800 */
[----:B------:R-:W-:Y:S03]  /*bf4d0*/  STL [R1+0x6144], R104 ;  /* 0x0061446801007387 */ /* 0x000fe60000100800 */
[----:B------:R-:W4:Y:S01]  /*bf4e0*/  LDL.LU R94, [R1+0x6168] ;  /* 0x00616800015e7983 */ /* 0x000f220000300800 */
[----:B------:R-:W-:Y:S02]  /*bf4f0*/  STL [R1+0x6140], R105 ;  /* 0x0061406901007387 */ /* 0x000fe40000100800 */
[----:B------:R-:W4:Y:S02]  /*bf500*/  LDL.LU R5, [R1+0x6170] ;  /* 0x0061700001057983 */ /* 0x000f240000300800 */
[----:B------:R-:W-:-:S05]  /*bf510*/  IMAD.MOV.U32 R7, RZ, RZ, R106 ;  /* 0x000000ffff077224 */ /* 0x000fca00078e006a */
[----:B------:R1:W-:Y:S02]  /*bf520*/  LDGSTS.E [R3+0x1f00], [R6.64], P1 ;  /* 0x01f0000006037fae */ /* 0x0003e40008921844 */
[----:B-1----:R-:W-:Y:S02]  /*bf530*/  IMAD.MOV.U32 R6, RZ, RZ, R104 ;  /* 0x000000ffff067224 */ /* 0x002fe400078e0068 */
        /* <DEDUP_REMOVED lines=13> */
[----:B------:R-:W4:Y:S02]  /*bf610*/  LDL.LU R106, [R1+0x6178] ;  /* 0x00617800016a7983 */ /* 0x000f240000300800 */
[----:B-1----:R-:W-:Y:S02]  /*bf620*/  IMAD.MOV.U32 R6, RZ, RZ, R97 ;  /* 0x000000ffff067224 */ /* 0x002fe400078e0061 */
[----:B--2---:R-:W4:Y:S01]  /*bf630*/  LDL.LU R97, [R1+0x617c] ;  /* 0x00617c0001617983 */ /* 0x004f220000300800 */
[----:B------:R-:W4:Y:S02]  /*bf640*/  LDL.LU R105, [R1+0x6240] ;  /* 0x0062400001697983 */ /* 0x000f240000300800 */
[----:B------:R-:W4:Y:S02]  /*bf650*/  LDL.LU R104, [R1+0x6244] ;  /* 0x0062440001687983 */ /* 0x000f240000300800 */
[----:B------:R-:W-:-:S05]  /*bf660*/  IMAD.MOV.U32 R7, RZ, RZ, R101 ;  /* 0x000000ffff077224 */ /* 0x000fca00078e0065 */
[----:B------:R1:W-:Y:S01]  /*bf670*/  LDGSTS.E [R3+0x3a00], [R6.64], P2 ;  /* 0x03a0000006037fae */ /* 0x0003e20009121844 */
[-C--:B----4-:R-:W-:Y:S02]  /*bf680*/  IADD3 R99, P1, R99, R96.reuse, RZ ;  /* 0x0000006063637210 */ /* 0x090fe40007f3e0ff */
        /* <DEDUP_REMOVED lines=9> */
[----:B------:R-:W2:Y:S02]  /*bf720*/  LDL.LU R103, [R1+0x6248] ;  /* 0x0062480001677983 */ /* 0x000ea40000300800 */
[----:B------:R-:W2:Y:S01]  /*bf730*/  LDL.LU R102, [R1+0x624c] ;  /* 0x00624c0001667983 */ /* 0x000ea20000300800 */
[----:B------:R1:W-:Y:S04]  /*bf740*/  LDGSTS.E [R3+0x3b00], [R6.64], P2 ;  /* 0x03b0000006037fae */ /* 0x0003e80009121844 */
[----:B---3--:R-:W3:Y:S01]  /*bf750*/  LDL.LU R101, [R1+0x6250] ;  /* 0x0062500001657983 */ /* 0x008ee20000300800 */
        /* <DEDUP_REMOVED lines=15> */
[----:B----4-:R-:W3:Y:S01]  /*bf850*/  LDL.LU R98, [R1+0x6260] ;  /* 0x0062600001627983 */ /* 0x010ee20000300800 */
[----:B------:R-:W3:Y:S01]  /*bf860*/  LDL.LU R94, [R1+0x6264] ;  /* 0x00626400015e7983 */ /* 0x000ee20000300800 */
        /* <DEDUP_REMOVED lines=21> */
[----:B------:R-:W3:Y:S01]  /*bf9c0*/  LDL.LU R97, [R1+0x6268] ;  /* 0x0062680001617983 */ /* 0x000ee20000300800 */
[----:B------:R-:W-:Y:S02]  /*bf9d0*/  STL [R1+0x6240], R105 ;  /* 0x0062406901007387 */ /* 0x000fe40000100800 */
[----:B------:R-:W3:Y:S02]  /*bf9e0*/  LDL.LU R5, [R1+0x6270] ;  /* 0x0062700001057983 */ /* 0x000ee40000300800 */
[----:B-1----:R-:W-:-:S02]  /*bf9f0*/  IMAD.MOV.U32 R6, RZ, RZ, R104 ;  /* 0x000000ffff067224 */ /* 0x002fc400078e0068 */
        /* <DEDUP_REMOVED lines=30> */
[----:B------:R-:W4:Y:S02]  /*bfbe0*/  LDL.LU R103, [R1+0x6348] ;  /* 0x0063480001677983 */ /* 0x000f240000300800 */
[----:B------:R-:W4:Y:S01]  /*bfbf0*/  LDL.LU R102, [R1+0x634c] ;  /* 0x00634c0001667983 */ /* 0x000f220000300800 */
[----:B------:R1:W-:Y:S01]  /*bfc00*/  LDGSTS.E [R3+0x5b00], [R6.64], P1 ;  /* 0x05b0000006037fae */ /* 0x0003e20008921844 */
[----:B------:R-:W4:Y:S02]  /*bfc10*/  LDL.LU R101, [R1+0x6350] ;  /* 0x0063500001657983 */ /* 0x000f240000300800 */
[----:B-1----:R-:W-:-:S02]  /*bfc20*/  IMAD.MOV.U32 R6, RZ, RZ, R94 ;  /* 0x000000ffff067224 */ /* 0x002fc400078e005e */
        /* <DEDUP_REMOVED lines=15> */
[----:B---3--:R-:W3:Y:S01]  /*bfd20*/  LDL.LU R98, [R1+0x6360] ;  /* 0x0063600001627983 */ /* 0x008ee20000300800 */
        /* <DEDUP_REMOVED lines=16> */
[----:B-1----:R-:W-:Y:S01]  /*bfe30*/  IMAD.MOV.U32 R6, RZ, RZ, R95 ;  /* 0x000000ffff067224 */ /* 0x002fe200078e005f */
[----:B------:R1:W-:Y:S01]  /*bfe40*/  STL [R1+0x6278], R106 ;  /* 0x0062786a01007387 */ /* 0x0003e20000100800 */
[----:B------:R-:W-:Y:S02]  /*bfe50*/  STL [R1+0x6344], R104 ;  /* 0x0063446801007387 */ /* 0x000fe40000100800 */
[----:B------:R-:W-:Y:S01]  /*bfe60*/  IMAD.MOV.U32 R7, RZ, RZ, R106 ;  /* 0x000000ffff077224 */ /* 0x000fe200078e006a */
[----:B--2---:R-:W2:Y:S01]  /*bfe70*/  LDL.LU R95, [R1+0x6368] ;  /* 0x00636800015f7983 */ /* 0x004ea20000300800 */
[----:B------:R-:W-:Y:S02]  /*bfe80*/  STL [R1+0x6340], R105 ;  /* 0x0063406901007387 */ /* 0x000fe40000100800 */
[----:B------:R-:W4:Y:S01]  /*bfe90*/  LDL.LU R5, [R1+0x6370] ;  /* 0x0063700001057983 */ /* 0x000f220000300800 */
[----:B------:R1:W-:Y:S02]  /*bfea0*/  LDGSTS.E [R3+0x5f00], [R6.64], P1 ;  /* 0x05f0000006037fae */ /* 0x0003e40008921844 */
[----:B-1----:R-:W-:-:S02]  /*bfeb0*/  IMAD.MOV.U32 R6, RZ, RZ, R104 ;  /* 0x000000ffff067224 */ /* 0x002fc400078e0068 */
[----:B------:R-:W-:-:S05]  /*bfec0*/  IMAD.MOV.U32 R7, RZ, RZ, R105 ;  /* 0x000000ffff077224 */ /* 0x000fca00078e0069 */
[----:B------:R1:W-:Y:S01]  /*bfed0*/  LDGSTS.E [R3+0x7800], [R6.64], P2 ;  /* 0x0780000006037fae */ /* 0x0003e20009121844 */
[----:B------:R-:W-:-:S05]  /*bfee0*/  IADD3 R102, P1, R102, R96, RZ ;  /* 0x0000006066667210 */ /* 0x000fca0007f3e0ff */
[----:B------:R-:W-:Y:S01]  /*bfef0*/  IMAD.X R103, R103, 0x1, R0, P1 ;  /* 0x0000000167677824 */ /* 0x000fe200008e0600 */
[----:B------:R-:W-:Y:S01]  /*bff00*/  STL [R1+0x634c], R102 ;  /* 0x00634c6601007387 */ /* 0x000fe20000100800 */
[----:B-1----:R-:W-:Y:S01]  /*bff10*/  IMAD.MOV.U32 R6, RZ, RZ, R102 ;  /* 0x000000ffff067224 */ /* 0x002fe200078e0066 */
[----:B------:R-:W-:Y:S01]  /*bff20*/  IADD3 R94, P3, R94, R96, RZ ;  /* 0x000000605e5e7210 */ /* 0x000fe20007f7e0ff */
[----:B------:R-:W-:Y:S01]  /*bff30*/  IMAD.MOV.U32 R7, RZ, RZ, R103 ;  /* 0x000000ffff077224 */ /* 0x000fe200078e0067 */
[----:B------:R-:W-:Y:S03]  /*bff40*/  STL [R1+0x6348], R103 ;  /* 0x0063486701007387 */ /* 0x000fe60000100800 */
[----:B------:R-:W-:Y:S01]  /*bff50*/  IMAD.X R101, R101, 0x1, R0, P3 ;  /* 0x0000000165657824 */ /* 0x000fe200018e0600 */
[----:B------:R1:W-:Y:S04]  /*bff60*/  STL [R1+0x6354], R94 ;  /* 0x0063545e01007387 */ /* 0x0003e80000100800 */
[----:B------:R1:W-:Y:S04]  /*bff70*/  LDGSTS.E [R3+0x7900], [R6.64], P2 ;  /* 0x0790000006037fae */ /* 0x0003e80009121844 */
[----:B------:R1:W-:Y:S01]  /*bff80*/  STL [R1+0x6350], R101 ;  /* 0x0063506501007387 */ /* 0x0003e20000100800 */
[----:B------:R-:W4:Y:S02]  /*bff90*/  LDL.LU R106, [R1+0x6378] ;  /* 0x00637800016a7983 */ /* 0x000f240000300800 */
        /* <DEDUP_REMOVED lines=29> */
[----:B----4-:R-:W-:-:S03]  /*c0170*/  IMAD.X R5, R5, 0x1, R0, P3 ;  /* 0x0000000105057824 */ /* 0x010fc600018e0600 */
[----:B------:R1:W-:Y:S01]  /*c0180*/  STL [R1+0x6368], R95 ;  /* 0x0063685f01007387 */ /* 0x0003e20000100800 */
[----:B------:R-:W-:Y:S03]  /*c0190*/  STL [R1+0x6374], R92 ;  /* 0x0063745c01007387 */ /* 0x000fe60000100800 */
[----:B------:R2:W-:Y:S01]  /*c01a0*/  STL [R1+0x6370], R5 ;  /* 0x0063700501007387 */ /* 0x0005e20000100800 */
[----:B------:R-:W4:Y:S03]  /*c01b0*/  LDL.LU R100, [R1+0x6458] ;  /* 0x0064580001647983 */ /* 0x000f260000300800 */
        /* <DEDUP_REMOVED lines=19> */
[----:B-1----:R-:W-:Y:S01]  /*c02f0*/  IMAD.MOV.U32 R6, RZ, RZ, R94 ;  /* 0x000000ffff067224 */ /* 0x002fe200078e005e */
[----:B------:R1:W-:Y:S01]  /*c0300*/  STL [R1+0x6378], R106 ;  /* 0x0063786a01007387 */ /* 0x0003e20000100800 */
[----:B------:R-:W-:Y:S03]  /*c0310*/  STL [R1+0x6444], R104 ;  /* 0x0064446801007387 */ /* 0x000fe60000100800 */
[----:B------:R-:W2:Y:S01]  /*c0320*/  LDL.LU R94, [R1+0x6468] ;  /* 0x00646800015e7983 */ /* 0x000ea20000300800 */
[----:B------:R-:W-:Y:S02]  /*c0330*/  STL [R1+0x6440], R105 ;  /* 0x0064406901007387 */ /* 0x000fe40000100800 */
[----:B------:R-:W2:Y:S02]  /*c0340*/  LDL.LU R5, [R1+0x6470] ;  /* 0x0064700001057983 */ /* 0x000ea40000300800 */
[----:B------:R-:W-:-:S05]  /*c0350*/  IMAD.MOV.U32 R7, RZ, RZ, R106 ;  /* 0x000000ffff077224 */ /* 0x000fca00078e006a */
[----:B------:R1:W-:Y:S02]  /*c0360*/  LDGSTS.E [R3+0x7f00], [R6.64], P2 ;  /* 0x07f0000006037fae */ /* 0x0003e40009121844 */
[----:B-1----:R-:W-:Y:S02]  /*c0370*/  IMAD.MOV.U32 R6, RZ, RZ, R104 ;  /* 0x000000ffff067224 */ /* 0x002fe400078e0068 */
[----:B------:R-:W-:-:S05]  /*c0380*/  IMAD.MOV.U32 R7, RZ, RZ, R105 ;  /* 0x000000ffff077224 */ /* 0x000fca00078e0069 */
[----:B------:R1:W-:Y:S01]  /*c0390*/  LDGSTS.E [R3+0x9800], [R6.64], P1 ;  /* 0x0980000006037fae */ /* 0x0003e20008921844 */
[----:B---3--:R-:W-:-:S05]  /*c03a0*/  IADD3 R102, P2, R102, R96, RZ ;  /* 0x0000006066667210 */ /* 0x008fca0007f5e0ff */
        /* <DEDUP_REMOVED lines=10> */
[----:B------:R-:W2:Y:S02]  /*c0450*/  LDL.LU R106, [R1+0x6478] ;  /* 0x00647800016a7983 */ /* 0x000ea40000300800 */
[----:B---3--:R-:W-:-:S02]  /*c0460*/  IMAD.MOV.U32 R6, RZ, RZ, R98 ;  /* 0x000000ffff067224 */ /* 0x008fc400078e0062 */
[----:B-1----:R-:W3:Y:S01]  /*c0470*/  LDL.LU R98, [R1+0x647c] ;  /* 0x00647c0001627983 */ /* 0x002ee20000300800 */
[----:B------:R-:W-:Y:S02]  /*c0480*/  IMAD.MOV.U32 R7, RZ, RZ, R101 ;  /* 0x000000ffff077224 */ /* 0x000fe400078e0065 */
[----:B------:R-:W3:Y:S02]  /*c0490*/  LDL.LU R105, [R1+0x6540] ;  /* 0x0065400001697983 */ /* 0x000ee40000300800 */
[----:B------:R-:W3:Y:S01]  /*c04a0*/  LDL.LU R104, [R1+0x6544] ;  /* 0x0065440001687983 */ /* 0x000ee20000300800 */
        /* <DEDUP_REMOVED lines=15> */
[----:B------:R-:W-:Y:S01]  /*c05a0*/  IADD3 R93, P2, R93, R96, RZ ;  /* 0x000000605d5d7210 */ /* 0x000fe20007f5e0ff */
[----:B-1----:R-:W-:-:S02]  /*c05b0*/  IMAD.MOV.U32 R7, RZ, RZ, R97 ;  /* 0x000000ffff077224 */ /* 0x002fc400078e0061 */
[----:B------:R-:W4:Y:S01]  /*c05c0*/  LDL.LU R97, [R1+0x6554] ;  /* 0x0065540001617983 */ /* 0x000f220000300800 */
[----:B--2---:R-:W-:Y:S01]  /*c05d0*/  IADD3 R92, P3, R92, R96, RZ ;  /* 0x000000605c5c7210 */ /* 0x004fe20007f7e0ff */
[----:B------:R-:W-:Y:S02]  /*c05e0*/  IMAD.MOV.U32 R6, RZ, RZ, R95 ;  /* 0x000000ffff067224 */ /* 0x000fe400078e005f */
[----:B------:R1:W-:Y:S03]  /*c05f0*/  STL [R1+0x646c], R93 ;  /* 0x00646c5d01007387 */ /* 0x0003e60000100800 */
[----:B------:R2:W-:Y:S02]  /*c0600*/  LDGSTS.E [R3+0x9c00], [R6.64], P1 ;  /* 0x09c0000006037fae */ /* 0x0005e40008921844 */
[----:B--2---:R-:W-:Y:S02]  /*c0610*/  IMAD.MOV.U32 R6, RZ, RZ, R93 ;  /* 0x000000ffff067224 */ /* 0x004fe400078e005d */
[----:B------:R-:W-:-:S02]  /*c0620*/  IMAD.X R94, R94, 0x1, R0, P2 ;  /* 0x000000015e5e7824 */ /* 0x000fc400010e0600 */
[----:B------:R-:W-:-:S03]  /*c0630*/  IMAD.X R5, R5, 0x1, R0, P3 ;  /* 0x0000000105057824 */ /* 0x000fc600018e0600 */
[----:B------:R2:W-:Y:S01]  /*c0640*/  STL [R1+0x6468], R94 ;  /* 0x0064685e01007387 */ /* 0x0005e20000100800 */
[----:B------:R-:W-:Y:S02]  /*c0650*/  STL [R1+0x6474], R92 ;  /* 0x0064745c01007387 */ /* 0x000fe40000100800 */
[----:B------:R2:W-:Y:S02]  /*c0660*/  STL [R1+0x6470], R5 ;  /* 0x0064700501007387 */ /* 0x0005e40000100800 */
[----:B------:R-:W4:Y:S01]  /*c0670*/  LDL.LU R100, [R1+0x6558] ;  /* 0x0065580001647983 */ /* 0x000f220000300800 */
[----:B------:R-:W4:Y:S01]  /*c0680*/  LDL.LU R99, [R1+0x655c] ;  /* 0x00655c0001637983 */ /* 0x000f220000300800 */
[----:B------:R-:W4:Y:S02]  /*c0690*/  LDL.LU R95, [R1+0x6560] ;  /* 0x00656000015f7983 */ /* 0x000f240000300800 */
[----:B-1----:R-:W4:Y:S02]  /*c06a0*/  LDL.LU R93, [R1+0x6564] ;  /* 0x00656400015d7983 */ /* 0x002f240000300800 */
[----:B------:R-:W-:Y:S01]  /*c06b0*/  IMAD.MOV.U32 R7, RZ, RZ, R94 ;  /* 0x000000ffff077224 */ /* 0x000fe200078e005e */
[----:B------:R-:W-:Y:S01]  /*c06c0*/  ISETP.GT.AND P2, PT, R4, 0x17, PT ;  /* 0x000000170400780c */ /* 0x000fe20003f44270 */
[----:B--2---:R-:W2:Y:S04]  /*c06d0*/  LDL.LU R94, [R1+0x656c] ;  /* 0x00656c00015e7983 */ /* 0x004ea80000300800 */
        /* <DEDUP_REMOVED lines=8> */
[----:B---3--:R-:W-:-:S05]  /*c0760*/  IADD3 R98, P3, R98, R96, RZ ;  /* 0x0000006062627210 */ /* 0x008fca0007f7e0ff */
[----:B------:R-:W-:Y:S01]  /*c0770*/  IMAD.X R106, R106, 0x1, R0, P3 ;  /* 0x000000016a6a7824 */ /* 0x000fe200018e0600 */
[----:B------:R-:W-:Y:S01]  /*c0780*/  IADD3 R104, P4, R104, R96, RZ ;  /* 0x0000006068687210 */ /* 0x000fe20007f9e0ff */
[----:B-1----:R-:W-:Y:S02]  /*c0790*/  IMAD.MOV.U32 R6, RZ, RZ, R98 ;  /* 0x000000ffff067224 */ /* 0x002fe400078e0062 */
[----:B------:R-:W-:Y:S02]  /*c07a0*/  IMAD.MOV.U32 R7, RZ, RZ, R106 ;  /* 0x000000ffff077224 */ /* 0x000fe400078e006a */
[----:B------:R-:W-:-:S03]  /*c07b0*/  IMAD.X R105, R105, 0x1, R0, P4 ;  /* 0x0000000169697824 */ /* 0x000fc600020e0600 */
[----:B------:R1:W-:Y:S04]  /*c07c0*/  LDGSTS.E [R3+0x9f00], [R6.64], P1 ;  /* 0x09f0000006037fae */ /* 0x0003e80008921844 */
[----:B------:R3:W-:Y:S01]  /*c07d0*/  STL [R1+0x647c], R98 ;  /* 0x00647c6201007387 */ /* 0x0007e20000100800 */
[----:B------:R1:W-:Y:S02]  /*c07e0*/  STL [R1+0x6478], R106 ;  /* 0x0064786a01007387 */ /* 0x0003e40000100800 */
[----:B------:R-:W-:Y:S01]  /*c07f0*/  STL [R1+0x6544], R104 ;  /* 0x0065446801007387 */ /* 0x000fe20000100800 */
[----:B---3--:R-:W2:Y:S01]  /*c0800*/  LDL.LU R98, [R1+0x6568] ;  /* 0x0065680001627983 */ /* 0x008ea20000300800 */
[----:B-1----:R-:W-:Y:S02]  /*c0810*/  IMAD.MOV.U32 R6, RZ, RZ, R104 ;  /* 0x000000ffff067224 */ /* 0x002fe400078e0068 */
[----:B------:R-:W-:-:S02]  /*c0820*/  IMAD.MOV.U32 R7, RZ, RZ, R105 ;  /* 0x000000ffff077224 */ /* 0x000fc400078e0069 */
[----:B------:R-:W-:Y:S01]  /*c0830*/  STL [R1+0x6540], R105 ;  /* 0x0065406901007387 */ /* 0x000fe20000100800 */
[----:B------:R-:W2:Y:S04]  /*c0840*/  LDL.LU R5, [R1+0x6570] ;  /* 0x0065700001057983 */ /* 0x000ea80000300800 */
        /* <DEDUP_REMOVED lines=27> */
[----:B------:R-:W-:Y:S01]  /*c0a00*/  STL [R1+0x6564], R93 ;  /* 0x0065645d01007387 */ /* 0x000fe20000100800 */
[----:B------:R1:W-:Y:S02]  /*c0a10*/  STL [R1+0x6560], R95 ;  /* 0x0065605f01007387 */ /* 0x0003e40000100800 */
[----:B------:R-:W3:Y:S02]  /*c0a20*/  LDL.LU R103, [R1+0x6648] ;  /* 0x0066480001677983 */ /* 0x000ee40000300800 */
[----:B------:R-:W3:Y:S01]  /*c0a30*/  LDL.LU R102, [R1+0x664c] ;  /* 0x00664c0001667983 */ /* 0x000ee20000300800 */
[----:B------:R1:W-:Y:S02]  /*c0a40*/  LDGSTS.E [R3+0xbb00], [R6.64], P2 ;  /* 0x0bb0000006037fae */ /* 0x0003e40009121844 */
[----:B-1----:R-:W-:-:S02]  /*c0a50*/  IMAD.MOV.U32 R7, RZ, RZ, R95 ;  /* 0x000000ffff077224 */ /* 0x002fc400078e005f */
[----:B------:R-:W-:Y:S01]  /*c0a60*/  IMAD.MOV.U32 R6, RZ, RZ, R93 ;  /* 0x000000ffff067224 */ /* 0x000fe200078e005d */
[----:B------:R-:W3:Y:S01]  /*c0a70*/  LDL.LU R95, [R1+0x6650] ;  /* 0x00665000015f7983 */ /* 0x000ee20000300800 */
[----:B------:R-:W3:Y:S01]  /*c0a80*/  LDL.LU R93, [R1+0x6654] ;  /* 0x00665400015d7983 */ /* 0x000ee20000300800 */
[-C--:B--2---:R-:W-:Y:S02]  /*c0a90*/  IADD3 R94, P1, R94, R96.reuse, RZ ;  /* 0x000000605e5e7210 */ /* 0x084fe40007f3e0ff */
[----:B------:R-:W-:Y:S01]  /*c0aa0*/  IADD3 R92, P3, R92, R96, RZ ;  /* 0x000000605c5c7210 */ /* 0x000fe20007f7e0ff */
[----:B------:R1:W-:Y:S04]  /*c0ab0*/  LDGSTS.E [R3+0xbc00], [R6.64], P2 ;  /* 0x0bc0000006037fae */ /* 0x0003e80009121844 */
[----:B------:R-:W-:Y:S01]  /*c0ac0*/  STL [R1+0x656c], R94 ;  /* 0x00656c5e01007387 */ /* 0x000fe20000100800 */
[----:B-1----:R-:W-:-:S02]  /*c0ad0*/  IMAD.MOV.U32 R6, RZ, RZ, R94 ;  /* 0x000000ffff067224 */ /* 0x002fc400078e005e */
[--C-:B------:R-:W-:Y:S02]  /*c0ae0*/  IMAD.X R98, R98, 0x1, R0.reuse, P1 ;  /* 0x0000000162627824 */ /* 0x100fe400008e0600 */
[----:B------:R-:W-:-:S03]  /*c0af0*/  IMAD.X R5, R5, 0x1, R0, P3 ;  /* 0x0000000105057824 */ /* 0x000fc600018e0600 */
[----:B------:R1:W-:Y:S01]  /*c0b00*/  STL [R1+0x6568], R98 ;  /* 0x0065686201007387 */ /* 0x0003e20000100800 */
[----:B------:R-:W-:Y:S02]  /*c0b10*/  STL [R1+0x6574], R92 ;  /* 0x0065745c01007387 */ /* 0x000fe40000100800 */
[----:B------:R-:W2:Y:S02]  /*c0b20*/  LDL.LU R100, [R1+0x665c] ;  /* 0x00665c0001647983 */ /* 0x000ea40000300800 */
[----:B------:R-:W-:Y:S01]  /*c0b30*/  IMAD.MOV.U32 R7, RZ, RZ, R98 ;  /* 0x000000ffff077224 */ /* 0x000fe200078e0062 */
[----:B------:R1:W-:Y:S01]  /*c0b40*/  STL [R1+0x6570], R5 ;  /* 0x0065700501007387 */ /* 0x0003e20000100800 */
[----:B------:R-:W-:-:S03]  /*c0b50*/  ISETP.GT.AND P1, PT, R4, 0x1b, PT ;  /* 0x0000001b0400780c */ /* 0x000fc60003f24270 */
[----:B------:R1:W-:Y:S04]  /*c0b60*/  LDGSTS.E [R3+0xbd00], [R6.64], P2 ;  /* 0x0bd0000006037fae */ /* 0x0003e80009121844 */
[----:B-1----:R-:W2:Y:S01]  /*c0b70*/  LDL.LU R98, [R1+0x6664] ;  /* 0x0066640001627983 */ /* 0x002ea20000300800 */
[----:B------:R-:W2:Y:S02]  /*c0b80*/  LDL.LU R101, [R1+0x6658] ;  /* 0x0066580001657983 */ /* 0x000ea40000300800 */
[----:B------:R-:W2:Y:S02]  /*c0b90*/  LDL.LU R99, [R1+0x6660] ;  /* 0x0066600001637983 */ /* 0x000ea40000300800 */
[----:B------:R-:W2:Y:S02]  /*c0ba0*/  LDL.LU R94, [R1+0x666c] ;  /* 0x00666c00015e7983 */ /* 0x000ea40000300800 */
[----:B------:R-:W-:-:S02]  /*c0bb0*/  IMAD.MOV.U32 R7, RZ, RZ, R5 ;  /* 0x000000ffff077224 */ /* 0x000fc400078e0005 */
[----:B------:R-:W-:Y:S01]  /*c0bc0*/  IMAD.MOV.U32 R6, RZ, RZ, R92 ;  /* 0x000000ffff067224 */ /* 0x000fe200078e005c */
[----:B------:R-:W-:Y:S01]  /*c0bd0*/  SEL R5, RZ, 0x4, !P1 ;  /* 0x00000004ff057807 */ /* 0x000fe20004800000 */
[----:B------:R-:W2:Y:S04]  /*c0be0*/  LDL.LU R92, [R1+0x6674] ;  /* 0x00667400015c7983 */ /* 0x000ea80000300800 */
[----:B------:R1:W-:Y:S01]  /*c0bf0*/  LDGSTS.E [R3+0xbe00], [R6.64], P2 ;  /* 0x0be0000006037fae */ /* 0x0003e20009121844 */
[----:B------:R-:W-:-:S04]  /*c0c00*/  SEL R5, R5, RZ, !P0 ;  /* 0x000000ff05057207 */ /* 0x000fc80004000000 */
[----:B------:R-:W-:Y:S02]  /*c0c10*/  ISETP.NE.U32.AND P1, PT, R5, RZ, PT ;  /* 0x000000ff0500720c */ /* 0x000fe40003f25070 */
[-C--:B----4-:R-:W-:Y:S02]  /*c0c20*/  IADD3 R97, P3, R97, R96.reuse, RZ ;  /* 0x0000006061617210 */ /* 0x090fe40007f7e0ff */
[----:B---3--:R-:W-:-:S03]  /*c0c30*/  IADD3 R104, P4, R104, R96, RZ ;  /* 0x0000006068687210 */ /* 0x008fc60007f9e0ff */
[--C-:B------:R-:W-:Y:S01]  /*c0c40*/  IMAD.X R106, R106, 0x1, R0.reuse, P3 ;  /* 0x000000016a6a7824 */ /* 0x100fe200018e0600 */
[----:B------:R3:W-:Y:S01]  /*c0c50*/  STL [R1+0x657c], R97 ;  /* 0x00657c6101007387 */ /* 0x0007e20000100800 */
[----:B------:R-:W-:Y:S02]  /*c0c60*/  IMAD.X R105, R105, 0x1, R0, P4 ;  /* 0x0000000169697824 */ /* 0x000fe400020e0600 */
[----:B-1----:R-:W-:Y:S01]  /*c0c70*/  IMAD.MOV.U32 R6, RZ, RZ, R97 ;  /* 0x000000ffff067224 */ /* 0x002fe200078e0061 */
[----:B------:R-:W-:Y:S01]  /*c0c80*/  STL [R1+0x6578], R106 ;  /* 0x0065786a01007387 */ /* 0x000fe20000100800 */
[----:B------:R-:W-:Y:S02]  /*c0c90*/  STL [R1+0x6644], R104 ;  /* 0x0066446801007387 */ /* 0x000fe40000100800 */
[----:B------:R-:W-:Y:S01]  /*c0ca0*/  IMAD.MOV.U32 R7, RZ, RZ, R106 ;  /* 0x000000ffff077224 */ /* 0x000fe200078e006a */
[----:B---3--:R-:W3:Y:S01]  /*c0cb0*/  LDL.LU R97, [R1+0x6668] ;  /* 0x0066680001617983 */ /* 0x008ee20000300800 */
[----:B------:R-:W-:Y:S02]  /*c0cc0*/  STL [R1+0x6640], R105 ;  /* 0x0066406901007387 */ /* 0x000fe40000100800 */
[----:B------:R-:W4:Y:S01]  /*c0cd0*/  LDL.LU R5, [R1+0x6670] ;  /* 0x0066700001057983 */ /* 0x000f220000300800 */
[----:B------:R1:W-:Y:S02]  /*c0ce0*/  LDGSTS.E [R3+0xbf00], [R6.64], P2 ;  /* 0x0bf0000006037fae */ /* 0x0003e40009121844 */
[----:B-1----:R-:W-:-:S02]  /*c0cf0*/  IMAD.MOV.U32 R6, RZ, RZ, R104 ;  /* 0x000000ffff067224 */ /* 0x002fc400078e0068 */
        /* <DEDUP_REMOVED lines=15> */
[----:B------:R-:W4:Y:S01]  /*c0df0*/  LDL.LU R95, [R1+0x6678] ;  /* 0x00667800015f7983 */ /* 0x000f220000300800 */
[----:B------:R-:W4:Y:S03]  /*c0e00*/  LDL.LU R93, [R1+0x667c] ;  /* 0x00667c00015d7983 */ /* 0x000f260000300800 */
[----:B------:R1:W-:Y:S01]  /*c0e10*/  LDGSTS.E [R3+0xda00], [R6.64], P1 ;  /* 0x0da0000006037fae */ /* 0x0003e20008921844 */
[----:B--2---:R-:W-:-:S02]  /*c0e20*/  IADD3 R100, P2, R100, R96, RZ ;  /* 0x0000006064647210 */ /* 0x004fc40007f5e0ff */
[----:B------:R-:W-:-:S03]  /*c0e30*/  IADD3 R98, P3, R98, R96, RZ ;  /* 0x0000006062627210 */ /* 0x000fc60007f7e0ff */
[--C-:B------:R-:W-:Y:S01]  /*c0e40*/  IMAD.X R101, R101, 0x1, R0.reuse, P2 ;  /* 0x0000000165657824 */ /* 0x100fe200010e0600 */
[----:B------:R-:W-:Y:S01]  /*c0e50*/  STL [R1+0x665c], R100 ;  /* 0x00665c6401007387 */ /* 0x000fe20000100800 */
[----:B------:R-:W-:-:S03]  /*c0e60*/  IMAD.X R99, R99, 0x1, R0, P3 ;  /* 0x0000000163637824 */ /* 0x000fc600018e0600 */
[----:B------:R2:W-:Y:S01]  /*c0e70*/  STL [R1+0x6658], R101 ;  /* 0x0066586501007387 */ /* 0x0005e20000100800 */
[-C--:B------:R-:W-:Y:S01]  /*c0e80*/  IADD3 R94, P2, R94, R96.reuse, RZ ;  /* 0x000000605e5e7210 */ /* 0x080fe20007f5e0ff */
[----:B------:R-:W-:Y:S02]  /*c0e90*/  STL [R1+0x6664], R98 ;  /* 0x0066646201007387 */ /* 0x000fe40000100800 */
[----:B------:R3:W-:Y:S01]  /*c0ea0*/  STL [R1+0x6660], R99 ;  /* 0x0066606301007387 */ /* 0x0007e20000100800 */
[----:B------:R-:W4:Y:S02]  /*c0eb0*/  LDL.LU R108, [R1+0x6740] ;  /* 0x00674000016c7983 */ /* 0x000f240000300800 */
[----:B------:R-:W4:Y:S02]  /*c0ec0*/  LDL.LU R107, [R1+0x6744] ;  /* 0x00674400016b7983 */ /* 0x000f240000300800 */
[----:B------:R-:W4:Y:S01]  /*c0ed0*/  LDL.LU R106, [R1+0x6748] ;  /* 0x00674800016a7983 */ /* 0x000f220000300800 */
[----:B------:R-:W-:Y:S01]  /*c0ee0*/  IADD3 R92, P3, R92, R96, RZ ;  /* 0x000000605c5c7210 */ /* 0x000fe20007f7e0ff */
[----:B------:R-:W4:Y:S01]  /*c0ef0*/  LDL.LU R105, [R1+0x674c] ;  /* 0x00674c0001697983 */ /* 0x000f220000300800 */
[----:B-1----:R-:W-:-:S02]  /*c0f00*/  IMAD.MOV.U32 R7, RZ, RZ, R101 ;  /* 0x000000ffff077224 */ /* 0x002fc400078e0065 */
[----:B------:R-:W4:Y:S02]  /*c0f10*/  LDL.LU R103, [R1+0x6754] ;  /* 0x0067540001677983 */ /* 0x000f240000300800 */
[----:B--2---:R-:W2:Y:S02]  /*c0f20*/  LDL.LU R101, [R1+0x675c] ;  /* 0x00675c0001657983 */ /* 0x004ea40000300800 */
[----:B------:R-:W-:Y:S01]  /*c0f30*/  IMAD.MOV.U32 R6, RZ, RZ, R100 ;  /* 0x000000ffff067224 */ /* 0x000fe200078e0064 */
[----:B------:R-:W-:Y:S04]  /*c0f40*/  STL [R1+0x666c], R94 ;  /* 0x00666c5e01007387 */ /* 0x000fe80000100800 */
[----:B------:R1:W-:Y:S02]  /*c0f50*/  LDGSTS.E [R3+0xdb00], [R6.64], P1 ;  /* 0x0db0000006037fae */ /* 0x0003e40008921844 */
[----:B-1----:R-:W-:-:S02]  /*c0f60*/  IMAD.MOV.U32 R6, RZ, RZ, R98 ;  /* 0x000000ffff067224 */ /* 0x002fc400078e0062 */
[----:B------:R-:W-:-:S05]  /*c0f70*/  IMAD.MOV.U32 R7, RZ, RZ, R99 ;  /* 0x000000ffff077224 */ /* 0x000fca00078e0063 */
[----:B------:R1:W-:Y:S02]  /*c0f80*/  LDGSTS.E [R3+0xdc00], [R6.64], P1 ;  /* 0x0dc0000006037fae */ /* 0x0003e40008921844 */
[----:B-1----:R-:W-:Y:S02]  /*c0f90*/  IMAD.MOV.U32 R6, RZ, RZ, R94 ;  /* 0x000000ffff067224 */ /* 0x002fe400078e005e */
[--C-:B---3--:R-:W-:Y:S02]  /*c0fa0*/  IMAD.X R97, R97, 0x1, R0.reuse, P2 ;  /* 0x0000000161617824 */ /* 0x108fe400010e0600 */
[----:B----4-:R-:W-:-:S03]  /*c0fb0*/  IMAD.X R5, R5, 0x1, R0, P3 ;  /* 0x0000000105057824 */ /* 0x010fc600018e0600 */
[----:B------:R1:W-:Y:S01]  /*c0fc0*/  STL [R1+0x6668], R97 ;  /* 0x0066686101007387 */ /* 0x0003e20000100800 */
[----:B------:R3:W-:Y:S02]  /*c0fd0*/  STL [R1+0x6674], R92 ;  /* 0x0066745c01007387 */ /* 0x0007e40000100800 */
[----:B------:R-:W4:Y:S01]  /*c0fe0*/  LDL.LU R104, [R1+0x6750] ;  /* 0x0067500001687983 */ /* 0x000f220000300800 */
[----:B------:R-:W-:Y:S04]  /*c0ff0*/  STL [R1+0x6670], R5 ;  /* 0x0066700501007387 */ /* 0x000fe80000100800 */
[----:B------:R-:W4:Y:S01]  /*c1000*/  LDL.LU R102, [R1+0x6758] ;  /* 0x0067580001667983 */ /* 0x000f220000300800 */
[----:B------:R-:W4:Y:S02]  /*c1010*/  LDL.LU R100, [R1+0x6760] ;  /* 0x0067600001647983 */ /* 0x000f240000300800 */
[----:B------:R-:W4:Y:S02]  /*c1020*/  LDL.LU R99, [R1+0x6764] ;  /* 0x0067640001637983 */ /* 0x000f240000300800 */
[----:B------:R-:W-:Y:S01]  /*c1030*/  IMAD.MOV.U32 R7, RZ, RZ, R97 ;  /* 0x000000ffff077224 */ /* 0x000fe200078e0061 */
[----:B------:R-:W4:Y:S01]  /*c1040*/  LDL.LU R98, [R1+0x6768] ;  /* 0x0067680001627983 */ /* 0x000f220000300800 */
[----:B-1----:R-:W4:Y:S02]  /*c1050*/  LDL.LU R97, [R1+0x676c] ;  /* 0x00676c0001617983 */ /* 0x002f240000300800 */
[----:B------:R-:W4:Y:S01]  /*c1060*/  LDL.LU R94, [R1+0x6774] ;  /* 0x00677400015e7983 */ /* 0x000f220000300800 */
[----:B------:R1:W-:Y:S02]  /*c1070*/  LDGSTS.E [R3+0xdd00], [R6.64], P1 ;  /* 0x0dd0000006037fae */ /* 0x0003e40008921844 */
[----:B-1----:R-:W-:-:S02]  /*c1080*/  IMAD.MOV.U32 R6, RZ, RZ, R92 ;  /* 0x000000ffff067224 */ /* 0x002fc400078e005c */
[----:B------:R-:W-:Y:S01]  /*c1090*/  IMAD.MOV.U32 R7, RZ, RZ, R5 ;  /* 0x000000ffff077224 */ /* 0x000fe200078e0005 */
[----:B---3--:R-:W3:Y:S04]  /*c10a0*/  LDL.LU R92, [R1+0x677c] ;  /* 0x00677c00015c7983 */ /* 0x008ee80000300800 */
[----:B------:R1:W-:Y:S01]  /*c10b0*/  LDGSTS.E [R3+0xde00], [R6.64], P1 ;  /* 0x0de0000006037fae */ /* 0x0003e20008921844 */
[----:B------:R-:W-:-:S05]  /*c10c0*/  IADD3 R93, P3, R93, R96, RZ ;  /* 0x000000605d5d7210 */ /* 0x000fca0007f7e0ff */
[----:B------:R-:W-:Y:S01]  /*c10d0*/  IMAD.X R95, R95, 0x1, R0, P3 ;  /* 0x000000015f5f7824 */ /* 0x000fe200018e0600 */
[----:B------:R-:W-:Y:S03]  /*c10e0*/  STL [R1+0x667c], R93 ;  /* 0x00667c5d01007387 */ /* 0x000fe60000100800 */
[----:B-1----:R-:W-:Y:S01]  /*c10f0*/  IMAD.MOV.U32 R7, RZ, RZ, R95 ;  /* 0x000000ffff077224 */ /* 0x002fe200078e005f */
[----:B------:R1:W-:Y:S04]  /*c1100*/  STL [R1+0x6678], R95 ;  /* 0x0066785f01007387 */ /* 0x0003e80000100800 */
[----:B-1----:R-:W3:Y:S01]  /*c1110*/  LDL.LU R95, [R1+0x6770] ;  /* 0x00677000015f7983 */ /* 0x002ee20000300800 */
[----:B------:R-:W-:-:S02]  /*c1120*/  IMAD.MOV.U32 R6, RZ, RZ, R93 ;  /* 0x000000ffff067224 */ /* 0x000fc400078e005d */
[----:B------:R-:W3:Y:S01]  /*c1130*/  LDL.LU R93, [R1+0x6778] ;  /* 0x00677800015d7983 */ /* 0x000ee20000300800 */
[----:B------:R-:W-:Y:S02]  /*c1140*/  ISETP.GT.AND P2, PT, R4, 0x1f, PT ;  /* 0x0000001f0400780c */ /* 0x000fe40003f44270 */
[----:B------:R1:W-:Y:S02]  /*c1150*/  LDGSTS.E [R3+0xdf00], [R6.64], P1 ;  /* 0x0df0000006037fae */ /* 0x0003e40008921844 */
[----:B------:R-:W-:-:S04]  /*c1160*/  SEL R5, RZ, 0x4, !P2 ;  /* 0x00000004ff057807 */ /* 0x000fc80005000000 */
[----:B------:R-:W-:-:S04]  /*c1170*/  SEL R5, R5, RZ, !P0 ;  /* 0x000000ff05057207 */ /* 0x000fc80004000000 */
[----:B------:R-:W-:Y:S02]  /*c1180*/  ISETP.NE.U32.AND P2, PT, R5, RZ, PT ;  /* 0x000000ff0500720c */ /* 0x000fe40003f45070 */
[-C--:B------:R-:W-:Y:S02]  /*c1190*/  IADD3 R107, P1, R107, R96.reuse, RZ ;  /* 0x000000606b6b7210 */ /* 0x080fe40007f3e0ff */
[----:B------:R-:W-:-:S03]  /*c11a0*/  IADD3 R105, P3, R105, R96, RZ ;  /* 0x0000006069697210 */ /* 0x000fc60007f7e0ff */
[--C-:B------:R-:W-:Y:S01]  /*c11b0*/  IMAD.X R108, R108, 0x1, R0.reuse, P1 ;  /* 0x000000016c6c7824 */ /* 0x100fe200008e0600 */
[-C--:B------:R-:W-:Y:S01]  /*c11c0*/  IADD3 R103, P1, R103, R96.reuse, RZ ;  /* 0x0000006067677210 */ /* 0x080fe20007f3e0ff */
[----:B------:R-:W-:Y:S01]  /*c11d0*/  IMAD.X R106, R106, 0x1, R0, P3 ;  /* 0x000000016a6a7824 */ /* 0x000fe200018e0600 */
[----:B--2---:R-:W-:Y:S01]  /*c11e0*/  IADD3 R101, P3, R101, R96, RZ ;  /* 0x0000006065657210 */ /* 0x004fe20007f7e0ff */
[----:B------:R-:W-:Y:S01]  /*c11f0*/  STL [R1+0x6744], R107 ;  /* 0x0067446b01007387 */ /* 0x000fe20000100800 */
[----:B------:R-:W-:Y:S02]  /*c1200*/  STL [R1+0x6740], R108 ;  /* 0x0067406c01007387 */ /* 0x000fe40000100800 */
[----:B------:R-:W-:Y:S02]  /*c1210*/  STL [R1+0x674c], R105 ;  /* 0x00674c6901007387 */ /* 0x000fe40000100800 */
[----:B-1----:R-:W-:Y:S02]  /*c1220*/  IMAD.MOV.U32 R6, RZ, RZ, R107 ;  /* 0x000000ffff067224 */ /* 0x002fe400078e006b */
[----:B------:R-:W-:Y:S01]  /*c1230*/  IMAD.MOV.U32 R7, RZ, RZ, R108 ;  /* 0x000000ffff077224 */ /* 0x000fe200078e006c */
[----:B------:R-:W-:Y:S01]  /*c1240*/  STL [R1+0x6748], R106 ;  /* 0x0067486a01007387 */ /* 0x000fe20000100800 */
[----:B------:R-:W-:Y:S03]  /*c1250*/  STL [R1+0x6754], R103 ;  /* 0x0067546701007387 */ /* 0x000fe60000100800 */
[----:B------:R1:W-:Y:S02]  /*c1260*/  LDGSTS.E [R3+0xf800], [R6.64], P2 ;  /* 0x0f80000006037fae */ /* 0x0003e40009121844 */
[----:B-1----:R-:W-:-:S02]  /*c1270*/  IMAD.MOV.U32 R6, RZ, RZ, R105 ;  /* 0x000000ffff067224 */ /* 0x002fc400078e0069 */
[----:B------:R-:W-:-:S05]  /*c1280*/  IMAD.MOV.U32 R7, RZ, RZ, R106 ;  /* 0x000000ffff077224 */ /* 0x000fca00078e006a */
[----:B------:R1:W-:Y:S02]  /*c1290*/  LDGSTS.E [R3+0xf900], [R6.64], P2 ;  /* 0x0f90000006037fae */ /* 0x0003e40009121844 */
[----:B-1----:R-:W-:Y:S02]  /*c12a0*/  IMAD.MOV.U32 R6, RZ, RZ, R103 ;  /* 0x000000ffff067224 */ /* 0x002fe400078e0067 */
[--C-:B----4-:R-:W-:Y:S01]  /*c12b0*/  IMAD.X R104, R104, 0x1, R0.reuse, P1 ;  /* 0x0000000168687824 */ /* 0x110fe200008e0600 */
[----:B------:R-:W-:Y:S01]  /*c12c0*/  IADD3 R99, P1, R99, R96, RZ ;  /* 0x0000006063637210 */ /* 0x000fe20007f3e0ff */
[----:B------:R-:W-:-:S03]  /*c12d0*/  IMAD.X R102, R102, 0x1, R0, P3 ;  /* 0x0000000166667824 */ /* 0x000fc600018e0600 */
[----:B------:R1:W-:Y:S01]  /*c12e0*/  STL [R1+0x6750], R104 ;  /* 0x0067506801007387 */ /* 0x0003e20000100800 */
[-C--:B------:R-:W-:Y:S01]  /*c12f0*/  IADD3 R97, P3, R97, R96.reuse, RZ ;  /* 0x0000006061617210 */ /* 0x080fe20007f7e0ff */
[--C-:B------:R-:W-:Y:S02]  /*c1300*/  IMAD.X R100, R100, 0x1, R0.reuse, P1 ;  /* 0x0000000164647824 */ /* 0x100fe400008e0600 */
[----:B------:R-:W-:Y:S01]  /*c1310*/  STL [R1+0x675c], R101 ;  /* 0x00675c6501007387 */ /* 0x000fe20000100800 */
[----:B------:R2:W-:Y:S02]  /*c1320*/  STL [R1+0x6758], R102 ;  /* 0x0067586601007387 */ /* 0x0005e40000100800 */
[----:B------:R-:W-:Y:S02]  /*c1330*/  STL [R1+0x6764], R99 ;  /* 0x0067646301007387 */ /* 0x000fe40000100800 */
[----:B------:R-:W-:Y:S01]  /*c1340*/  IMAD.X R98, R98, 0x1, R0, P3 ;  /* 0x0000000162627824 */ /* 0x000fe200018e0600 */
[----:B------:R-:W-:Y:S01]  /*c1350*/  STL [R1+0x6760], R100 ;  /* 0x0067606401007387 */ /* 0x000fe20000100800 */
[----:B------:R2:W-:Y:S02]  /*c1360*/  STL [R1+0x676c], R97 ;  /* 0x00676c6101007387 */ /* 0x0005e40000100800 */
[----:B------:R-:W4:Y:S02]  /*c1370*/  LDL.LU R5, [R1+0x6784] ;  /* 0x0067840001057983 */ /* 0x000f240000300800 */
[----:B------:R-:W-:Y:S01]  /*c1380*/  IMAD.MOV.U32 R7, RZ, RZ, R104 ;  /* 0x000000ffff077224 */ /* 0x000fe200078e0068 */
[----:B------:R-:W-:Y:S01]  /*c1390*/  STL [R1+0x6768], R98 ;  /* 0x0067686201007387 */ /* 0x000fe20000100800 */
[----:B-1----:R-:W4:Y:S01]  /*c13a0*/  LDL.LU R104, [R1+0x6780] ;  /* 0x0067800001687983 */ /* 0x002f220000300800 */
[----:B------:R-:W-:-:S02]  /*c13b0*/  IADD3 R94, P1, R94, R96, RZ ;  /* 0x000000605e5e7210 */ /* 0x000fc40007f3e0ff */
[----:B------:R1:W-:Y:S01]  /*c13c0*/  LDGSTS.E [R3+0xfa00], [R6.64], P2 ;  /* 0x0fa0000006037fae */ /* 0x0003e20009121844 */
[----:B---3--:R-:W-:Y:S01]  /*c13d0*/  IADD3 R92, P3, R92, R96, RZ ;  /* 0x000000605c5c7210 */ /* 0x008fe20007f7e0ff */
[----:B-1----:R-:W-:Y:S02]  /*c13e0*/  IMAD.MOV.U32 R7, RZ, RZ, R102 ;  /* 0x000000ffff077224 */ /* 0x002fe400078e0066 */
[----:B------:R-:W-:Y:S01]  /*c13f0*/  IMAD.MOV.U32 R6, RZ, RZ, R101 ;  /* 0x000000ffff067224 */ /* 0x000fe200078e0065 */
[----:B--2---:R-:W2:Y:S01]  /*c1400*/  LDL.LU R102, [R1+0x67a4] ;  /* 0x0067a40001667983 */ /* 0x004ea20000300800 */
[----:B------:R-:W3:Y:S02]  /*c1410*/  LDL.LU R96, [R1+0x67c4] ;  /* 0x0067c40001607983 */ /* 0x000ee40000300800 */
[----:B------:R-:W-:Y:S02]  /*c1420*/  STL [R1+0x6774], R94 ;  /* 0x0067745e01007387 */ /* 0x000fe40000100800 */
[----:B------:R-:W-:Y:S01]  /*c1430*/  STL [R1+0x677c], R92 ;  /* 0x00677c5c01007387 */ /* 0x000fe20000100800 */
[----:B------:R1:W-:Y:S02]  /*c1440*/  LDGSTS.E [R3+0xfb00], [R6.64], P2 ;  /* 0x0fb0000006037fae */ /* 0x0003e40009121844 */
[----:B-1----:R-:W-:-:S02]  /*c1450*/  IMAD.MOV.U32 R6, RZ, RZ, R99 ;  /* 0x000000ffff067224 */ /* 0x002fc400078e0063 */
[----:B------:R-:W-:-:S05]  /*c1460*/  IMAD.MOV.U32 R7, RZ, RZ, R100 ;  /* 0x000000ffff077224 */ /* 0x000fca00078e0064 */
[----:B------:R1:W-:Y:S01]  /*c1470*/  LDGSTS.E [R3+0xfc00], [R6.64], P2 ;  /* 0x0fc0000006037fae */ /* 0x0003e20009121844 */
[----:B------:R-:W-:-:S05]  /*c1480*/  IMAD.X R95, R95, 0x1, R0, P1 ;  /* 0x000000015f5f7824 */ /* 0x000fca00008e0600 */
[----:B------:R1:W-:Y:S01]  /*c1490*/  STL [R1+0x6770], R95 ;  /* 0x0067705f01007387 */ /* 0x0003e20000100800 */
[----:B------:R-:W3:Y:S02]  /*c14a0*/  LDL.LU R103, [R1+0x67a0] ;  /* 0x0067a00001677983 */ /* 0x000ee40000300800 */
[----:B-1----:R-:W-:Y:S02]  /*c14b0*/  IMAD.MOV.U32 R6, RZ, RZ, R97 ;  /* 0x000000ffff067224 */ /* 0x002fe400078e0061 */
[----:B------:R-:W3:Y:S04]  /*c14c0*/  LDL.LU R97, [R1+0x67c0] ;  /* 0x0067c00001617983 */ /* 0x000ee80000300800 */
[----:B------:R-:W1:Y:S04]  /*c14d0*/  S2R R221, SR_TID.X ;  /* 0x0000000000dd7919 */ /* 0x000e680000002100 */
[----:B------:R-:W1:Y:S01]  /*c14e0*/  S2R R217, SR_TID.X ;  /* 0x0000000000d97919 */ /* 0x000e620000002100 */
[----:B------:R-:W-:-:S02]  /*c14f0*/  IMAD.MOV.U32 R7, RZ, RZ, R98 ;  /* 0x000000ffff077224 */ /* 0x000fc400078e0062 */
[----:B------:R-:W-:-:S03]  /*c1500*/  IMAD.X R93, R93, 0x1, R0, P3 ;  /* 0x000000015d5d7824 */ /* 0x000fc600018e0600 */
[----:B------:R1:W-:Y:S04]  /*c1510*/  LDGSTS.E [R3+0xfd00], [R6.64], P2 ;  /* 0x0fd0000006037fae */ /* 0x0003e80009121844 */
[----:B------:R1:W-:Y:S02]  /*c1520*/  STL [R1+0x6778], R93 ;  /* 0x0067785d01007387 */ /* 0x0003e40000100800 */
[----:B-1----:R-:W-:Y:S02]  /*c1530*/  IMAD.MOV.U32 R6, RZ, RZ, R94 ;  /* 0x000000ffff067224 */ /* 0x002fe400078e005e */
[----:B------:R-:W-:Y:S02]  /*c1540*/  IMAD.MOV.U32 R7, RZ, RZ, R95 ;  /* 0x000000ffff077224 */ /* 0x000fe400078e005f */
[----:B------:R-:W3:Y:S01]  /*c1550*/  LDL.LU R95, [R1+0x67e0] ;  /* 0x0067e000015f7983 */ /* 0x000ee20000300800 */
[----:B------:R-:W3:Y:S03]  /*c1560*/  LDL.LU R94, [R1+0x67e4] ;  /* 0x0067e400015e7983 */ /* 0x000ee60000300800 */
[----:B------:R1:W-:Y:S01]  /*c1570*/  LDGSTS.E [R3+0xfe00], [R6.64], P2 ;  /* 0x0fe0000006037fae */ /* 0x0003e20009121844 */
[----:B------:R-:W-:Y:S01]  /*c1580*/  LOP3.LUT R203, R221, 0x1f, RZ, 0xc0, !PT ;  /* 0x0000001fddcb7812 */ /* 0x000fe200078ec0ff */
[----:B------:R-:W-:Y:S01]  /*c1590*/  IMAD.MOV.U32 R201, RZ, RZ, c[0x0][0x18c] ;  /* 0x00006300ffc97624 */ /* 0x000fe200078e00ff */
[----:B------:R-:W-:Y:S01]  /*c15a0*/  LOP3.LUT R220, R217, 0x1f, RZ, 0xc0, !PT ;  /* 0x0000001fd9dc7812 */ /* 0x000fe200078ec0ff */
[----:B-1----:R-:W-:-:S02]  /*c15b0*/  IMAD.MOV.U32 R7, RZ, RZ, R93 ;  /* 0x000000ffff077224 */ /* 0x002fc400078e005d */
[----:B------:R-:W-:Y:S01]  /*c15c0*/  IMAD.MOV.U32 R6, RZ, RZ, R92 ;  /* 0x000000ffff067224 */ /* 0x000fe200078e005c */
[----:B------:R-:W3:Y:S01]  /*c15d0*/  LDL.LU R93, [R1+0x6800] ;  /* 0x00680000015d7983 */ /* 0x000ee20000300800 */
[----:B------:R-:W3:Y:S01]  /*c15e0*/  LDL.LU R92, [R1+0x6804] ;  /* 0x00680400015c7983 */ /* 0x000ee20000300800 */
[----:B------:R-:W-:Y:S02]  /*c15f0*/  ISETP.GE.AND P1, PT, R203, R4, PT ;  /* 0x00000004cb00720c */ /* 0x000fe40003f26270 */
[----:B------:R-:W-:Y:S01]  /*c1600*/  SHF.R.S32.HI R217, RZ, 0x5, R217 ;  /* 0x00000005ffd97819 */ /* 0x000fe200000114d9 */
[----:B------:R-:W-:Y:S01]  /*c1610*/  IMAD.SHL.U32 R201, R201, 0x20, RZ ;  /* 0x00000020c9c97824 */ /* 0x000fe200078e00ff */
[----:B------:R1:W-:Y:S01]  /*c1620*/  LDGSTS.E [R3+0xff00], [R6.64], P2 ;  /* 0x0ff0000006037fae */ /* 0x0003e20009121844 */
[----:B------:R-:W-:Y:S01]  /*c1630*/  IMAD.SHL.U32 R220, R220, 0x4, RZ ;  /* 0x00000004dcdc7824 */ /* 0x000fe200078e00ff */
[----:B------:R-:W-:Y:S01]  /*c1640*/  SGXT R217, R217, 0x1 ;  /* 0x00000001d9d9781a */ /* 0x000fe20000000200 */
[----:B------:R-:W-:Y:S01]  /*c1650*/  IMAD.SHL.U32 R201, R201, 0x4, RZ ;  /* 0x00000004c9c97824 */ /* 0x000fe200078e00ff */
[----:B------:R-:W3:Y:S01]  /*c1660*/  LDL.LU R98, [R1+0x6824] ;  /* 0x0068240001627983 */ /* 0x000ee20000300800 */
[----:B------:R-:W3:Y:S01]  /*c1670*/  LDL.LU R100, [R1+0x6844] ;  /* 0x0068440001647983 */ /* 0x000ee20000300800 */
[----:B------:R-:W-:-:S02]  /*c1680*/  LOP3.LUT R99, R220, 0x90, R217, 0x78, !PT ;  /* 0x00000090dc637812 */ /* 0x000fc400078e78d9 */
[----:B------:R-:W0:Y:S01]  /*c1690*/  LDGDEPBAR ;  /* 0x00000000000079af */ /* 0x000e220000000000 */
[----:B-1----:R-:W-:-:S04]  /*c16a0*/  SEL R3, RZ, 0x4, P1 ;  /* 0x00000004ff037807 */ /* 0x002fc80000800000 */
[----:B------:R-:W-:-:S04]  /*c16b0*/  SEL R3, R3, RZ, !P0 ;  /* 0x000000ff03037207 */ /* 0x000fc80004000000 */
[----:B------:R-:W-:Y:S01]  /*c16c0*/  ISETP.NE.U32.AND P0, PT, R3, RZ, PT ;  /* 0x000000ff0300720c */ /* 0x000fe20003f05070 */
[----:B------:R-:W-:Y:S02]  /*c16d0*/  IMAD R3, R202, 0x10000, R99 ;  /* 0x00010000ca037824 */ /* 0x000fe400078e0263 */
[----:B------:R-:W3:Y:S01]  /*c16e0*/  LDL.LU R99, [R1+0x6820] ;  /* 0x0068200001637983 */ /* 0x000ee20000300800 */
[----:B----4-:R-:W-:-:S05]  /*c16f0*/  IADD3 R5, P1, R5, R201, RZ ;  /* 0x000000c905057210 */ /* 0x010fca0007f3e0ff */
[----:B------:R-:W-:Y:S01]  /*c1700*/  IMAD.X R104, R104, 0x1, R2, P1 ;  /* 0x0000000168687824 */ /* 0x000fe200008e0602 */
[----:B------:R1:W-:Y:S04]  /*c1710*/  STL [R1+0x6784], R5 ;  /* 0x0067840501007387 */ /* 0x0003e80000100800 */
[----:B------:R-:W-:Y:S01]  /*c1720*/  STL [R1+0x6780], R104 ;  /* 0x0067806801007387 */ /* 0x000fe20000100800 */
[----:B------:R-:W4:Y:S02]  /*c1730*/  LDL.LU R101, [R1+0x6840] ;  /* 0x0068400001657983 */ /* 0x000f240000300800 */
[----:B------:R-:W4:Y:S02]  /*c1740*/  LDL.LU R106, [R1+0x6864] ;  /* 0x00686400016a7983 */ /* 0x000f240000300800 */
[----:B------:R-:W4:Y:S01]  /*c1750*/  LDL.LU R108, [R1+0x6884] ;  /* 0x00688400016c7983 */ /* 0x000f220000300800 */
[----:B--2---:R-:W-:-:S02]  /*c1760*/  IADD3 R102, P1, R102, R201, RZ ;  /* 0x000000c966667210 */ /* 0x004fc40007f3e0ff */
[----:B---3--:R-:W-:-:S03]  /*c1770*/  IADD3 R96, P2, R96, R201, RZ ;  /* 0x000000c960607210 */ /* 0x008fc60007f5e0ff */
[----:B------:R-:W-:Y:S01]  /*c1780*/  STL [R1+0x67a4], R102 ;  /* 0x0067a46601007387 */ /* 0x000fe20000100800 */
[----:B------:R-:W-:-:S05]  /*c1790*/  IMAD.X R103, R103, 0x1, R2, P1 ;  /* 0x0000000167677824 */ /* 0x000fca00008e0602 */
[----:B------:R-:W-:Y:S01]  /*c17a0*/  STL [R1+0x67a0], R103 ;  /* 0x0067a06701007387 */ /* 0x000fe20000100800 */
[----:B------:R-:W-:Y:S02]  /*c17b0*/  STL [R1+0x67c4], R96 ;  /* 0x0067c46001007387 */ /* 0x000fe40000100800 */
[----:B------:R-:W2:Y:S02]  /*c17c0*/  LDL.LU R107, [R1+0x6860] ;  /* 0x00686000016b7983 */ /* 0x000ea40000300800 */
[----:B------:R-:W-:-:S05]  /*c17d0*/  IMAD.X R97, R97, 0x1, R2, P2 ;  /* 0x0000000161617824 */ /* 0x000fca00010e0602 */
[----:B------:R-:W-:Y:S01]  /*c17e0*/  STL [R1+0x67c0], R97 ;  /* 0x0067c06101007387 */ /* 0x000fe20000100800 */
[----:B------:R-:W2:Y:S02]  /*c17f0*/  LDL.LU R109, [R1+0x6880] ;  /* 0x00688000016d7983 */ /* 0x000ea40000300800 */
[----:B------:R-:W-:Y:S02]  /*c1800*/  IMAD.MOV.U32 R4, RZ, RZ, R5 ;  /* 0x000000ffff047224 */ /* 0x000fe400078e0005 */
[----:B-1----:R-:W-:-:S05]  /*c1810*/  IMAD.MOV.U32 R5, RZ, RZ, R104 ;  /* 0x000000ffff057224 */ /* 0x002fca00078e0068 */
[----:B------:R1:W-:Y:S01]  /*c1820*/  LDGSTS.E [R3+0x20000], [R4.64], P0 ;  /* 0x2000000004037fae */ /* 0x0003e20008121844 */
[----:B------:R-:W-:Y:S01]  /*c1830*/  IADD3 R94, P1, R94, R201, RZ ;  /* 0x000000c95e5e7210 */ /* 0x000fe20007f3e0ff */
[----:B-1----:R-:W-:Y:S02]  /*c1840*/  IMAD.MOV.U32 R4, RZ, RZ, R102 ;  /* 0x000000ffff047224 */ /* 0x002fe400078e0066 */
[----:B------:R-:W-:Y:S02]  /*c1850*/  IMAD.MOV.U32 R5, RZ, RZ, R103 ;  /* 0x000000ffff057224 */ /* 0x000fe400078e0067 */
[----:B------:R-:W-:-:S03]  /*c1860*/  IMAD.X R95, R95, 0x1, R2, P1 ;  /* 0x000000015f5f7824 */ /* 0x000fc600008e0602 */
[----:B------:R1:W-:Y:S04]  /*c1870*/  LDGSTS.E [R3+0x20400], [R4.64], P0 ;  /* 0x2040000004037fae */ /* 0x0003e80008121844 */
[----:B------:R-:W-:Y:S01]  /*c1880*/  STL [R1+0x67e4], R94 ;  /* 0x0067e45e01007387 */ /* 0x000fe20000100800 */
[----:B------:R-:W-:-:S03]  /*c1890*/  IADD3 R92, P2, R92, R201, RZ ;  /* 0x000000c95c5c7210 */ /* 0x000fc60007f5e0ff */
[----:B------:R-:W-:Y:S01]  /*c18a0*/  STL [R1+0x67e0], R95 ;  /* 0x0067e05f01007387 */ /* 0x000fe20000100800 */
[----:B-1----:R-:W-:Y:S02]  /*c18b0*/  IMAD.MOV.U32 R4, RZ, RZ, R96 ;  /* 0x000000ffff047224 */ /* 0x002fe400078e0060 */
[----:B------:R-:W-:Y:S01]  /*c18c0*/  IMAD.MOV.U32 R5, RZ, RZ, R97 ;  /* 0x000000ffff057224 */ /* 0x000fe200078e0061 */
[----:B------:R-:W-:Y:S01]  /*c18d0*/  STL [R1+0x6804], R92 ;  /* 0x0068045c01007387 */ /* 0x000fe20000100800 */
[----:B------:R-:W-:Y:S02]  /*c18e0*/  IMAD.X R93, R93, 0x1, R2, P2 ;  /* 0x000000015d5d7824 */ /* 0x000fe400010e0602 */
[----:B------:R-:W2:Y:S01]  /*c18f0*/  LDL.LU.64 R6, [R1+0x5f60] ;  /* 0x005f600001067983 */ /* 0x000ea20000300a00 */
[----:B------:R1:W-:Y:S04]  /*c1900*/  LDGSTS.E [R3+0x20800], [R4.64], P0 ;  /* 0x2080000004037fae */ /* 0x0003e80008121844 */
[----:B------:R1:W-:Y:S02]  /*c1910*/  STL [R1+0x6800], R93 ;  /* 0x0068005d01007387 */ /* 0x0003e40000100800 */
[----:B-1----:R-:W-:-:S02]  /*c1920*/  IMAD.MOV.U32 R4, RZ, RZ, R94 ;  /* 0x000000ffff047224 */ /* 0x002fc400078e005e */
[----:B------:R-:W-:-:S05]  /*c1930*/  IMAD.MOV.U32 R5, RZ, RZ, R95 ;  /* 0x000000ffff057224 */ /* 0x000fca00078e005f */
[----:B------:R1:W-:Y:S01]  /*c1940*/  LDGSTS.E [R3+0x20c00], [R4.64], P0 ;  /* 0x20c0000004037fae */ /* 0x0003e20008121844 */
[-C--:B------:R-:W-:Y:S01]  /*c1950*/  IADD3 R98, P1, R98, R201.reuse, RZ ;  /* 0x000000c962627210 */ /* 0x080fe20007f3e0ff */
[----:B-1----:R-:W-:Y:S02]  /*c1960*/  IMAD.MOV.U32 R4, RZ, RZ, R92 ;  /* 0x000000ffff047224 */ /* 0x002fe400078e005c */
[----:B------:R-:W-:Y:S02]  /*c1970*/  IMAD.MOV.U32 R5, RZ, RZ, R93 ;  /* 0x000000ffff057224 */ /* 0x000fe400078e005d */
[----:B------:R-:W2:Y:S01]  /*c1980*/  LDL.LU.64 R92, [R1+0x5f40] ;  /* 0x005f4000015c7983 */ /* 0x000ea20000300a00 */
[----:B------:R-:W2:Y:S02]  /*c1990*/  LDL.LU.64 R94, [R1+0x5f20] ;  /* 0x005f2000015e7983 */ /* 0x000ea40000300a00 */
[----:B------:R-:W-:Y:S02]  /*c19a0*/  IMAD.X R99, R99, 0x1, R2, P1 ;  /* 0x0000000163637824 */ /* 0x000fe400008e0602 */
[----:B------:R-:W2:Y:S01]  /*c19b0*/  LDL.LU.64 R96, [R1+0x5f00] ;  /* 0x005f000001607983 */ /* 0x000ea20000300a00 */
[----:B------:R-:W-:Y:S01]  /*c19c0*/  IADD3 R100, P2, R100, R201, RZ ;  /* 0x000000c964647210 */ /* 0x000fe20007f5e0ff */
[----:B------:R-:W-:Y:S04]  /*c19d0*/  STL [R1+0x6824], R98 ;  /* 0x0068246201007387 */ /* 0x000fe80000100800 */
[----:B------:R1:W-:Y:S01]  /*c19e0*/  LDGSTS.E [R3+0x21000], [R4.64], P0 ;  /* 0x2100000004037fae */ /* 0x0003e20008121844 */
[----:B------:R1:W-:Y:S02]  /*c19f0*/  STL [R1+0x6820], R99 ;  /* 0x0068206301007387 */ /* 0x0003e40000100800 */
[----:B------:R-:W-:Y:S02]  /*c1a00*/  STL [R1+0x6844], R100 ;  /* 0x0068446401007387 */ /* 0x000fe40000100800 */
[----:B-1----:R-:W-:-:S02]  /*c1a10*/  IMAD.MOV.U32 R4, RZ, RZ, R98 ;  /* 0x000000ffff047224 */ /* 0x002fc400078e0062 */
[----:B------:R-:W-:Y:S02]  /*c1a20*/  IMAD.MOV.U32 R5, RZ, RZ, R99 ;  /* 0x000000ffff057224 */ /* 0x000fe400078e0063 */
[----:B------:R-:W2:Y:S04]  /*c1a30*/  LDL.LU.64 R98, [R1+0x5ee0] ;  /* 0x005ee00001627983 */ /* 0x000ea80000300a00 */
[----:B------:R1:W-:Y:S02]  /*c1a40*/  LDGSTS.E [R3+0x21400], [R4.64], P0 ;  /* 0x2140000004037fae */ /* 0x0003e40008121844 */
[----:B-1----:R-:W-:Y:S02]  /*c1a50*/  IMAD.MOV.U32 R4, RZ, RZ, R100 ;  /* 0x000000ffff047224 */ /* 0x002fe400078e0064 */
[----:B----4-:R-:W-:-:S04]  /*c1a60*/  IMAD.X R101, R101, 0x1, R2, P2 ;  /* 0x0000000165657824 */ /* 0x010fc800010e0602 */
[----:B------:R-:W-:Y:S01]  /*c1a70*/  IMAD.MOV.U32 R5, RZ, RZ, R101 ;  /* 0x000000ffff057224 */ /* 0x000fe200078e0065 */
[----:B------:R1:W-:Y:S01]  /*c1a80*/  STL [R1+0x6840], R101 ;  /* 0x0068406501007387 */ /* 0x0003e20000100800 */
[-C--:B------:R-:W-:Y:S02]  /*c1a90*/  IADD3 R106, P1, R106, R201.reuse, RZ ;  /* 0x000000c96a6a7210 */ /* 0x080fe40007f3e0ff */
[----:B------:R-:W-:Y:S01]  /*c1aa0*/  IADD3 R108, P2, R108, R201, RZ ;  /* 0x000000c96c6c7210 */ /* 0x000fe20007f5e0ff */
[----:B------:R4:W-:Y:S04]  /*c1ab0*/  LDGSTS.E [R3+0x21800], [R4.64], P0 ;  /* 0x2180000004037fae */ /* 0x0009e80008121844 */
[----:B-1----:R-:W3:Y:S01]  /*c1ac0*/  LDL.LU.64 R100, [R1+0x5ec0] ;  /* 0x005ec00001647983 */ /* 0x002ee20000300a00 */
[----:B------:R-:W3:Y:S02]  /*c1ad0*/  LDL.LU.64 R102, [R1+0x5ea0] ;  /* 0x005ea00001667983 */ /* 0x000ee40000300a00 */
[----:B------:R-:W3:Y:S02]  /*c1ae0*/  LDL.LU.64 R104, [R1+0x5e80] ;  /* 0x005e800001687983 */ /* 0x000ee40000300a00 */
[----:B------:R-:W-:Y:S02]  /*c1af0*/  STL [R1+0x6864], R106 ;  /* 0x0068646a01007387 */ /* 0x000fe40000100800 */
[----:B----4-:R-:W-:-:S02]  /*c1b00*/  IMAD.MOV.U32 R4, RZ, RZ, R106 ;  /* 0x000000ffff047224 */ /* 0x010fc400078e006a */
[----:B--2---:R-:W-:-:S04]  /*c1b10*/  IMAD.X R107, R107, 0x1, R2, P1 ;  /* 0x000000016b6b7824 */ /* 0x004fc800008e0602 */
[----:B------:R-:W-:Y:S01]  /*c1b20*/  IMAD.MOV.U32 R5, RZ, RZ, R107 ;  /* 0x000000ffff057224 */ /* 0x000fe200078e006b */
[----:B------:R1:W-:Y:S01]  /*c1b30*/  STL [R1+0x6860], R107 ;  /* 0x0068606b01007387 */ /* 0x0003e20000100800 */
[----:B------:R-:W-:Y:S02]  /*c1b40*/  STL [R1+0x6884], R108 ;  /* 0x0068846c01007387 */ /* 0x000fe40000100800 */
[----:B------:R-:W-:Y:S01]  /*c1b50*/  IMAD.X R109, R109, 0x1, R2, P2 ;  /* 0x000000016d6d7824 */ /* 0x000fe200010e0602 */
[----:B------:R2:W-:Y:S04]  /*c1b60*/  LDGSTS.E [R3+0x21c00], [R4.64], P0 ;  /* 0x21c0000004037fae */ /* 0x0005e80008121844 */
[----:B-1----:R-:W4:Y:S01]  /*c1b70*/  LDL.LU.64 R106, [R1+0x5e60] ;  /* 0x005e6000016a7983 */ /* 0x002f220000300a00 */
[----:B------:R1:W-:Y:S02]  /*c1b80*/  STL [R1+0x6880], R109 ;  /* 0x0068806d01007387 */ /* 0x0003e40000100800 */
[----:B--2---:R-:W-:-:S02]  /*c1b90*/  IMAD.MOV.U32 R4, RZ, RZ, R108 ;  /* 0x000000ffff047224 */ /* 0x004fc400078e006c */
[----:B------:R-:W-:Y:S02]  /*c1ba0*/  IMAD.MOV.U32 R5, RZ, RZ, R109 ;  /* 0x000000ffff057224 */ /* 0x000fe400078e006d */
[----:B-1----:R-:W2:Y:S01]  /*c1bb0*/  LDL.LU.64 R108, [R1+0x5e40] ;  /* 0x005e4000016c7983 */ /* 0x002ea20000300a00 */
[----:B------:R-:W2:Y:S02]  /*c1bc0*/  LDL.LU.64 R110, [R1+0x5e20] ;  /* 0x005e2000016e7983 */ /* 0x000ea40000300a00 */
[----:B------:R-:W2:Y:S02]  /*c1bd0*/  LDL.LU R198, [R1+0x678c] ;  /* 0x00678c0001c67983 */ /* 0x000ea40000300800 */
[----:B------:R-:W2:Y:S01]  /*c1be0*/  LDL.LU.64 R112, [R1+0x5e00] ;  /* 0x005e000001707983 */ /* 0x000ea20000300a00 */
[----:B------:R-:W2:Y:S01]  /*c1bf0*/  LDL.LU.64 R114, [R1+0x5de0] ;  /* 0x005de00001727983 */ /* 0x000ea20000300a00 */
[----:B------:R-:W2:Y:S02]  /*c1c00*/  LDL.LU.64 R116, [R1+0x5dc0] ;  /* 0x005dc00001747983 */ /* 0x000ea40000300a00 */
[----:B------:R-:W2:Y:S02]  /*c1c10*/  LDL.LU.64 R118, [R1+0x5da0] ;  /* 0x005da00001767983 */ /* 0x000ea40000300a00 */
        /* <DEDUP_REMOVED lines=34> */
[----:B------:R-:W2:Y:S03]  /*c1e40*/  LDL.LU.64 R188, [R1+0x5940] ;  /* 0x0059400001bc7983 */ /* 0x000ea60000300a00 */
[----:B------:R1:W-:Y:S01]  /*c1e50*/  LDGSTS.E [R3+0x22000], [R4.64], P0 ;  /* 0x2200000004037fae */ /* 0x0003e20008121844 */
[----:B------:R-:W2:Y:S02]  /*c1e60*/  LDL.LU.64 R190, [R1+0x5920] ;  /* 0x0059200001be7983 */ /* 0x000ea40000300a00 */
[----:B------:R-:W2:Y:S02]  /*c1e70*/  LDL.LU.64 R192, [R1+0x5900] ;  /* 0x0059000001c07983 */ /* 0x000ea40000300a00 */
[----:B------:R-:W2:Y:S01]  /*c1e80*/  LDL.LU.64 R194, [R1+0x58e0] ;  /* 0x0058e00001c27983 */ /* 0x000ea20000300a00 */
[----:B------:R-:W2:Y:S01]  /*c1e90*/  LDL.LU.64 R196, [R1+0x58c0] ;  /* 0x0058c00001c47983 */ /* 0x000ea20000300a00 */
[----:B------:R-:W2:Y:S01]  /*c1ea0*/  LDL.LU.64 R204, [R1+0x58a0] ;  /* 0x0058a00001cc7983 */ /* 0x000ea20000300a00 */
[----:B-1----:R-:W-:-:S05]  /*c1eb0*/  IADD3 R5, P1, R6, R201, RZ ;  /* 0x000000c906057210 */ /* 0x002fca0007f3e0ff */
[----:B------:R-:W-:Y:S01]  /*c1ec0*/  IMAD.X R4, R7, 0x1, R2, P1 ;  /* 0x0000000107047824 */ /* 0x000fe200008e0602 */
[----:B------:R-:W-:-:S05]  /*c1ed0*/  IADD3 R7, P1, R92, R201, RZ ;  /* 0x000000c95c077210 */ /* 0x000fca0007f3e0ff */
[----:B------:R-:W-:Y:S01]  /*c1ee0*/  IMAD.X R6, R93, 0x1, R2, P1 ;  /* 0x000000015d067824 */ /* 0x000fe200008e0602 */
[----:B------:R-:W-:-:S05]  /*c1ef0*/  IADD3 R93, P1, R94, R201, RZ ;  /* 0x000000c95e5d7210 */ /* 0x000fca0007f3e0ff */
[----:B------:R-:W-:Y:S01]  /*c1f00*/  IMAD.X R92, R95, 0x1, R2, P1 ;  /* 0x000000015f5c7824 */ /* 0x000fe200008e0602 */
[----:B------:R-:W-:-:S05]  /*c1f10*/  IADD3 R95, P1, R96, R201, RZ ;  /* 0x000000c9605f7210 */ /* 0x000fca0007f3e0ff */
[----:B------:R-:W-:Y:S01]  /*c1f20*/  IMAD.X R94, R97, 0x1, R2, P1 ;  /* 0x00000001615e7824 */ /* 0x000fe200008e0602 */
[----:B------:R-:W-:-:S05]  /*c1f30*/  IADD3 R97, P1, R98, R201, RZ ;  /* 0x000000c962617210 */ /* 0x000fca0007f3e0ff */
[----:B------:R-:W-:Y:S01]  /*c1f40*/  IMAD.X R96, R99, 0x1, R2, P1 ;  /* 0x0000000163607824 */ /* 0x000fe200008e0602 */
[----:B---3--:R-:W-:-:S05]  /*c1f50*/  IADD3 R99, P1, R100, R201, RZ ;  /* 0x000000c964637210 */ /* 0x008fca0007f3e0ff */
[----:B------:R-:W-:Y:S01]  /*c1f60*/  IMAD.X R98, R101, 0x1, R2, P1 ;  /* 0x0000000165627824 */ /* 0x000fe200008e0602 */
[----:B------:R-:W-:-:S05]  /*c1f70*/  IADD3 R101, P1, R102, R201, RZ ;  /* 0x000000c966657210 */ /* 0x000fca0007f3e0ff */
[----:B------:R-:W-:Y:S01]  /*c1f80*/  IMAD.X R100, R103, 0x1, R2, P1 ;  /* 0x0000000167647824 */ /* 0x000fe200008e0602 */
[----:B------:R-:W-:-:S05]  /*c1f90*/  IADD3 R103, P1, R104, R201, RZ ;  /* 0x000000c968677210 */ /* 0x000fca0007f3e0ff */
[----:B------:R-:W-:Y:S01]  /*c1fa0*/  IMAD.X R102, R105, 0x1, R2, P1 ;  /* 0x0000000169667824 */ /* 0x000fe200008e0602 */
[----:B----4-:R-:W-:-:S05]  /*c1fb0*/  IADD3 R105, P1, R106, R201, RZ ;  /* 0x000000c96a697210 */ /* 0x010fca0007f3e0ff */
[----:B------:R-:W-:Y:S01]  /*c1fc0*/  IMAD.X R104, R107, 0x1, R2, P1 ;  /* 0x000000016b687824 */ /* 0x000fe200008e0602 */
[----:B--2---:R-:W-:-:S05]  /*c1fd0*/  IADD3 R107, P1, R108, R201, RZ ;  /* 0x000000c96c6b7210 */ /* 0x004fca0007f3e0ff */
        /* <DEDUP_REMOVED lines=86> */
[--C-:B------:R-:W-:Y:S01]  /*c2540*/  IMAD.X R192, R195, 0x1, R2.reuse, P1 ;  /* 0x00000001c3c07824 */ /* 0x100fe200008e0602 */
[-C--:B------:R-:W-:Y:S02]  /*c2550*/  IADD3 R195, P1, R196, R201.reuse, RZ ;  /* 0x000000c9c4c37210 */ /* 0x080fe40007f3e0ff */
[----:B------:R-:W-:Y:S02]  /*c2560*/  LOP3.LUT R5, R5, R4, RZ, 0x3c, !PT ;  /* 0x0000000405057212 */ /* 0x000fe400078e3cff */
[----:B------:R-:W-:Y:S02]  /*c2570*/  LOP3.LUT R7, R7, R6, RZ, 0x3c, !PT ;  /* 0x0000000607077212 */ /* 0x000fe400078e3cff */
[----:B------:R-:W-:Y:S01]  /*c2580*/  LOP3.LUT R93, R93, R92, RZ, 0x3c, !PT ;  /* 0x0000005c5d5d7212 */ /* 0x000fe200078e3cff */
[----:B------:R-:W-:Y:S01]  /*c2590*/  IMAD.X R194, R197, 0x1, R2, P1 ;  /* 0x00000001c5c27824 */ /* 0x000fe200008e0602 */
[----:B------:R-:W-:Y:S02]  /*c25a0*/  IADD3 R197, P1, R204, R201, RZ ;  /* 0x000000c9ccc57210 */ /* 0x000fe40007f3e0ff */
[----:B------:R-:W-:-:S02]  /*c25b0*/  LOP3.LUT R95, R95, R94, RZ, 0x3c, !PT ;  /* 0x0000005e5f5f7212 */ /* 0x000fc400078e3cff */
[----:B------:R-:W-:Y:S02]  /*c25c0*/  LOP3.LUT R4, R5, R4, RZ, 0x3c, !PT ;  /* 0x0000000405047212 */ /* 0x000fe400078e3cff */
[----:B------:R-:W-:Y:S02]  /*c25d0*/  LOP3.LUT R97, R97, R96, RZ, 0x3c, !PT ;  /* 0x0000006061617212 */ /* 0x000fe400078e3cff */
[----:B------:R-:W-:Y:S02]  /*c25e0*/  LOP3.LUT R6, R7, R6, RZ, 0x3c, !PT ;  /* 0x0000000607067212 */ /* 0x000fe400078e3cff */
[----:B------:R-:W-:Y:S01]  /*c25f0*/  LOP3.LUT R99, R99, R98, RZ, 0x3c, !PT ;  /* 0x0000006263637212 */ /* 0x000fe200078e3cff */
[----:B------:R-:W-:Y:S01]  /*c2600*/  IMAD.X R196, R205, 0x1, R2, P1 ;  /* 0x00000001cdc47824 */ /* 0x000fe200008e0602 */
[----:B------:R-:W-:Y:S02]  /*c2610*/  LOP3.LUT R92, R93, R92, RZ, 0x3c, !PT ;  /* 0x0000005c5d5c7212 */ /* 0x000fe400078e3cff */
[----:B------:R-:W-:-:S02]  /*c2620*/  LOP3.LUT R101, R101, R100, RZ, 0x3c, !PT ;  /* 0x0000006465657212 */ /* 0x000fc400078e3cff */
[----:B------:R-:W-:Y:S02]  /*c2630*/  IADD3 R198, P1, R198, R201, RZ ;  /* 0x000000c9c6c67210 */ /* 0x000fe40007f3e0ff */
[----:B------:R-:W-:Y:S02]  /*c2640*/  LOP3.LUT R94, R95, R94, RZ, 0x3c, !PT ;  /* 0x0000005e5f5e7212 */ /* 0x000fe400078e3cff */
[----:B------:R-:W-:Y:S02]  /*c2650*/  LOP3.LUT R103, R103, R102, RZ, 0x3c, !PT ;  /* 0x0000006667677212 */ /* 0x000fe400078e3cff */
[----:B------:R-:W-:Y:S02]  /*c2660*/  LOP3.LUT R5, R5, R4, RZ, 0x3c, !PT ;  /* 0x0000000405057212 */ /* 0x000fe400078e3cff */
[----:B------:R-:W-:Y:S02]  /*c2670*/  LOP3.LUT R96, R97, R96, RZ, 0x3c, !PT ;  /* 0x0000006061607212 */ /* 0x000fe400078e3cff */
[----:B------:R-:W-:-:S02]  /*c2680*/  LOP3.LUT R105, R105, R104, RZ, 0x3c, !PT ;  /* 0x0000006869697212 */ /* 0x000fc400078e3cff */
[----:B------:R-:W-:Y:S02]  /*c2690*/  LOP3.LUT R7, R7, R6, RZ, 0x3c, !PT ;  /* 0x0000000607077212 */ /* 0x000fe400078e3cff */
[----:B------:R-:W-:Y:S02]  /*c26a0*/  LOP3.LUT R98, R99, R98, RZ, 0x3c, !PT ;  /* 0x0000006263627212 */ /* 0x000fe400078e3cff */
[----:B------:R-:W-:Y:S02]  /*c26b0*/  LOP3.LUT R107, R107, R106, RZ, 0x3c, !PT ;  /* 0x0000006a6b6b7212 */ /* 0x000fe400078e3cff */
[----:B------:R-:W-:Y:S02]  /*c26c0*/  LOP3.LUT R93, R93, R92, RZ, 0x3c, !PT ;  /* 0x0000005c5d5d7212 */ /* 0x000fe400078e3cff */
[----:B------:R-:W-:Y:S02]  /*c26d0*/  LOP3.LUT R100, R101, R100, RZ, 0x3c, !PT ;  /* 0x0000006465647212 */ /* 0x000fe400078e3cff */
[----:B------:R-:W-:-:S02]  /*c26e0*/  LOP3.LUT R109, R109, R108, RZ, 0x3c, !PT ;  /* 0x0000006c6d6d7212 */ /* 0x000fc400078e3cff */
[----:B------:R-:W-:Y:S02]  /*c26f0*/  LOP3.LUT R95, R95, R94, RZ, 0x3c, !PT ;  /* 0x0000005e5f5f7212 */ /* 0x000fe400078e3cff */
[----:B------:R-:W-:Y:S02]  /*c2700*/  LOP3.LUT R102, R103, R102, RZ, 0x3c, !PT ;  /* 0x0000006667667212 */ /* 0x000fe400078e3cff */
[----:B------:R-:W-:Y:S01]  /*c2710*/  LOP3.LUT R111, R111, R110, RZ, 0x3c, !PT ;  /* 0x0000006e6f6f7212 */ /* 0x000fe200078e3cff */
[----:B------:R-:W-:Y:S01]  /*c2720*/  STL [R1+0x678c], R198 ;  /* 0x00678cc601007387 */ /* 0x000fe20000100800 */
[----:B------:R-:W-:Y:S02]  /*c2730*/  LOP3.LUT R97, R97, R96, RZ, 0x3c, !PT ;  /* 0x0000006061617212 */ /* 0x000fe400078e3cff */
[----:B------:R-:W-:Y:S02]  /*c2740*/  LOP3.LUT R104, R105, R104, RZ, 0x3c, !PT ;  /* 0x0000006869687212 */ /* 0x000fe400078e3cff */
[----:B------:R-:W-:Y:S01]  /*c2750*/  LOP3.LUT R113, R113, R112, RZ, 0x3c, !PT ;  /* 0x0000007071717212 */ /* 0x000fe200078e3cff */
[----:B------:R-:W-:Y:S01]  /*c2760*/  STL.64 [R1+0x5f60], R4 ;  /* 0x005f600401007387 */ /* 0x000fe20000100a00 */
[----:B------:R-:W-:-:S02]  /*c2770*/  LOP3.LUT R99, R99, R98, RZ, 0x3c, !PT ;  /* 0x0000006263637212 */ /* 0x000fc400078e3cff */
[----:B------:R-:W-:Y:S02]  /*c2780*/  LOP3.LUT R106, R107, R106, RZ, 0x3c, !PT ;  /* 0x0000006a6b6a7212 */ /* 0x000fe400078e3cff */
[----:B------:R-:W-:Y:S01]  /*c2790*/  LOP3.LUT R115, R115, R114, RZ, 0x3c, !PT ;  /* 0x0000007273737212 */ /* 0x000fe200078e3cff */
[----:B------:R1:W-:Y:S01]  /*c27a0*/  STL.64 [R1+0x5f40], R6 ;  /* 0x005f400601007387 */ /* 0x0003e20000100a00 */
[----:B------:R-:W-:Y:S02]  /*c27b0*/  LOP3.LUT R101, R101, R100, RZ, 0x3c, !PT ;  /* 0x0000006465657212 */ /* 0x000fe400078e3cff */
[----:B------:R-:W-:Y:S02]  /*c27c0*/  LOP3.LUT R108, R109, R108, RZ, 0x3c, !PT ;  /* 0x0000006c6d6c7212 */ /* 0x000fe400078e3cff */
[----:B------:R-:W-:Y:S01]  /*c27d0*/  LOP3.LUT R117, R117, R116, RZ, 0x3c, !PT ;  /* 0x0000007475757212 */ /* 0x000fe200078e3cff */
[----:B------:R-:W-:Y:S01]  /*c27e0*/  STL.64 [R1+0x5f20], R92 ;  /* 0x005f205c01007387 */ /* 0x000fe20000100a00 */
[----:B------:R-:W-:-:S02]  /*c27f0*/  LOP3.LUT R103, R103, R102, RZ, 0x3c, !PT ;  /* 0x0000006667677212 */ /* 0x000fc400078e3cff */
[----:B------:R-:W-:Y:S02]  /*c2800*/  LOP3.LUT R110, R111, R110, RZ, 0x3c, !PT ;  /* 0x0000006e6f6e7212 */ /* 0x000fe400078e3cff */
[----:B------:R-:W-:Y:S01]  /*c2810*/  LOP3.LUT R119, R119, R118, RZ, 0x3c, !PT ;  /* 0x0000007677777212 */ /* 0x000fe200078e3cff */
[----:B------:R-:W-:Y:S01]  /*c2820*/  STL.64 [R1+0x5f00], R94 ;  /* 0x005f005e01007387 */ /* 0x000fe20000100a00 */
[----:B------:R-:W-:Y:S02]  /*c2830*/  LOP3.LUT R105, R105, R104, RZ, 0x3c, !PT ;  /* 0x0000006869697212 */ /* 0x000fe400078e3cff */
[----:B------:R-:W-:Y:S02]  /*c2840*/  LOP3.LUT R112, R113, R112, RZ, 0x3c, !PT ;  /* 0x0000007071707212 */ /* 0x000fe400078e3cff */
[----:B------:R-:W-:Y:S01]  /*c2850*/  LOP3.LUT R121, R121, R120, RZ, 0x3c, !PT ;  /* 0x0000007879797212 */ /* 0x000fe200078e3cff */
[----:B------:R2:W-:Y:S01]  /*c2860*/  STL.64 [R1+0x5ee0], R96 ;  /* 0x005ee06001007387 */ /* 0x0005e20000100a00 */
[----:B------:R-:W-:-:S02]  /*c2870*/  LOP3.LUT R107, R107, R106, RZ, 0x3c, !PT ;  /* 0x0000006a6b6b7212 */ /* 0x000fc400078e3cff */
[----:B------:R-:W-:Y:S02]  /*c2880*/  LOP3.LUT R114, R115, R114, RZ, 0x3c, !PT ;  /* 0x0000007273727212 */ /* 0x000fe400078e3cff */
[----:B------:R-:W-:Y:S01]  /*c2890*/  LOP3.LUT R123, R123, R122, RZ, 0x3c, !PT ;  /* 0x0000007a7b7b7212 */ /* 0x000fe200078e3cff */
[----:B------:R-:W-:Y:S01]  /*c28a0*/  STL.64 [R1+0x5ec0], R98 ;  /* 0x005ec06201007387 */ /* 0x000fe20000100a00 */
        /* <DEDUP_REMOVED lines=145> */
[----:B------:R-:W-:Y:S01]  /*c31c0*/  LOP3.LUT R188, R189, R188, RZ, 0x3c, !PT ;  /* 0x000000bcbdbc7212 */ /* 0x000fe200078e3cff */
[----:B------:R-:W-:Y:S01]  /*c31d0*/  STL.64 [R1+0x5a20], R172 ;  /* 0x005a20ac01007387 */ /* 0x000fe20000100a00 */
[----:B------:R-:W-:Y:S02]  /*c31e0*/  LOP3.LUT R183, R183, R182, RZ, 0x3c, !PT ;  /* 0x000000b6b7b77212 */ /* 0x000fe400078e3cff */
[----:B------:R-:W-:Y:S01]  /*c31f0*/  LOP3.LUT R190, R191, R190, RZ, 0x3c, !PT ;  /* 0x000000bebfbe7212 */ /* 0x000fe200078e3cff */
[----:B------:R-:W-:Y:S01]  /*c3200*/  STL.64 [R1+0x5a00], R174 ;  /* 0x005a00ae01007387 */ /* 0x000fe20000100a00 */
[----:B------:R-:W-:-:S02]  /*c3210*/  LOP3.LUT R185, R185, R184, RZ, 0x3c, !PT ;  /* 0x000000b8b9b97212 */ /* 0x000fc400078e3cff */
[----:B------:R-:W-:Y:S01]  /*c3220*/  LOP3.LUT R192, R193, R192, RZ, 0x3c, !PT ;  /* 0x000000c0c1c07212 */ /* 0x000fe200078e3cff */
[----:B------:R-:W-:Y:S01]  /*c3230*/  STL.64 [R1+0x59e0], R176 ;  /* 0x0059e0b001007387 */ /* 0x000fe20000100a00 */
[----:B------:R-:W-:Y:S02]  /*c3240*/  LOP3.LUT R187, R187, R186, RZ, 0x3c, !PT ;  /* 0x000000babbbb7212 */ /* 0x000fe400078e3cff */
[----:B------:R-:W-:Y:S01]  /*c3250*/  LOP3.LUT R194, R195, R194, RZ, 0x3c, !PT ;  /* 0x000000c2c3c27212 */ /* 0x000fe200078e3cff */
[----:B------:R-:W-:Y:S01]  /*c3260*/  STL.64 [R1+0x59c0], R178 ;  /* 0x0059c0b201007387 */ /* 0x000fe20000100a00 */
        /* <DEDUP_REMOVED lines=8> */
[----:B------:R-:W-:-:S02]  /*c32f0*/  IMAD.MOV.U32 R204, RZ, RZ, R197 ;  /* 0x000000ffffcc7224 */ /* 0x000fc400078e00c5 */
[----:B------:R-:W-:Y:S02]  /*c3300*/  IMAD.MOV.U32 R205, RZ, RZ, R196 ;  /* 0x000000ffffcd7224 */ /* 0x000fe400078e00c4 */
[----:B------:R-:W-:Y:S01]  /*c3310*/  STL.64 [R1+0x5920], R188 ;  /* 0x005920bc01007387 */ /* 0x000fe20000100a00 */
[----:B------:R-:W-:Y:S01]  /*c3320*/  STL.64 [R1+0x5900], R190 ;  /* 0x005900be01007387 */ /* 0x000fe20000100a00 */
[----:B------:R-:W-:Y:S03]  /*c3330*/  STL.64 [R1+0x58e0], R192 ;  /* 0x0058e0c001007387 */ /* 0x000fe60000100a00 */
[----:B------:R1:W-:Y:S01]  /*c3340*/  LDGSTS.E [R3+0x22400], [R4.64], P0 ;  /* 0x2240000004037fae */ /* 0x0003e20008121844 */
[----:B------:R-:W-:Y:S02]  /*c3350*/  STL.64 [R1+0x58c0], R194 ;  /* 0x0058c0c201007387 */ /* 0x000fe40000100a00 */
[----:B------:R1:W-:Y:S02]  /*c3360*/  LDGSTS.E [R3+0x22800], [R6.64], P0 ;  /* 0x2280000006037fae */ /* 0x0003e40008121844 */
[----:B------:R-:W-:Y:S01]  /*c3370*/  STL.64 [R1+0x58a0], R204 ;  /* 0x0058a0cc01007387 */ /* 0x000fe20000100a00 */
[----:B------:R2:W-:Y:S01]  /*c3380*/  LDGSTS.E [R3+0x22c00], [R92.64], P0 ;  /* 0x22c000005c037fae */ /* 0x0005e20008121844 */
[----:B------:R2:W-:Y:S02]  /*c3390*/  LDGSTS.E [R3+0x23000], [R94.64], P0 ;  /* 0x230000005e037fae */ /* 0x0005e40008121844 */
[----:B------:R2:W-:Y:S02]  /*c33a0*/  LDGSTS.E [R3+0x23400], [R96.64], P0 ;  /* 0x2340000060037fae */ /* 0x0005e40008121844 */
[----:B------:R3:W-:Y:S01]  /*c33b0*/  LDGSTS.E [R3+0x23800], [R98.64], P0 ;  /* 0x2380000062037fae */ /* 0x0007e20008121844 */
[----:B------:R3:W-:Y:S01]  /*c33c0*/  LDGSTS.E [R3+0x23c00], [R100.64], P0 ;  /* 0x23c0000064037fae */ /* 0x0007e20008121844 */
[----:B------:R3:W-:Y:S02]  /*c33d0*/  LDGSTS.E [R3+0x24000], [R102.64], P0 ;  /* 0x2400000066037fae */ /* 0x0007e40008121844 */
[----:B------:R3:W-:Y:S02]  /*c33e0*/  LDGSTS.E [R3+0x24400], [R104.64], P0 ;  /* 0x2440000068037fae */ /* 0x0007e40008121844 */
[----:B------:R3:W-:Y:S01]  /*c33f0*/  LDGSTS.E [R3+0x24800], [R106.64], P0 ;  /* 0x248000006a037fae */ /* 0x0007e20008121844 */
[----:B------:R3:W-:Y:S04]  /*c3400*/  LDGSTS.E [R3+0x24c00], [R108.64], P0 ;  /* 0x24c000006c037fae */ /* 0x0007e80008121844 */
[----:B-1----:R-:W4:Y:S01]  /*c3410*/  LDL.LU R6, [R1+0x6788] ;  /* 0x0067880001067983 */ /* 0x002f220000300800 */
[----:B------:R-:W4:Y:S02]  /*c3420*/  LDL.LU R5, [R1+0x67ac] ;  /* 0x0067ac0001057983 */ /* 0x000f240000300800 */
[----:B------:R1:W-:Y:S02]  /*c3430*/  LDGSTS.E [R3+0x25000], [R110.64], P0 ;  /* 0x250000006e037fae */ /* 0x0003e40008121844 */
[----:B------:R1:W-:Y:S01]  /*c3440*/  LDGSTS.E [R3+0x25400], [R112.64], P0 ;  /* 0x2540000070037fae */ /* 0x0003e20008121844 */
[----:B------:R1:W-:Y:S04]  /*c3450*/  LDGSTS.E [R3+0x25800], [R114.64], P0 ;  /* 0x2580000072037fae */ /* 0x0003e80008121844 */
[----:B--2---:R-:W2:Y:S01]  /*c3460*/  LDL.LU R96, [R1+0x67cc] ;  /* 0x0067cc0001607983 */ /* 0x004ea20000300800 */
[----:B---3--:R-:W3:Y:S03]  /*c3470*/  LDL.LU R102, [R1+0x67a8] ;  /* 0x0067a80001667983 */ /* 0x008ee60000300800 */
[----:B------:R-:W2:Y:S01]  /*c3480*/  LDL.LU R97, [R1+0x67c8] ;  /* 0x0067c80001617983 */ /* 0x000ea20000300800 */
[----:B------:R-:W2:Y:S03]  /*c3490*/  LDL.LU R94, [R1+0x67ec] ;  /* 0x0067ec00015e7983 */ /* 0x000ea60000300800 */
[----:B------:R-:W2:Y:S01]  /*c34a0*/  LDL.LU R92, [R1+0x680c] ;  /* 0x00680c00015c7983 */ /* 0x000ea20000300800 */
[----:B------:R-:W2:Y:S03]  /*c34b0*/  LDL.LU R95, [R1+0x67e8] ;  /* 0x0067e800015f7983 */ /* 0x000ea60000300800 */
[----:B------:R1:W-:Y:S01]  /*c34c0*/  LDGSTS.E [R3+0x25c00], [R116.64], P0 ;  /* 0x25c0000074037fae */ /* 0x0003e20008121844 */
[----:B------:R1:W-:Y:S02]  /*c34d0*/  LDGSTS.E [R3+0x26000], [R118.64], P0 ;  /* 0x2600000076037fae */ /* 0x0003e40008121844 */
[----:B------:R1:W-:Y:S01]  /*c34e0*/  LDGSTS.E [R3+0x26400], [R120.64], P0 ;  /* 0x2640000078037fae */ /* 0x0003e20008121844 */
[----:B------:R-:W1:Y:S01]  /*c34f0*/  S2R R217, SR_TID.X ;  /* 0x0000000000d97919 */ /* 0x000e620000002100 */
[----:B------:R1:W-:Y:S02]  /*c3500*/  LDGSTS.E [R3+0x26800], [R122.64], P0 ;  /* 0x268000007a037fae */ /* 0x0003e40008121844 */
[----:B------:R1:W-:Y:S02]  /*c3510*/  LDGSTS.E [R3+0x26c00], [R124.64], P0 ;  /* 0x26c000007c037fae */ /* 0x0003e40008121844 */
[----:B------:R-:W2:Y:S01]  /*c3520*/  LDL.LU R93, [R1+0x6808] ;  /* 0x00680800015d7983 */ /* 0x000ea20000300800 */
        /* <DEDUP_REMOVED lines=12> */
[----:B------:R-:W2:Y:S04]  /*c35f0*/  LDL.LU R98, [R1+0x682c] ;  /* 0x00682c0001627983 */ /* 0x000ea80000300800 */
[----:B------:R1:W-:Y:S01]  /*c3600*/  LDGSTS.E [R3+0x2a000], [R150.64], P0 ;  /* 0x2a00000096037fae */ /* 0x0003e20008121844 */
[----:B------:R2:W-:Y:S02]  /*c3610*/  LDGSTS.E [R3+0x2a400], [R152.64], P0 ;  /* 0x2a40000098037fae */ /* 0x0005e40008121844 */
[----:B------:R2:W-:Y:S02]  /*c3620*/  LDGSTS.E [R3+0x2a800], [R154.64], P0 ;  /* 0x2a8000009a037fae */ /* 0x0005e40008121844 */
[----:B------:R2:W-:Y:S01]  /*c3630*/  LDGSTS.E [R3+0x2ac00], [R156.64], P0 ;  /* 0x2ac000009c037fae */ /* 0x0005e20008121844 */
[----:B------:R-:W2:Y:S04]  /*c3640*/  LDL.LU R100, [R1+0x684c] ;  /* 0x00684c0001647983 */ /* 0x000ea80000300800 */
[----:B------:R2:W-:Y:S01]  /*c3650*/  LDGSTS.E [R3+0x2b000], [R158.64], P0 ;  /* 0x2b0000009e037fae */ /* 0x0005e20008121844 */
[----:B------:R-:W2:Y:S02]  /*c3660*/  LDL.LU R99, [R1+0x6828] ;  /* 0x0068280001637983 */ /* 0x000ea40000300800 */
[----:B------:R2:W-:Y:S02]  /*c3670*/  LDGSTS.E [R3+0x2b400], [R160.64], P0 ;  /* 0x2b400000a0037fae */ /* 0x0005e40008121844 */
[----:B------:R2:W-:Y:S01]  /*c3680*/  LDGSTS.E [R3+0x2b800], [R162.64], P0 ;  /* 0x2b800000a2037fae */ /* 0x0005e20008121844 */
[----:B------:R2:W-:Y:S01]  /*c3690*/  LDGSTS.E [R3+0x2bc00], [R164.64], P0 ;  /* 0x2bc00000a4037fae */ /* 0x0005e20008121844 */
[----:B------:R2:W-:Y:S02]  /*c36a0*/  LDGSTS.E [R3+0x2c000], [R166.64], P0 ;  /* 0x2c000000a6037fae */ /* 0x0005e40008121844 */
[----:B------:R2:W-:Y:S01]  /*c36b0*/  LDGSTS.E [R3+0x2c400], [R168.64], P0 ;  /* 0x2c400000a8037fae */ /* 0x0005e20008121844 */
[----:B-1----:R-:W-:Y:S01]  /*c36c0*/  LOP3.LUT R220, R217, 0x1f, RZ, 0xc0, !PT ;  /* 0x0000001fd9dc7812 */ /* 0x002fe200078ec0ff */
[----:B------:R1:W-:Y:S01]  /*c36d0*/  LDGSTS.E [R3+0x2c800], [R170.64], P0 ;  /* 0x2c800000aa037fae */ /* 0x0003e20008121844 */
[----:B------:R1:W-:Y:S01]  /*c36e0*/  LDGSTS.E [R3+0x2cc00], [R172.64], P0 ;  /* 0x2cc00000ac037fae */ /* 0x0003e20008121844 */
[----:B------:R-:W-:-:S02]  /*c36f0*/  SHF.R.S32.HI R217, RZ, 0x5, R217 ;  /* 0x00000005ffd97819 */ /* 0x000fc400000114d9 */
[----:B------:R-:W2:Y:S01]  /*c3700*/  LDL.LU R101, [R1+0x6848] ;  /* 0x0068480001657983 */ /* 0x000ea20000300800 */
[----:B------:R1:W-:Y:S02]  /*c3710*/  LDGSTS.E [R3+0x2d000], [R174.64], P0 ;  /* 0x2d000000ae037fae */ /* 0x0003e40008121844 */
[----:B------:R1:W-:Y:S02]  /*c3720*/  LDGSTS.E [R3+0x2d400], [R176.64], P0 ;  /* 0x2d400000b0037fae */ /* 0x0003e40008121844 */
[----:B------:R1:W-:Y:S02]  /*c3730*/  LDGSTS.E [R3+0x2d800], [R178.64], P0 ;  /* 0x2d800000b2037fae */ /* 0x0003e40008121844 */
[----:B------:R-:W-:Y:S01]  /*c3740*/  IMAD.SHL.U32 R220, R220, 0x4, RZ ;  /* 0x00000004dcdc7824 */ /* 0x000fe200078e00ff */
[----:B------:R1:W-:Y:S01]  /*c3750*/  LDGSTS.E [R3+0x2dc00], [R180.64], P0 ;  /* 0x2dc00000b4037fae */ /* 0x0003e20008121844 */
[----:B------:R-:W-:Y:S01]  /*c3760*/  SGXT R217, R217, 0x1 ;  /* 0x00000001d9d9781a */ /* 0x000fe20000000200 */
[----:B------:R1:W-:Y:S02]  /*c3770*/  LDGSTS.E [R3+0x2e000], [R182.64], P0 ;  /* 0x2e000000b6037fae */ /* 0x0003e40008121844 */
[----:B------:R1:W-:Y:S01]  /*c3780*/  LDGSTS.E [R3+0x2e400], [R184.64], P0 ;  /* 0x2e400000b8037fae */ /* 0x0003e20008121844 */
[----:B------:R1:W-:Y:S01]  /*c3790*/  LDGSTS.E [R3+0x2e800], [R186.64], P0 ;  /* 0x2e800000ba037fae */ /* 0x0003e20008121844 */
[----:B------:R1:W-:Y:S01]  /*c37a0*/  LDGSTS.E [R3+0x2ec00], [R188.64], P0 ;  /* 0x2ec00000bc037fae */ /* 0x0003e20008121844 */
[----:B------:R-:W-:Y:S01]  /*c37b0*/  LOP3.LUT R4, R220, 0x90, R217, 0x78, !PT ;  /* 0x00000090dc047812 */ /* 0x000fe200078e78d9 */
[----:B------:R1:W-:Y:S01]  /*c37c0*/  LDGSTS.E [R3+0x2f000], [R190.64], P0 ;  /* 0x2f000000be037fae */ /* 0x0003e20008121844 */
[----:B------:R1:W-:Y:S01]  /*c37d0*/  LDGSTS.E [R3+0x2f400], [R192.64], P0 ;  /* 0x2f400000c0037fae */ /* 0x0003e20008121844 */
[----:B------:R1:W-:Y:S02]  /*c37e0*/  LDGSTS.E [R3+0x2f800], [R194.64], P0 ;  /* 0x2f800000c2037fae */ /* 0x0003e40008121844 */
[----:B------:R1:W-:Y:S01]  /*c37f0*/  LDGSTS.E [R3+0x2fc00], [R204.64], P0 ;  /* 0x2fc00000cc037fae */ /* 0x0003e20008121844 */
[----:B------:R-:W-:-:S05]  /*c3800*/  LOP3.LUT R4, R4, 0x20, RZ, 0x3c, !PT ;  /* 0x0000002004047812 */ /* 0x000fca00078e3cff */
[----:B------:R-:W-:Y:S02]  /*c3810*/  IMAD R4, R202, 0x10000, R4 ;  /* 0x00010000ca047824 */ /* 0x000fe400078e0204 */
[----:B----4-:R-:W-:Y:S01]  /*c3820*/  IMAD.X R6, R6, 0x1, R2, P1 ;  /* 0x0000000106067824 */ /* 0x010fe200008e0602 */
[----:B------:R-:W-:-:S04]  /*c3830*/  IADD3 R5, P1, R5, R201, RZ ;  /* 0x000000c905057210 */ /* 0x000fc80007f3e0ff */
[----:B------:R4:W-:Y:S01]  /*c3840*/  STL [R1+0x6788], R6 ;  /* 0x0067880601007387 */ /* 0x0009e20000100800 */
[----:B---3--:R-:W-:Y:S01]  /*c3850*/  IMAD.X R102, R102, 0x1, R2, P1 ;  /* 0x0000000166667824 */ /* 0x008fe200008e0602 */
[----:B--2---:R-:W-:Y:S02]  /*c3860*/  IADD3 R96, P2, R96, R201, RZ ;  /* 0x000000c960607210 */ /* 0x004fe40007f5e0ff */
[----:B------:R-:W2:Y:S04]  /*c3870*/  LDL.LU R106, [R1+0x686c] ;  /* 0x00686c00016a7983 */ /* 0x000ea80000300800 */
[----:B-1----:R-:W3:Y:S01]  /*c3880*/  LDL.LU R3, [R1+0x688c] ;  /* 0x00688c0001037983 */ /* 0x002ee20000300800 */
[----:B------:R1:W-:Y:S02]  /*c3890*/  STL [R1+0x67ac], R5 ;  /* 0x0067ac0501007387 */ /* 0x0003e40000100800 */
[----:B------:R-:W-:Y:S02]  /*c38a0*/  STL [R1+0x67a8], R102 ;  /* 0x0067a86601007387 */ /* 0x000fe40000100800 */
[----:B------:R-:W-:Y:S01]  /*c38b0*/  IMAD.MOV.U32 R7, RZ, RZ, R6 ;  /* 0x000000ffff077224 */ /* 0x000fe200078e0006 */
[----:B------:R-:W-:Y:S01]  /*c38c0*/  STL [R1+0x67cc], R96 ;  /* 0x0067cc6001007387 */ /* 0x000fe20000100800 */
[----:B------:R-:W3:Y:S02]  /*c38d0*/  LDL.LU R107, [R1+0x6868] ;  /* 0x00686800016b7983 */ /* 0x000ee40000300800 */
[----:B----4-:R-:W-:-:S02]  /*c38e0*/  IMAD.MOV.U32 R6, RZ, RZ, R198 ;  /* 0x000000ffff067224 */ /* 0x010fc400078e00c6 */
[--C-:B------:R-:W-:Y:S01]  /*c38f0*/  IMAD.X R97, R97, 0x1, R2.reuse, P2 ;  /* 0x0000000161617824 */ /* 0x100fe200010e0602 */
[-C--:B------:R-:W-:Y:S02]  /*c3900*/  IADD3 R94, P1, R94, R201.reuse, RZ ;  /* 0x000000c95e5e7210 */ /* 0x080fe40007f3e0ff */
[----:B------:R4:W-:Y:S04]  /*c3910*/  LDGSTS.E [R4+0x20100], [R6.64], P0 ;  /* 0x2010000006047fae */ /* 0x0009e80008121844 */
[----:B------:R-:W-:Y:S01]  /*c3920*/  STL [R1+0x67c8], R97 ;  /* 0x0067c86101007387 */ /* 0x000fe20000100800 */
[----:B------:R-:W-:Y:S01]  /*c3930*/  IMAD.X R95, R95, 0x1, R2, P1 ;  /* 0x000000015f5f7824 */ /* 0x000fe200008e0602 */
[----:B------:R-:W-:Y:S01]  /*c3940*/  IADD3 R92, P2, R92, R201, RZ ;  /* 0x000000c95c5c7210 */ /* 0x000fe20007f5e0ff */
[----:B----4-:R-:W-:-:S02]  /*c3950*/  IMAD.MOV.U32 R6, RZ, RZ, R5 ;  /* 0x000000ffff067224 */ /* 0x010fc400078e0005 */
[----:B-1----:R-:W4:Y:S01]  /*c3960*/  LDL.LU R5, [R1+0x6888] ;  /* 0x0068880001057983 */ /* 0x002f220000300800 */
[----:B------:R-:W-:Y:S02]  /*c3970*/  STL [R1+0x67ec], R94 ;  /* 0x0067ec5e01007387 */ /* 0x000fe40000100800 */
[----:B------:R-:W-:Y:S02]  /*c3980*/  STL [R1+0x67e8], R95 ;  /* 0x0067e85f01007387 */ /* 0x000fe40000100800 */
[----:B------:R-:W-:Y:S01]  /*c3990*/  STL [R1+0x680c], R92 ;  /* 0x00680c5c01007387 */ /* 0x000fe20000100800 */
[----:B------:R-:W4:Y:S01]  /*c39a0*/  LDL.LU.64 R112, [R1+0x5f58] ;  /* 0x005f580001707983 */ /* 0x000f220000300a00 */
[----:B------:R-:W-:-:S05]  /*c39b0*/  IMAD.MOV.U32 R7, RZ, RZ, R102 ;  /* 0x000000ffff077224 */ /* 0x000fca00078e0066 */
[----:B------:R1:W-:Y:S01]  /*c39c0*/  LDGSTS.E [R4+0x20500], [R6.64], P0 ;  /* 0x2050000006047fae */ /* 0x0003e20008121844 */
[----:B------:R-:W-:Y:S02]  /*c39d0*/  IMAD.X R93, R93, 0x1, R2, P2 ;  /* 0x000000015d5d7824 */ /* 0x000fe400010e0602 */
[----:B-1----:R-:W-:Y:S02]  /*c39e0*/  IMAD.MOV.U32 R6, RZ, RZ, R96 ;  /* 0x000000ffff067224 */ /* 0x002fe400078e0060 */
[----:B------:R-:W-:-:S05]  /*c39f0*/  IMAD.MOV.U32 R7, RZ, RZ, R97 ;  /* 0x000000ffff077224 */ /* 0x000fca00078e0061 */
[----:B------:R1:W-:Y:S04]  /*c3a00*/  LDGSTS.E [R4+0x20900], [R6.64], P0 ;  /* 0x2090000006047fae */ /* 0x0003e80008121844 */
[----:B------:R1:W-:Y:S02]  /*c3a10*/  STL [R1+0x6808], R93 ;  /* 0x0068085d01007387 */ /* 0x0003e40000100800 */
[----:B-1----:R-:W-:Y:S02]  /*c3a20*/  IMAD.MOV.U32 R6, RZ, RZ, R94 ;  /* 0x000000ffff067224 */ /* 0x002fe400078e005e */
[----:B------:R-:W-:-:S05]  /*c3a30*/  IMAD.MOV.U32 R7, RZ, RZ, R95 ;  /* 0x000000ffff077224 */ /* 0x000fca00078e005f */
[----:B------:R1:W-:Y:S01]  /*c3a40*/  LDGSTS.E [R4+0x20d00], [R6.64], P0 ;  /* 0x20d0000006047fae */ /* 0x0003e20008121844 */
[-C--:B------:R-:W-:Y:S01]  /*c3a50*/  IADD3 R98, P1, R98, R201.reuse, RZ ;  /* 0x000000c962627210 */ /* 0x080fe20007f3e0ff */
[----:B-1----:R-:W-:Y:S02]  /*c3a60*/  IMAD.MOV.U32 R6, RZ, RZ, R92 ;  /* 0x000000ffff067224 */ /* 0x002fe400078e005c */
[----:B------:R-:W-:Y:S02]  /*c3a70*/  IMAD.MOV.U32 R7, RZ, RZ, R93 ;  /* 0x000000ffff077224 */ /* 0x000fe400078e005d */
[----:B------:R-:W4:Y:S01]  /*c3a80*/  LDL.LU.64 R92, [R1+0x5f38] ;  /* 0x005f3800015c7983 */ /* 0x000f220000300a00 */
[----:B------:R-:W4:Y:S02]  /*c3a90*/  LDL.LU.64 R94, [R1+0x5f18] ;  /* 0x005f1800015e7983 */ /* 0x000f240000300a00 */
[--C-:B------:R-:W-:Y:S02]  /*c3aa0*/  IMAD.X R99, R99, 0x1, R2.reuse, P1 ;  /* 0x0000000163637824 */ /* 0x100fe400008e0602 */
[----:B------:R-:W4:Y:S01]  /*c3ab0*/  LDL.LU.64 R96, [R1+0x5ef8] ;  /* 0x005ef80001607983 */ /* 0x000f220000300a00 */
[----:B------:R-:W-:Y:S01]  /*c3ac0*/  IADD3 R100, P2, R100, R201, RZ ;  /* 0x000000c964647210 */ /* 0x000fe20007f5e0ff */
[----:B------:R-:W-:Y:S04]  /*c3ad0*/  STL [R1+0x682c], R98 ;  /* 0x00682c6201007387 */ /* 0x000fe80000100800 */
[----:B------:R1:W-:Y:S01]  /*c3ae0*/  LDGSTS.E [R4+0x21100], [R6.64], P0 ;  /* 0x2110000006047fae */ /* 0x0003e20008121844 */
[----:B------:R1:W-:Y:S02]  /*c3af0*/  STL [R1+0x6828], R99 ;  /* 0x0068286301007387 */ /* 0x0003e40000100800 */
[----:B------:R-:W-:Y:S02]  /*c3b00*/  STL [R1+0x684c], R100 ;  /* 0x00684c6401007387 */ /* 0x000fe40000100800 */
[----:B------:R-:W-:-:S02]  /*c3b10*/  IMAD.X R101, R101, 0x1, R2, P2 ;  /* 0x0000000165657824 */ /* 0x000fc400010e0602 */
[----:B-1----:R-:W-:Y:S02]  /*c3b20*/  IMAD.MOV.U32 R6, RZ, RZ, R98 ;  /* 0x000000ffff067224 */ /* 0x002fe400078e0062 */
[----:B------:R-:W-:Y:S02]  /*c3b30*/  IMAD.MOV.U32 R7, RZ, RZ, R99 ;  /* 0x000000ffff077224 */ /* 0x000fe400078e0063 */
[----:B------:R-:W4:Y:S04]  /*c3b40*/  LDL.LU.64 R98, [R1+0x5ed8] ;  /* 0x005ed80001627983 */ /* 0x000f280000300a00 */
[----:B------:R1:W-:Y:S01]  /*c3b50*/  LDGSTS.E [R4+0x21500], [R6.64], P0 ;  /* 0x2150000006047fae */ /* 0x0003e20008121844 */
[----:B------:R1:W-:Y:S02]  /*c3b60*/  STL [R1+0x6848], R101 ;  /* 0x0068486501007387 */ /* 0x0003e40000100800 */
[----:B-1----:R-:W-:-:S02]  /*c3b70*/  IMAD.MOV.U32 R6, RZ, RZ, R100 ;  /* 0x000000ffff067224 */ /* 0x002fc400078e0064 */
[----:B------:R-:W-:Y:S02]  /*c3b80*/  IMAD.MOV.U32 R7, RZ, RZ, R101 ;  /* 0x000000ffff077224 */ /* 0x000fe400078e0065 */
[----:B------:R-:W4:Y:S01]  /*c3b90*/  LDL.LU.64 R100, [R1+0x5eb8] ;  /* 0x005eb80001647983 */ /* 0x000f220000300a00 */
[----:B------:R-:W4:Y:S02]  /*c3ba0*/  LDL.LU.64 R102, [R1+0x5e98] ;  /* 0x005e980001667983 */ /* 0x000f240000300a00 */
[----:B------:R-:W4:Y:S01]  /*c3bb0*/  LDL.LU.64 R104, [R1+0x5e78] ;  /* 0x005e780001687983 */ /* 0x000f220000300a00 */
[----:B------:R1:W-:Y:S01]  /*c3bc0*/  LDGSTS.E [R4+0x21900], [R6.64], P0 ;  /* 0x2190000006047fae */ /* 0x0003e20008121844 */
[-C--:B--2---:R-:W-:Y:S02]  /*c3bd0*/  IADD3 R106, P1, R106, R201.reuse, RZ ;  /* 0x000000c96a6a7210 */ /* 0x084fe40007f3e0ff */
[----:B---3--:R-:W-:-:S03]  /*c3be0*/  IADD3 R3, P2, R3, R201, RZ ;  /* 0x000000c903037210 */ /* 0x008fc60007f5e0ff */
[----:B------:R-:W-:Y:S01]  /*c3bf0*/  IMAD.X R107, R107, 0x1, R2, P1 ;  /* 0x000000016b6b7824 */ /* 0x000fe200008e0602 */
[----:B------:R-:W-:Y:S01]  /*c3c00*/  STL [R1+0x686c], R106 ;  /* 0x00686c6a01007387 */ /* 0x000fe20000100800 */
[----:B-1----:R-:W-:Y:S02]  /*c3c10*/  IMAD.MOV.U32 R6, RZ, RZ, R106 ;  /* 0x000000ffff067224 */ /* 0x002fe400078e006a */
[----:B------:R-:W-:Y:S01]  /*c3c20*/  IMAD.MOV.U32 R7, RZ, RZ, R107 ;  /* 0x000000ffff077224 */ /* 0x000fe200078e006b */
[----:B------:R1:W-:Y:S01]  /*c3c30*/  STL [R1+0x6868], R107 ;  /* 0x0068686b01007387 */ /* 0x0003e20000100800 */
[----:B------:R-:W-:Y:S03]  /*c3c40*/  STL [R1+0x688c], R3 ;  /* 0x00688c0301007387 */ /* 0x000fe60000100800 */
[----:B------:R2:W-:Y:S04]  /*c3c50*/  LDGSTS.E [R4+0x21d00], [R6.64], P0 ;  /* 0x21d0000006047fae */ /* 0x0005e80008121844 */
[----:B-1----:R-:W3:Y:S01]  /*c3c60*/  LDL.LU.64 R106, [R1+0x5e58] ;  /* 0x005e5800016a7983 */ /* 0x002ee20000300a00 */
[----:B----4-:R-:W-:-:S05]  /*c3c70*/  IMAD.X R5, R5, 0x1, R2, P2 ;  /* 0x0000000105057824 */ /* 0x010fca00010e0602 */
[----:B------:R1:W-:Y:S01]  /*c3c80*/  STL [R1+0x6888], R5 ;  /* 0x0068880501007387 */ /* 0x0003e20000100800 */
[----:B------:R-:W4:Y:S02]  /*c3c90*/  LDL.LU.64 R108, [R1+0x5e38] ;  /* 0x005e3800016c7983 */ /* 0x000f240000300a00 */
[----:B--2---:R-:W-:Y:S02]  /*c3ca0*/  IMAD.MOV.U32 R7, RZ, RZ, R5 ;  /* 0x000000ffff077224 */ /* 0x004fe400078e0005 */
[----:B------:R-:W2:Y:S02]  /*c3cb0*/  LDL.LU.64 R110, [R1+0x5e18] ;  /* 0x005e1800016e7983 */ /* 0x000ea40000300a00 */
[----:B------:R-:W-:-:S05]  /*c3cc0*/  IMAD.MOV.U32 R6, RZ, RZ, R3 ;  /* 0x000000ffff067224 */ /* 0x000fca00078e0003 */
[----:B------:R1:W-:Y:S02]  /*c3cd0*/  LDGSTS.E [R4+0x22100], [R6.64], P0 ;  /* 0x2210000006047fae */ /* 0x0003e40008121844 */
[----:B-1----:R-:W-:-:S05]  /*c3ce0*/  IADD3 R5, P1, R112, R201, RZ ;  /* 0x000000c970057210 */ /* 0x002fca0007f3e0ff */
[--C-:B------:R-:W-:Y:S02]  /*c3cf0*/  IMAD.X R3, R113, 0x1, R2.reuse, P1 ;  /* 0x0000000171037824 */ /* 0x100fe400008e0602 */
        /* <DEDUP_REMOVED lines=40> */
[-C--:B------:R-:W-:Y:S01]  /*c3f80*/  IADD3 R7, P1, R92, R201.reuse, RZ ;  /* 0x000000c95c077210 */ /* 0x080fe20007f3e0ff */
[----:B------:R-:W2:Y:S01]  /*c3f90*/  LDL.LU.64 R192, [R1+0x58f8] ;  /* 0x0058f80001c07983 */ /* 0x000ea20000300a00 */
[----:B------:R-:W2:Y:S02]  /*c3fa0*/  LDL.LU.64 R194, [R1+0x58d8] ;  /* 0x0058d80001c27983 */ /* 0x000ea40000300a00 */
[----:B------:R-:W2:Y:S02]  /*c3fb0*/  LDL.LU.64 R196, [R1+0x58b8] ;  /* 0x0058b80001c47983 */ /* 0x000ea40000300a00 */
[----:B------:R-:W2:Y:S02]  /*c3fc0*/  LDL.LU.64 R198, [R1+0x5898] ;  /* 0x0058980001c67983 */ /* 0x000ea40000300a00 */
        /* <DEDUP_REMOVED lines=89> */
[----:B------:R-:W-:Y:S01]  /*c4560*/  LOP3.LUT R93, R93, R92, RZ, 0x3c, !PT ;  /* 0x0000005c5d5d7212 */ /* 0x000fe200078e3cff */
[----:B------:R-:W-:Y:S01]  /*c4570*/  IMAD.X R178, R181, 0x1, R2, P1 ;  /* 0x00000001b5b27824 */ /* 0x000fe200008e0602 */
[----:B------:R-:W-:Y:S02]  /*c4580*/  IADD3 R181, P1, R182, R201, RZ ;  /* 0x000000c9b6b57210 */ /* 0x000fe40007f3e0ff */
[----:B------:R-:W-:Y:S02]  /*c4590*/  LOP3.LUT R95, R95, R94, RZ, 0x3c, !PT ;  /* 0x0000005e5f5f7212 */ /* 0x000fe400078e3cff */
[----:B------:R-:W-:-:S02]  /*c45a0*/  LOP3.LUT R97, R97, R96, RZ, 0x3c, !PT ;  /* 0x0000006061617212 */ /* 0x000fc400078e3cff */
[----:B------:R-:W-:Y:S02]  /*c45b0*/  LOP3.LUT R6, R7, R6, RZ, 0x3c, !PT ;  /* 0x0000000607067212 */ /* 0x000fe400078e3cff */
[----:B------:R-:W-:Y:S01]  /*c45c0*/  LOP3.LUT R99, R99, R98, RZ, 0x3c, !PT ;  /* 0x0000006263637212 */ /* 0x000fe200078e3cff */
[----:B------:R-:W-:Y:S01]  /*c45d0*/  IMAD.X R180, R183, 0x1, R2, P1 ;  /* 0x00000001b7b47824 */ /* 0x000fe200008e0602 */
[----:B------:R-:W-:Y:S02]  /*c45e0*/  LOP3.LUT R92, R93, R92, RZ, 0x3c, !PT ;  /* 0x0000005c5d5c7212 */ /* 0x000fe400078e3cff */
[----:B------:R-:W-:Y:S02]  /*c45f0*/  LOP3.LUT R101, R101, R100, RZ, 0x3c, !PT ;  /* 0x0000006465657212 */ /* 0x000fe400078e3cff */
[----:B------:R-:W-:Y:S02]  /*c4600*/  IADD3 R183, P1, R184, R201, RZ ;  /* 0x000000c9b8b77210 */ /* 0x000fe40007f3e0ff */
[----:B------:R-:W-:-:S02]  /*c4610*/  LOP3.LUT R94, R95, R94, RZ, 0x3c, !PT ;  /* 0x0000005e5f5e7212 */ /* 0x000fc400078e3cff */
[----:B------:R-:W-:Y:S01]  /*c4620*/  LOP3.LUT R103, R103, R102, RZ, 0x3c, !PT ;  /* 0x0000006667677212 */ /* 0x000fe200078e3cff */
[----:B------:R-:W-:Y:S02]  /*c4630*/  IMAD.MOV.U32 R204, RZ, RZ, R5 ;  /* 0x000000ffffcc7224 */ /* 0x000fe400078e0005 */
[----:B------:R-:W-:Y:S01]  /*c4640*/  IMAD.MOV.U32 R205, RZ, RZ, R3 ;  /* 0x000000ffffcd7224 */ /* 0x000fe200078e0003 */
        /* <DEDUP_REMOVED lines=10> */
[----:B------:R-:W-:Y:S01]  /*c46f0*/  LOP3.LUT R111, R111, R110, RZ, 0x3c, !PT ;  /* 0x0000006e6f6f7212 */ /* 0x000fe200078e3cff */
[----:B------:R-:W-:Y:S01]  /*c4700*/  IMAD.X R182, R185, 0x1, R2, P1 ;  /* 0x00000001b9b67824 */ /* 0x000fe200008e0602 */
[----:B------:R-:W-:Y:S02]  /*c4710*/  LOP3.LUT R97, R97, R96, RZ, 0x3c, !PT ;  /* 0x0000006061617212 */ /* 0x000fe400078e3cff */
[----:B------:R-:W-:Y:S02]  /*c4720*/  LOP3.LUT R104, R105, R104, RZ, 0x3c, !PT ;  /* 0x0000006869687212 */ /* 0x000fe400078e3cff */
[----:B------:R-:W-:Y:S02]  /*c4730*/  LOP3.LUT R113, R113, R112, RZ, 0x3c, !PT ;  /* 0x0000007071717212 */ /* 0x000fe400078e3cff */
[----:B------:R-:W-:Y:S01]  /*c4740*/  IADD3 R185, P1, R186, R201, RZ ;  /* 0x000000c9bab97210 */ /* 0x000fe20007f3e0ff */
        /* <DEDUP_REMOVED lines=16> */
[----:B------:R2:W-:Y:S01]  /*c4850*/  STL.64 [R1+0x5ed8], R96 ;  /* 0x005ed86001007387 */ /* 0x0005e20000100a00 */
[----:B------:R-:W-:-:S02]  /*c4860*/  LOP3.LUT R107, R107, R106, RZ, 0x3c, !PT ;  /* 0x0000006a6b6b7212 */ /* 0x000fc400078e3cff */
[----:B------:R-:W-:Y:S02]  /*c4870*/  LOP3.LUT R114, R115, R114, RZ, 0x3c, !PT ;  /* 0x0000007273727212 */ /* 0x000fe400078e3cff */
[----:B------:R-:W-:Y:S01]  /*c4880*/  LOP3.LUT R123, R123, R122, RZ, 0x3c, !PT ;  /* 0x0000007a7b7b7212 */ /* 0x000fe200078e3cff */
[----:B------:R-:W-:Y:S01]  /*c4890*/  IMAD.X R184, R187, 0x1, R2, P1 ;  /* 0x00000001bbb87824 */ /* 0x000fe200008e0602 */
[----:B------:R3:W-:Y:S01]  /*c48a0*/  STL.64 [R1+0x5eb8], R98 ;  /* 0x005eb86201007387 */ /* 0x0007e20000100a00 */
[----:B------:R-:W-:Y:S02]  /*c48b0*/  LOP3.LUT R109, R109, R108, RZ, 0x3c, !PT ;  /* 0x0000006c6d6d7212 */ /* 0x000fe400078e3cff */
[----:B------:R-:W-:Y:S02]  /*c48c0*/  LOP3.LUT R116, R117, R116, RZ, 0x3c, !PT ;  /* 0x0000007475747212 */ /* 0x000fe400078e3cff */
[----:B------:R-:W-:Y:S02]  /*c48d0*/  LOP3.LUT R125, R125, R124, RZ, 0x3c, !PT ;  /* 0x0000007c7d7d7212 */ /* 0x000fe400078e3cff */
[----:B------:R-:W-:Y:S01]  /*c48e0*/  IADD3 R187, P1, R188, R201, RZ ;  /* 0x000000c9bcbb7210 */ /* 0x000fe20007f3e0ff */
        /* <DEDUP_REMOVED lines=21> */
[----:B------:R-:W-:Y:S01]  /*c4a40*/  STL.64 [R1+0x5df8], R110 ;  /* 0x005df86e01007387 */ /* 0x000fe20000100a00 */
        /* <DEDUP_REMOVED lines=140> */
[----:B------:R-:W-:Y:S01]  /*c5310*/  IMAD.X R196, R199, 0x1, R2, P1 ;  /* 0x00000001c7c47824 */ /* 0x000fe200008e0602 */
        /* <DEDUP_REMOVED lines=13> */
[----:B------:R-:W-:Y:S02]  /*c53f0*/  STL.64 [R1+0x58d8], R192 ;  /* 0x0058d8c001007387 */ /* 0x000fe40000100a00 */
[----:B------:R-:W-:Y:S02]  /*c5400*/  STL.64 [R1+0x58b8], R194 ;  /* 0x0058b8c201007387 */ /* 0x000fe40000100a00 */
[----:B------:R-:W-:Y:S01]  /*c5410*/  STL.64 [R1+0x5898], R198 ;  /* 0x005898c601007387 */ /* 0x000fe20000100a00 */
[----:B------:R1:W-:Y:S04]  /*c5420*/  LDGSTS.E [R4+0x22500], [R204.64], P0 ;  /* 0x22500000cc047fae */ /* 0x0003e80008121844 */
[----:B------:R-:W4:Y:S01]  /*c5430*/  LDL.LU R5, [R1+0x6794] ;  /* 0x0067940001057983 */ /* 0x000f220000300800 */
        /* <DEDUP_REMOVED lines=13> */
[----:B--2---:R-:W2:Y:S03]  /*c5510*/  LDL.LU R96, [R1+0x6790] ;  /* 0x0067900001607983 */ /* 0x004ea60000300800 */
[----:B------:R-:W2:Y:S01]  /*c5520*/  LDL.LU R95, [R1+0x67b0] ;  /* 0x0067b000015f7983 */ /* 0x000ea20000300800 */
[----:B------:R-:W2:Y:S03]  /*c5530*/  LDL.LU R6, [R1+0x67d4] ;  /* 0x0067d40001067983 */ /* 0x000ea60000300800 */
[----:B------:R-:W2:Y:S01]  /*c5540*/  LDL.LU R92, [R1+0x67f4] ;  /* 0x0067f400015c7983 */ /* 0x000ea20000300800 */
[----:B------:R-:W2:Y:S02]  /*c5550*/  LDL.LU R7, [R1+0x67d0] ;  /* 0x0067d00001077983 */ /* 0x000ea40000300800 */
[----:B------:R-:W2:Y:S02]  /*c5560*/  LDL.LU R93, [R1+0x67f0] ;  /* 0x0067f000015d7983 */ /* 0x000ea40000300800 */
[----:B---3--:R-:W3:Y:S01]  /*c5570*/  LDL.LU R98, [R1+0x6814] ;  /* 0x0068140001627983 */ /* 0x008ee20000300800 */
[----:B------:R-:W3:Y:S01]  /*c5580*/  LDL.LU R100, [R1+0x6834] ;  /* 0x0068340001647983 */ /* 0x000ee20000300800 */
[----:B------:R-:W3:Y:S02]  /*c5590*/  LDL.LU R99, [R1+0x6810] ;  /* 0x0068100001637983 */ /* 0x000ee40000300800 */
[----:B------:R-:W3:Y:S01]  /*c55a0*/  LDL.LU R101, [R1+0x6830] ;  /* 0x0068300001657983 */ /* 0x000ee20000300800 */
[----:B------:R1:W-:Y:S04]  /*c55b0*/  LDGSTS.E [R4+0x25900], [R114.64], P0 ;  /* 0x2590000072047fae */ /* 0x0003e80008121844 */
[----:B------:R-:W1:Y:S01]  /*c55c0*/  S2R R217, SR_TID.X ;  /* 0x0000000000d97919 */ /* 0x000e620000002100 */
        /* <DEDUP_REMOVED lines=24> */
[----:B-1----:R-:W-:Y:S01]  /*c5750*/  LOP3.LUT R220, R217, 0x1f, RZ, 0xc0, !PT ;  /* 0x0000001fd9dc7812 */ /* 0x002fe200078ec0ff */
[----:B------:R1:W-:Y:S02]  /*c5760*/  LDGSTS.E [R4+0x2bd00], [R164.64], P0 ;  /* 0x2bd00000a4047fae */ /* 0x0003e40008121844 */
[----:B------:R1:W-:Y:S01]  /*c5770*/  LDGSTS.E [R4+0x2c100], [R166.64], P0 ;  /* 0x2c100000a6047fae */ /* 0x0003e20008121844 */
[----:B------:R-:W-:Y:S01]  /*c5780*/  SHF.R.S32.HI R217, RZ, 0x5, R217 ;  /* 0x00000005ffd97819 */ /* 0x000fe200000114d9 */
[----:B------:R1:W-:Y:S01]  /*c5790*/  LDGSTS.E [R4+0x2c500], [R168.64], P0 ;  /* 0x2c500000a8047fae */ /* 0x0003e20008121844 */
[----:B------:R1:W-:Y:S02]  /*c57a0*/  LDGSTS.E [R4+0x2c900], [R170.64], P0 ;  /* 0x2c900000aa047fae */ /* 0x0003e40008121844 */
[----:B------:R1:W-:Y:S01]  /*c57b0*/  LDGSTS.E [R4+0x2cd00], [R172.64], P0 ;  /* 0x2cd00000ac047fae */ /* 0x0003e20008121844 */
[----:B----4-:R-:W-:-:S02]  /*c57c0*/  IADD3 R5, P1, R5, R201, RZ ;  /* 0x000000c905057210 */ /* 0x010fc40007f3e0ff */
[----:B------:R-:W-:-:S03]  /*c57d0*/  IADD3 R94, P2, R94, R201, RZ ;  /* 0x000000c95e5e7210 */ /* 0x000fc60007f5e0ff */
[----:B--2---:R-:W-:Y:S01]  /*c57e0*/  IMAD.X R96, R96, 0x1, R2, P1 ;  /* 0x0000000160607824 */ /* 0x004fe200008e0602 */
[----:B------:R2:W-:Y:S01]  /*c57f0*/  STL [R1+0x6794], R5 ;  /* 0x0067940501007387 */ /* 0x0005e20000100800 */
[----:B------:R-:W-:-:S03]  /*c5800*/  IMAD.SHL.U32 R220, R220, 0x4, RZ ;  /* 0x00000004dcdc7824 */ /* 0x000fc600078e00ff */
[----:B------:R1:W-:Y:S01]  /*c5810*/  LDGSTS.E [R4+0x2d100], [R174.64], P0 ;  /* 0x2d100000ae047fae */ /* 0x0003e20008121844 */
[----:B------:R-:W-:-:S03]  /*c5820*/  IMAD.X R95, R95, 0x1, R2, P2 ;  /* 0x000000015f5f7824 */ /* 0x000fc600010e0602 */
[----:B------:R-:W-:Y:S01]  /*c5830*/  STL [R1+0x6790], R96 ;  /* 0x0067906001007387 */ /* 0x000fe20000100800 */
[----:B------:R-:W-:Y:S02]  /*c5840*/  STL [R1+0x67b4], R94 ;  /* 0x0067b45e01007387 */ /* 0x000fe40000100800 */
[----:B------:R-:W4:Y:S01]  /*c5850*/  LDL.LU R106, [R1+0x6854] ;  /* 0x00685400016a7983 */ /* 0x000f220000300800 */
[----:B------:R-:W-:Y:S01]  /*c5860*/  SGXT R217, R217, 0x1 ;  /* 0x00000001d9d9781a */ /* 0x000fe20000000200 */
[----:B------:R-:W-:Y:S01]  /*c5870*/  STL [R1+0x67b0], R95 ;  /* 0x0067b05f01007387 */ /* 0x000fe20000100800 */
[----:B------:R-:W4:Y:S02]  /*c5880*/  LDL.LU R108, [R1+0x6874] ;  /* 0x00687400016c7983 */ /* 0x000f240000300800 */
[----:B------:R-:W4:Y:S02]  /*c5890*/  LDL.LU R107, [R1+0x6850] ;  /* 0x00685000016b7983 */ /* 0x000f240000300800 */
[----:B------:R-:W4:Y:S01]  /*c58a0*/  LDL.LU R109, [R1+0x6870] ;  /* 0x00687000016d7983 */ /* 0x000f220000300800 */
[----:B------:R1:W-:Y:S01]  /*c58b0*/  LDGSTS.E [R4+0x2d500], [R176.64], P0 ;  /* 0x2d500000b0047fae */ /* 0x0003e20008121844 */
[----:B------:R1:W-:Y:S02]  /*c58c0*/  LDGSTS.E [R4+0x2d900], [R178.64], P0 ;  /* 0x2d900000b2047fae */ /* 0x0003e40008121844 */
[----:B------:R1:W-:Y:S02]  /*c58d0*/  LDGSTS.E [R4+0x2dd00], [R180.64], P0 ;  /* 0x2dd00000b4047fae */ /* 0x0003e40008121844 */
[----:B------:R1:W-:Y:S01]  /*c58e0*/  LDGSTS.E [R4+0x2e100], [R182.64], P0 ;  /* 0x2e100000b6047fae */ /* 0x0003e20008121844 */
[----:B------:R-:W-:Y:S01]  /*c58f0*/  LOP3.LUT R3, R220, 0x90, R217, 0x78, !PT ;  /* 0x00000090dc037812 */ /* 0x000fe200078e78d9 */
[----:B------:R1:W-:Y:S01]  /*c5900*/  LDGSTS.E [R4+0x2e500], [R184.64], P0 ;  /* 0x2e500000b8047fae */ /* 0x0003e20008121844 */
[----:B------:R1:W-:Y:S02]  /*c5910*/  LDGSTS.E [R4+0x2e900], [R186.64], P0 ;  /* 0x2e900000ba047fae */ /* 0x0003e40008121844 */
[----:B------:R1:W-:Y:S02]  /*c5920*/  LDGSTS.E [R4+0x2ed00], [R188.64], P0 ;  /* 0x2ed00000bc047fae */ /* 0x0003e40008121844 */
[----:B------:R1:W-:Y:S01]  /*c5930*/  LDGSTS.E [R4+0x2f100], [R190.64], P0 ;  /* 0x2f100000be047fae */ /* 0x0003e20008121844 */
[----:B------:R-:W-:Y:S01]  /*c5940*/  LOP3.LUT R3, R3, 0x40, RZ, 0x3c, !PT ;  /* 0x0000004003037812 */ /* 0x000fe200078e3cff */
[----:B------:R1:W-:Y:S01]  /*c5950*/  LDGSTS.E [R4+0x2f500], [R192.64], P0 ;  /* 0x2f500000c0047fae */ /* 0x0003e20008121844 */
[----:B------:R1:W-:Y:S02]  /*c5960*/  LDGSTS.E [R4+0x2f900], [R194.64], P0 ;  /* 0x2f900000c2047fae */ /* 0x0003e40008121844 */
[----:B------:R1:W-:Y:S01]  /*c5970*/  LDGSTS.E [R4+0x2fd00], [R198.64], P0 ;  /* 0x2fd00000c6047fae */ /* 0x0003e20008121844 */
[-C--:B------:R-:W-:Y:S01]  /*c5980*/  IADD3 R6, P1, R6, R201.reuse, RZ ;  /* 0x000000c906067210 */ /* 0x080fe20007f3e0ff */
[----:B------:R-:W-:Y:S01]  /*c5990*/  IMAD R3, R202, 0x10000, R3 ;  /* 0x00010000ca037824 */ /* 0x000fe200078e0203 */
[----:B------:R-:W-:Y:S01]  /*c59a0*/  IADD3 R92, P2, R92, R201, RZ ;  /* 0x000000c95c5c7210 */ /* 0x000fe20007f5e0ff */
[----:B-1----:R-:W-:-:S02]  /*c59b0*/  IMAD.MOV.U32 R4, RZ, RZ, R5 ;  /* 0x000000ffff047224 */ /* 0x002fc400078e0005 */
[----:B--2---:R-:W-:Y:S02]  /*c59c0*/  IMAD.MOV.U32 R5, RZ, RZ, R96 ;  /* 0x000000ffff057224 */ /* 0x004fe400078e0060 */
[----:B------:R-:W-:-:S03]  /*c59d0*/  IMAD.X R7, R7, 0x1, R2, P1 ;  /* 0x0000000107077824 */ /* 0x000fc600008e0602 */
[----:B------:R1:W-:Y:S04]  /*c59e0*/  LDGSTS.E [R3+0x20200], [R4.64], P0 ;  /* 0x2020000004037fae */ /* 0x0003e80008121844 */
[----:B------:R-:W-:Y:S01]  /*c59f0*/  STL [R1+0x67d4], R6 ;  /* 0x0067d40601007387 */ /* 0x000fe20000100800 */
[----:B------:R2:W-:Y:S02]  /*c5a00*/  STL [R1+0x67d0], R7 ;  /* 0x0067d00701007387 */ /* 0x0005e40000100800 */
[----:B------:R-:W-:Y:S02]  /*c5a10*/  STL [R1+0x67f4], R92 ;  /* 0x0067f45c01007387 */ /* 0x000fe40000100800 */
[----:B------:R-:W-:Y:S02]  /*c5a20*/  IMAD.X R93, R93, 0x1, R2, P2 ;  /* 0x000000015d5d7824 */ /* 0x000fe400010e0602 */
[----:B-1----:R-:W-:-:S02]  /*c5a30*/  IMAD.MOV.U32 R4, RZ, RZ, R94 ;  /* 0x000000ffff047224 */ /* 0x002fc400078e005e */
[----:B------:R-:W-:-:S05]  /*c5a40*/  IMAD.MOV.U32 R5, RZ, RZ, R95 ;  /* 0x000000ffff057224 */ /* 0x000fca00078e005f */
[----:B------:R1:W-:Y:S02]  /*c5a50*/  LDGSTS.E [R3+0x20600], [R4.64], P0 ;  /* 0x2060000004037fae */ /* 0x0003e40008121844 */
[----:B-1----:R-:W-:Y:S02]  /*c5a60*/  IMAD.MOV.U32 R4, RZ, RZ, R6 ;  /* 0x000000ffff047224 */ /* 0x002fe400078e0006 */
[----:B------:R-:W-:Y:S02]  /*c5a70*/  IMAD.MOV.U32 R5, RZ, RZ, R7 ;  /* 0x000000ffff057224 */ /* 0x000fe400078e0007 */
[----:B--2---:R-:W2:Y:S04]  /*c5a80*/  LDL.LU.64 R6, [R1+0x5f70] ;  /* 0x005f700001067983 */ /* 0x004ea80000300a00 */
[----:B------:R1:W-:Y:S01]  /*c5a90*/  LDGSTS.E [R3+0x20a00], [R4.64], P0 ;  /* 0x20a0000004037fae */ /* 0x0003e20008121844 */
[----:B------:R1:W-:Y:S01]  /*c5aa0*/  STL [R1+0x67f0], R93 ;  /* 0x0067f05d01007387 */ /* 0x0003e20000100800 */
[----:B---3--:R-:W-:Y:S01]  /*c5ab0*/  IADD3 R98, P1, R98, R201, RZ ;  /* 0x000000c962627210 */ /* 0x008fe20007f3e0ff */
[----:B-1----:R-:W-:-:S02]  /*c5ac0*/  IMAD.MOV.U32 R4, RZ, RZ, R92 ;  /* 0x000000ffff047224 */ /* 0x002fc400078e005c */
[----:B------:R-:W-:Y:S02]  /*c5ad0*/  IMAD.MOV.U32 R5, RZ, RZ, R93 ;  /* 0x000000ffff057224 */ /* 0x000fe400078e005d */
[----:B------:R-:W2:Y:S01]  /*c5ae0*/  LDL.LU.64 R92, [R1+0x5f50] ;  /* 0x005f5000015c7983 */ /* 0x000ea20000300a00 */
[----:B------:R-:W2:Y:S02]  /*c5af0*/  LDL.LU.64 R94, [R1+0x5f30] ;  /* 0x005f3000015e7983 */ /* 0x000ea40000300a00 */
[--C-:B------:R-:W-:Y:S02]  /*c5b00*/  IMAD.X R99, R99, 0x1, R2.reuse, P1 ;  /* 0x0000000163637824 */ /* 0x100fe400008e0602 */
[----:B------:R-:W2:Y:S01]  /*c5b10*/  LDL.LU.64 R96, [R1+0x5f10] ;  /* 0x005f100001607983 */ /* 0x000ea20000300a00 */
        /* <DEDUP_REMOVED lines=8> */
[----:B------:R-:W2:Y:S04]  /*c5ba0*/  LDL.LU.64 R98, [R1+0x5ef0] ;  /* 0x005ef00001627983 */ /* 0x000ea80000300a00 */
[----:B------:R1:W-:Y:S01]  /*c5bb0*/  LDGSTS.E [R3+0x21200], [R4.64], P0 ;  /* 0x2120000004037fae */ /* 0x0003e20008121844 */
[----:B------:R1:W-:Y:S02]  /*c5bc0*/  STL [R1+0x6830], R101 ;  /* 0x0068306501007387 */ /* 0x0003e40000100800 */
[----:B-1----:R-:W-:-:S02]  /*c5bd0*/  IMAD.MOV.U32 R4, RZ, RZ, R100 ;  /* 0x000000ffff047224 */ /* 0x002fc400078e0064 */
[----:B------:R-:W-:Y:S02]  /*c5be0*/  IMAD.MOV.U32 R5, RZ, RZ, R101 ;  /* 0x000000ffff057224 */ /* 0x000fe400078e0065 */
[----:B------:R-:W2:Y:S01]  /*c5bf0*/  LDL.LU.64 R100, [R1+0x5ed0] ;  /* 0x005ed00001647983 */ /* 0x000ea20000300a00 */
[----:B------:R-:W2:Y:S02]  /*c5c00*/  LDL.LU.64 R102, [R1+0x5eb0] ;  /* 0x005eb00001667983 */ /* 0x000ea40000300a00 */
[----:B------:R-:W2:Y:S01]  /*c5c10*/  LDL.LU.64 R104, [R1+0x5e90] ;  /* 0x005e900001687983 */ /* 0x000ea20000300a00 */
[----:B------:R1:W-:Y:S01]  /*c5c20*/  LDGSTS.E [R3+0x21600], [R4.64], P0 ;  /* 0x2160000004037fae */ /* 0x0003e20008121844 */
[-C--:B----4-:R-:W-:Y:S02]  /*c5c30*/  IADD3 R106, P1, R106, R201.reuse, RZ ;  /* 0x000000c96a6a7210 */ /* 0x090fe40007f3e0ff */
[----:B------:R-:W-:-:S03]  /*c5c40*/  IADD3 R108, P2, R108, R201, RZ ;  /* 0x000000c96c6c7210 */ /* 0x000fc60007f5e0ff */
[----:B------:R-:W-:Y:S01]  /*c5c50*/  IMAD.X R107, R107, 0x1, R2, P1 ;  /* 0x000000016b6b7824 */ /* 0x000fe200008e0602 */
[----:B------:R-:W-:Y:S01]  /*c5c60*/  STL [R1+0x6854], R106 ;  /* 0x0068546a01007387 */ /* 0x000fe20000100800 */
[----:B-1----:R-:W-:Y:S02]  /*c5c70*/  IMAD.MOV.U32 R4, RZ, RZ, R106 ;  /* 0x000000ffff047224 */ /* 0x002fe400078e006a */
[----:B------:R-:W-:Y:S02]  /*c5c80*/  IMAD.X R109, R109, 0x1, R2, P2 ;  /* 0x000000016d6d7824 */ /* 0x000fe400010e0602 */
[----:B------:R-:W-:Y:S01]  /*c5c90*/  IMAD.MOV.U32 R5, RZ, RZ, R107 ;  /* 0x000000ffff057224 */ /* 0x000fe200078e006b */
[----:B------:R1:W-:Y:S01]  /*c5ca0*/  STL [R1+0x6850], R107 ;  /* 0x0068506b01007387 */ /* 0x0003e20000100800 */
[----:B------:R-:W-:Y:S03]  /*c5cb0*/  STL [R1+0x6874], R108 ;  /* 0x0068746c01007387 */ /* 0x000fe60000100800 */
[----:B------:R4:W-:Y:S04]  /*c5cc0*/  LDGSTS.E [R3+0x21a00], [R4.64], P0 ;  /* 0x21a0000004037fae */ /* 0x0009e80008121844 */
[----:B-1----:R-:W3:Y:S01]  /*c5cd0*/  LDL.LU.64 R106, [R1+0x5e70] ;  /* 0x005e7000016a7983 */ /* 0x002ee20000300a00 */
[----:B------:R1:W-:Y:S02]  /*c5ce0*/  STL [R1+0x6870], R109 ;  /* 0x0068706d01007387 */ /* 0x0003e40000100800 */
[----:B----4-:R-:W-:-:S02]  /*c5cf0*/  IMAD.MOV.U32 R4, RZ, RZ, R108 ;  /* 0x000000ffff047224 */ /* 0x010fc400078e006c */
[----:B------:R-:W-:Y:S02]  /*c5d00*/  IMAD.MOV.U32 R5, RZ, RZ, R109 ;  /* 0x000000ffff057224 */ /* 0x000fe400078e006d */
[----:B-1----:R-:W4:Y:S01]  /*c5d10*/  LDL.LU.64 R108, [R1+0x5e50] ;  /* 0x005e5000016c7983 */ /* 0x002f220000300a00 */
[----:B------:R-:W4:Y:S02]  /*c5d20*/  LDL.LU.64 R110, [R1+0x5e30] ;  /* 0x005e3000016e7983 */ /* 0x000f240000300a00 */
[----:B------:R-:W4:Y:S02]  /*c5d30*/  LDL.LU.64 R112, [R1+0x5e10] ;  /* 0x005e100001707983 */ /* 0x000f240000300a00 */
[----:B------:R-:W4:Y:S01]  /*c5d40*/  LDL.LU.64 R114, [R1+0x5df0] ;  /* 0x005df00001727983 */ /* 0x000f220000300a00 */
[----:B------:R-:W4:Y:S01]  /*c5d50*/  LDL.LU.64 R116, [R1+0x5dd0] ;  /* 0x005dd00001747983 */ /* 0x000f220000300a00 */
        /* <DEDUP_REMOVED lines=35> */
[----:B------:R-:W4:Y:S04]  /*c5f90*/  LDL.LU.64 R188, [R1+0x5950] ;  /* 0x0059500001bc7983 */ /* 0x000f280000300a00 */
[----:B------:R2:W-:Y:S01]  /*c5fa0*/  LDGSTS.E [R3+0x21e00], [R4.64], P0 ;  /* 0x21e0000004037fae */ /* 0x0005e20008121844 */
[----:B------:R-:W4:Y:S02]  /*c5fb0*/  LDL.LU.64 R190, [R1+0x5930] ;  /* 0x0059300001be7983 */ /* 0x000f240000300a00 */
[----:B------:R-:W4:Y:S02]  /*c5fc0*/  LDL.LU.64 R192, [R1+0x5910] ;  /* 0x0059100001c07983 */ /* 0x000f240000300a00 */
[----:B------:R-:W4:Y:S01]  /*c5fd0*/  LDL.LU.64 R194, [R1+0x58f0] ;  /* 0x0058f00001c27983 */ /* 0x000f220000300a00 */
[----:B------:R-:W4:Y:S01]  /*c5fe0*/  LDL.LU.64 R196, [R1+0x58d0] ;  /* 0x0058d00001c47983 */ /* 0x000f220000300a00 */
[----:B------:R-:W4:Y:S02]  /*c5ff0*/  LDL.LU.64 R198, [R1+0x58b0] ;  /* 0x0058b00001c67983 */ /* 0x000f240000300a00 */
[----:B------:R-:W4:Y:S01]  /*c6000*/  LDL.LU.64 R204, [R1+0x5890] ;  /* 0x0058900001cc7983 */ /* 0x000f220000300a00 */
        /* <DEDUP_REMOVED lines=102> */
[----:B------:R-:W-:Y:S02]  /*c6670*/  LOP3.LUT R99, R99, R98, RZ, 0x3c, !PT ;  /* 0x0000006263637212 */ /* 0x000fe400078e3cff */
[----:B------:R-:W-:Y:S02]  /*c6680*/  LOP3.LUT R92, R93, R92, RZ, 0x3c, !PT ;  /* 0x0000005c5d5c7212 */ /* 0x000fe400078e3cff */
[----:B------:R-:W-:Y:S01]  /*c6690*/  LOP3.LUT R101, R101, R100, RZ, 0x3c, !PT ;  /* 0x0000006465657212 */ /* 0x000fe200078e3cff */
[----:B------:R-:W-:Y:S01]  /*c66a0*/  IMAD.X R182, R185, 0x1, R2, P1 ;  /* 0x00000001b9b67824 */ /* 0x000fe200008e0602 */
[----:B------:R-:W-:-:S02]  /*c66b0*/  LOP3.LUT R94, R95, R94, RZ, 0x3c, !PT ;  /* 0x0000005e5f5e7212 */ /* 0x000fc400078e3cff */
[----:B------:R-:W-:Y:S02]  /*c66c0*/  LOP3.LUT R103, R103, R102, RZ, 0x3c, !PT ;  /* 0x0000006667677212 */ /* 0x000fe400078e3cff */
[----:B------:R-:W-:Y:S02]  /*c66d0*/  IADD3 R185, P1, R186, R201, RZ ;  /* 0x000000c9bab97210 */ /* 0x000fe40007f3e0ff */
        /* <DEDUP_REMOVED lines=14> */
[----:B------:R-:W-:Y:S01]  /*c67c0*/  LOP3.LUT R113, R113, R112, RZ, 0x3c, !PT ;  /* 0x0000007071717212 */ /* 0x000fe200078e3cff */
[----:B------:R-:W-:Y:S01]  /*c67d0*/  IMAD.X R184, R187, 0x1, R2, P1 ;  /* 0x00000001bbb87824 */ /* 0x000fe200008e0602 */
[----:B------:R1:W-:Y:S01]  /*c67e0*/  STL.64 [R1+0x5f70], R4 ;  /* 0x005f700401007387 */ /* 0x0003e20000100a00 */
[----:B------:R-:W-:-:S02]  /*c67f0*/  LOP3.LUT R99, R99, R98, RZ, 0x3c, !PT ;  /* 0x0000006263637212 */ /* 0x000fc400078e3cff */
[----:B------:R-:W-:Y:S02]  /*c6800*/  LOP3.LUT R106, R107, R106, RZ, 0x3c, !PT ;  /* 0x0000006a6b6a7212 */ /* 0x000fe400078e3cff */
[----:B------:R-:W-:Y:S02]  /*c6810*/  LOP3.LUT R115, R115, R114, RZ, 0x3c, !PT ;  /* 0x0000007273737212 */ /* 0x000fe400078e3cff */
[----:B------:R-:W-:Y:S01]  /*c6820*/  IADD3 R187, P1, R188, R201, RZ ;  /* 0x000000c9bcbb7210 */ /* 0x000fe20007f3e0ff */
        /* <DEDUP_REMOVED lines=46> */
[----:B------:R-:W-:Y:S01]  /*c6b10*/  IMAD.X R188, R191, 0x1, R2, P1 ;  /* 0x00000001bfbc7824 */ /* 0x000fe200008e0602 */
[----:B------:R-:W-:Y:S01]  /*c6b20*/  STL.64 [R1+0x5df0], R112 ;  /* 0x005df07001007387 */ /* 0x000fe20000100a00 */
        /* <DEDUP_REMOVED lines=155> */
[----:B------:R-:W-:Y:S01]  /*c74e0*/  STL.64 [R1+0x58b0], R196 ;  /* 0x0058b0c401007387 */ /* 0x000fe20000100a00 */
[----:B------:R1:W-:Y:S01]  /*c74f0*/  LDGSTS.E [R3+0x22200], [R4.64], P0 ;  /* 0x2220000004037fae */ /* 0x0003e20008121844 */
[----:B------:R-:W-:Y:S02]  /*c7500*/  STL.64 [R1+0x5890], R204 ;  /* 0x005890cc01007387 */ /* 0x000fe40000100a00 */
        /* <DEDUP_REMOVED lines=10> */
[----:B-1----:R-:W4:Y:S04]  /*c75b0*/  LDL.LU R4, [R1+0x679c] ;  /* 0x00679c0001047983 */ /* 0x002f280000300800 */
[----:B------:R1:W-:Y:S04]  /*c75c0*/  LDGSTS.E [R3+0x24e00], [R110.64], P0 ;  /* 0x24e000006e037fae */ /* 0x0003e80008121844 */
[----:B--2---:R-:W2:Y:S01]  /*c75d0*/  LDL.LU R94, [R1+0x67bc] ;  /* 0x0067bc00015e7983 */ /* 0x004ea20000300800 */
[----:B------:R-:W2:Y:S02]  /*c75e0*/  LDL.LU R5, [R1+0x6798] ;  /* 0x0067980001057983 */ /* 0x000ea40000300800 */
[----:B------:R-:W2:Y:S02]  /*c75f0*/  LDL.LU R95, [R1+0x67b8] ;  /* 0x0067b800015f7983 */ /* 0x000ea40000300800 */
[----:B------:R-:W2:Y:S01]  /*c7600*/  LDL.LU R6, [R1+0x67dc] ;  /* 0x0067dc0001067983 */ /* 0x000ea20000300800 */
[----:B---3--:R-:W3:Y:S01]  /*c7610*/  LDL.LU R92, [R1+0x67fc] ;  /* 0x0067fc00015c7983 */ /* 0x008ee20000300800 */
[----:B------:R-:W3:Y:S02]  /*c7620*/  LDL.LU R7, [R1+0x67d8] ;  /* 0x0067d80001077983 */ /* 0x000ee40000300800 */
[----:B------:R-:W3:Y:S02]  /*c7630*/  LDL.LU R93, [R1+0x67f8] ;  /* 0x0067f800015d7983 */ /* 0x000ee40000300800 */
[----:B------:R-:W3:Y:S01]  /*c7640*/  LDL.LU R98, [R1+0x681c] ;  /* 0x00681c0001627983 */ /* 0x000ee20000300800 */
[----:B------:R-:W3:Y:S01]  /*c7650*/  LDL.LU R100, [R1+0x683c] ;  /* 0x00683c0001647983 */ /* 0x000ee20000300800 */
[----:B------:R-:W3:Y:S02]  /*c7660*/  LDL.LU R99, [R1+0x6818] ;  /* 0x0068180001637983 */ /* 0x000ee40000300800 */
[----:B------:R-:W3:Y:S01]  /*c7670*/  LDL.LU R101, [R1+0x6838] ;  /* 0x0068380001657983 */ /* 0x000ee20000300800 */
        /* <DEDUP_REMOVED lines=28> */
[----:B------:R-:W-:Y:S01]  /*c7840*/  SHF.R.S32.HI R220, RZ, 0x5, R221 ;  /* 0x00000005ffdc7819 */ /* 0x000fe200000114dd */
[----:B------:R1:W-:Y:S01]  /*c7850*/  LDGSTS.E [R3+0x2c200], [R168.64], P0 ;  /* 0x2c200000a8037fae */ /* 0x0003e20008121844 */
        /* <DEDUP_REMOVED lines=9> */
[----:B----4-:R-:W-:-:S02]  /*c78f0*/  IADD3 R4, P1, R4, R201, RZ ;  /* 0x000000c904047210 */ /* 0x010fc40007f3e0ff */
[----:B--2---:R-:W-:Y:S02]  /*c7900*/  IADD3 R94, P2, R94, R201, RZ ;  /* 0x000000c95e5e7210 */ /* 0x004fe40007f5e0ff */
[----:B------:R-:W-:Y:S01]  /*c7910*/  LOP3.LUT R96, R221, 0x90, R220, 0x78, !PT ;  /* 0x00000090dd607812 */ /* 0x000fe200078e78dc */
[----:B------:R1:W-:Y:S01]  /*c7920*/  LDGSTS.E [R3+0x2e200], [R184.64], P0 ;  /* 0x2e200000b8037fae */ /* 0x0003e20008121844 */
[----:B------:R-:W-:-:S03]  /*c7930*/  IMAD.X R5, R5, 0x1, R2, P1 ;  /* 0x0000000105057824 */ /* 0x000fc600008e0602 */
[----:B------:R2:W-:Y:S01]  /*c7940*/  STL [R1+0x679c], R4 ;  /* 0x00679c0401007387 */ /* 0x0005e20000100800 */
[----:B------:R-:W-:Y:S02]  /*c7950*/  IMAD.X R95, R95, 0x1, R2, P2 ;  /* 0x000000015f5f7824 */ /* 0x000fe400010e0602 */
[----:B------:R1:W-:Y:S02]  /*c7960*/  LDGSTS.E [R3+0x2e600], [R186.64], P0 ;  /* 0x2e600000ba037fae */ /* 0x0003e40008121844 */
[----:B------:R1:W-:Y:S01]  /*c7970*/  LDGSTS.E [R3+0x2ea00], [R188.64], P0 ;  /* 0x2ea00000bc037fae */ /* 0x0003e20008121844 */
[----:B------:R2:W-:Y:S01]  /*c7980*/  STL [R1+0x6798], R5 ;  /* 0x0067980501007387 */ /* 0x0005e20000100800 */
[----:B------:R-:W-:Y:S02]  /*c7990*/  STL [R1+0x67bc], R94 ;  /* 0x0067bc5e01007387 */ /* 0x000fe40000100800 */
[----:B------:R-:W4:Y:S02]  /*c79a0*/  LDL.LU R106, [R1+0x685c] ;  /* 0x00685c00016a7983 */ /* 0x000f240000300800 */
[----:B------:R-:W-:Y:S01]  /*c79b0*/  STL [R1+0x67b8], R95 ;  /* 0x0067b85f01007387 */ /* 0x000fe20000100800 */
[----:B------:R-:W4:Y:S01]  /*c79c0*/  LDL.LU R108, [R1+0x687c] ;  /* 0x00687c00016c7983 */ /* 0x000f220000300800 */
[----:B------:R-:W4:Y:S02]  /*c79d0*/  LDL.LU R107, [R1+0x6858] ;  /* 0x00685800016b7983 */ /* 0x000f240000300800 */
[----:B------:R-:W4:Y:S01]  /*c79e0*/  LDL.LU R109, [R1+0x6878] ;  /* 0x00687800016d7983 */ /* 0x000f220000300800 */
[----:B------:R1:W-:Y:S01]  /*c79f0*/  LDGSTS.E [R3+0x2ee00], [R190.64], P0 ;  /* 0x2ee00000be037fae */ /* 0x0003e20008121844 */
[----:B------:R-:W-:Y:S01]  /*c7a00*/  LOP3.LUT R96, R96, 0x60, RZ, 0x3c, !PT ;  /* 0x0000006060607812 */ /* 0x000fe200078e3cff */
[----:B------:R1:W-:Y:S02]  /*c7a10*/  LDGSTS.E [R3+0x2f200], [R192.64], P0 ;  /* 0x2f200000c0037fae */ /* 0x0003e40008121844 */
[----:B------:R1:W-:Y:S01]  /*c7a20*/  LDGSTS.E [R3+0x2f600], [R194.64], P0 ;  /* 0x2f600000c2037fae */ /* 0x0003e20008121844 */
[----:B------:R1:W-:Y:S01]  /*c7a30*/  LDGSTS.E [R3+0x2fa00], [R196.64], P0 ;  /* 0x2fa00000c4037fae */ /* 0x0003e20008121844 */
[----:B------:R1:W-:Y:S01]  /*c7a40*/  LDGSTS.E [R3+0x2fe00], [R204.64], P0 ;  /* 0x2fe00000cc037fae */ /* 0x0003e20008121844 */
[----:B------:R-:W-:-:S02]  /*c7a50*/  IADD3 R6, P1, R6, R201, RZ ;  /* 0x000000c906067210 */ /* 0x000fc40007f3e0ff */
[----:B---3--:R-:W-:-:S03]  /*c7a60*/  IADD3 R92, P2, R92, R201, RZ ;  /* 0x000000c95c5c7210 */ /* 0x008fc60007f5e0ff */
[----:B------:R-:W-:Y:S02]  /*c7a70*/  IMAD.X R7, R7, 0x1, R2, P1 ;  /* 0x0000000107077824 */ /* 0x000fe400008e0602 */
[----:B-1----:R-:W-:-:S05]  /*c7a80*/  IMAD R3, R202, 0x10000, R96 ;  /* 0x00010000ca037824 */ /* 0x002fca00078e0260 */
[----:B------:R2:W-:Y:S04]  /*c7a90*/  LDGSTS.E [R3+0x20300], [R4.64], P0 ;  /* 0x2030000004037fae */ /* 0x0005e80008121844 */
[----:B------:R-:W-:Y:S01]  /*c7aa0*/  STL [R1+0x67dc], R6 ;  /* 0x0067dc0601007387 */ /* 0x000fe20000100800 */
[----:B------:R1:W-:Y:S02]  /*c7ab0*/  STL [R1+0x67d8], R7 ;  /* 0x0067d80701007387 */ /* 0x0003e40000100800 */
[----:B------:R-:W-:Y:S02]  /*c7ac0*/  STL [R1+0x67fc], R92 ;  /* 0x0067fc5c01007387 */ /* 0x000fe40000100800 */
[----:B------:R-:W-:Y:S02]  /*c7ad0*/  IMAD.X R93, R93, 0x1, R2, P2 ;  /* 0x000000015d5d7824 */ /* 0x000fe400010e0602 */
[----:B--2---:R-:W-:-:S02]  /*c7ae0*/  IMAD.MOV.U32 R4, RZ, RZ, R94 ;  /* 0x000000ffff047224 */ /* 0x004fc400078e005e */
[----:B------:R-:W-:-:S05]  /*c7af0*/  IMAD.MOV.U32 R5, RZ, RZ, R95 ;  /* 0x000000ffff057224 */ /* 0x000fca00078e005f */
[----:B------:R2:W-:Y:S02]  /*c7b00*/  LDGSTS.E [R3+0x20700], [R4.64], P0 ;  /* 0x2070000004037fae */ /* 0x0005e40008121844 */
[----:B--2---:R-:W-:Y:S02]  /*c7b10*/  IMAD.MOV.U32 R4, RZ, RZ, R6 ;  /* 0x000000ffff047224 */ /* 0x004fe400078e0006 */
[----:B------:R-:W-:Y:S02]  /*c7b20*/  IMAD.MOV.U32 R5, RZ, RZ, R7 ;  /* 0x000000ffff057224 */ /* 0x000fe400078e0007 */
[----:B-1----:R-:W2:Y:S04]  /*c7b30*/  LDL.LU.64 R6, [R1+0x5f68] ;  /* 0x005f680001067983 */ /* 0x002ea80000300a00 */
[----:B------:R1:W-:Y:S01]  /*c7b40*/  LDGSTS.E [R3+0x20b00], [R4.64], P0 ;  /* 0x20b0000004037fae */ /* 0x0003e20008121844 */
[----:B------:R3:W-:Y:S01]  /*c7b50*/  STL [R1+0x67f8], R93 ;  /* 0x0067f85d01007387 */ /* 0x0007e20000100800 */
[----:B------:R-:W-:Y:S01]  /*c7b60*/  IADD3 R98, P1, R98, R201, RZ ;  /* 0x000000c962627210 */ /* 0x000fe20007f3e0ff */
[----:B-1----:R-:W-:-:S02]  /*c7b70*/  IMAD.MOV.U32 R4, RZ, RZ, R92 ;  /* 0x000000ffff047224 */ /* 0x002fc400078e005c */
[----:B------:R-:W-:Y:S02]  /*c7b80*/  IMAD.MOV.U32 R5, RZ, RZ, R93 ;  /* 0x000000ffff057224 */ /* 0x000fe400078e005d */
[----:B---3--:R-:W2:Y:S01]  /*c7b90*/  LDL.LU.64 R92, [R1+0x5f48] ;  /* 0x005f4800015c7983 */ /* 0x008ea20000300a00 */
        /* <DEDUP_REMOVED lines=232> */
[----:B------:R1:W-:Y:S01]  /*c8a20*/  LDGSTS.E [R3+0x22300], [R4.64], P0 ;  /* 0x2230000004037fae */ /* 0x0003e20008121844 */
[----:B------:R-:W-:-:S03]  /*c8a30*/  IMAD.X R186, R189, 0x1, R2, P1 ;  /* 0x00000001bdba7824 */ /* 0x000fc600008e0602 */
[----:B------:R2:W-:Y:S01]  /*c8a40*/  STL.64 [R1+0x5ea8], R100 ;  /* 0x005ea86401007387 */ /* 0x0005e20000100a00 */
[----:B------:R-:W-:Y:S02]  /*c8a50*/  LOP3.LUT R111, R111, R110, RZ, 0x3c, !PT ;  /* 0x0000006e6f6f7212 */ /* 0x000fe400078e3cff */
[----:B------:R-:W-:Y:S02]  /*c8a60*/  LOP3.LUT R118, R119, R118, RZ, 0x3c, !PT ;  /* 0x0000007677767212 */ /* 0x000fe400078e3cff */
[----:B------:R-:W-:Y:S01]  /*c8a70*/  LOP3.LUT R127, R127, R126, RZ, 0x3c, !PT ;  /* 0x0000007e7f7f7212 */ /* 0x000fe200078e3cff */
[----:B------:R2:W-:Y:S01]  /*c8a80*/  LDGSTS.E [R3+0x22700], [R6.64], P0 ;  /* 0x2270000006037fae */ /* 0x0005e20008121844 */
[----:B------:R-:W-:-:S03]  /*c8a90*/  IADD3 R189, P1, R190, R201, RZ ;  /* 0x000000c9bebd7210 */ /* 0x000fc60007f3e0ff */
[----:B------:R2:W-:Y:S01]  /*c8aa0*/  STL.64 [R1+0x5e88], R102 ;  /* 0x005e886601007387 */ /* 0x0005e20000100a00 */
[----:B------:R-:W-:Y:S02]  /*c8ab0*/  LOP3.LUT R113, R113, R112, RZ, 0x3c, !PT ;  /* 0x0000007071717212 */ /* 0x000fe400078e3cff */
[----:B------:R-:W-:Y:S02]  /*c8ac0*/  LOP3.LUT R120, R121, R120, RZ, 0x3c, !PT ;  /* 0x0000007879787212 */ /* 0x000fe400078e3cff */
[----:B------:R-:W-:Y:S01]  /*c8ad0*/  LOP3.LUT R129, R129, R128, RZ, 0x3c, !PT ;  /* 0x0000008081817212 */ /* 0x000fe200078e3cff */
[----:B------:R2:W-:Y:S04]  /*c8ae0*/  LDGSTS.E [R3+0x22b00], [R92.64], P0 ;  /* 0x22b000005c037fae */ /* 0x0005e80008121844 */
[----:B------:R2:W-:Y:S01]  /*c8af0*/  STL.64 [R1+0x5e68], R104 ;  /* 0x005e686801007387 */ /* 0x0005e20000100a00 */
[----:B------:R-:W-:-:S02]  /*c8b00*/  LOP3.LUT R115, R115, R114, RZ, 0x3c, !PT ;  /* 0x0000007273737212 */ /* 0x000fc400078e3cff */
[----:B------:R-:W-:Y:S02]  /*c8b10*/  LOP3.LUT R122, R123, R122, RZ, 0x3c, !PT ;  /* 0x0000007a7b7a7212 */ /* 0x000fe400078e3cff */
[----:B------:R-:W-:Y:S01]  /*c8b20*/  LOP3.LUT R131, R131, R130, RZ, 0x3c, !PT ;  /* 0x0000008283837212 */ /* 0x000fe200078e3cff */
[----:B------:R2:W-:Y:S04]  /*c8b30*/  LDGSTS.E [R3+0x22f00], [R94.64], P0 ;  /* 0x22f000005e037fae */ /* 0x0005e80008121844 */
[----:B------:R2:W-:Y:S01]  /*c8b40*/  STL.64 [R1+0x5e48], R106 ;  /* 0x005e486a01007387 */ /* 0x0005e20000100a00 */
[----:B------:R-:W-:Y:S02]  /*c8b50*/  LOP3.LUT R117, R117, R116, RZ, 0x3c, !PT ;  /* 0x0000007475757212 */ /* 0x000fe400078e3cff */
[----:B------:R-:W-:-:S02]  /*c8b60*/  LOP3.LUT R124, R125, R124, RZ, 0x3c, !PT ;  /* 0x0000007c7d7c7212 */ /* 0x000fc400078e3cff */
[----:B------:R-:W-:Y:S01]  /*c8b70*/  LOP3.LUT R133, R133, R132, RZ, 0x3c, !PT ;  /* 0x0000008485857212 */ /* 0x000fe200078e3cff */
[----:B------:R2:W-:Y:S04]  /*c8b80*/  LDGSTS.E [R3+0x23300], [R96.64], P0 ;  /* 0x2330000060037fae */ /* 0x0005e80008121844 */
        /* <DEDUP_REMOVED lines=164> */
[----:B------:R-:W-:Y:S01]  /*c95d0*/  IMAD.MOV.U32 R221, RZ, RZ, 0x1f ;  /* 0x0000001fffdd7424 */ /* 0x000fe200078e00ff */
[----:B------:R-:W-:Y:S02]  /*c95e0*/  IADD3 R199, P1, R202, R201, RZ ;  /* 0x000000c9cac77210 */ /* 0x000fe40007f3e0ff */
[----:B------:R2:W-:Y:S01]  /*c95f0*/  STL.64 [R1+0x5a48], R170 ;  /* 0x005a48aa01007387 */ /* 0x0005e20000100a00 */
[----:B------:R-:W-:Y:S02]  /*c9600*/  LOP3.LUT R181, R181, R180, RZ, 0x3c, !PT ;  /* 0x000000b4b5b57212 */ /* 0x000fe400078e3cff */
[----:B------:R-:W-:-:S02]  /*c9610*/  LOP3.LUT R188, R189, R188, RZ, 0x3c, !PT ;  /* 0x000000bcbdbc7212 */ /* 0x000fc400078e3cff */
[----:B------:R-:W-:Y:S01]  /*c9620*/  LOP3.LUT R197, R197, R196, RZ, 0x3c, !PT ;  /* 0x000000c4c5c57212 */ /* 0x000fe200078e3cff */
[----:B------:R2:W-:Y:S04]  /*c9630*/  LDGSTS.E [R3+0x2b300], [R160.64], P0 ;  /* 0x2b300000a0037fae */ /* 0x0005e80008121844 */
[----:B------:R2:W-:Y:S01]  /*c9640*/  STL.64 [R1+0x5a28], R172 ;  /* 0x005a28ac01007387 */ /* 0x0005e20000100a00 */
[----:B------:R-:W-:Y:S02]  /*c9650*/  LOP3.LUT R183, R183, R182, RZ, 0x3c, !PT ;  /* 0x000000b6b7b77212 */ /* 0x000fe400078e3cff */
[----:B------:R-:W-:Y:S01]  /*c9660*/  LOP3.LUT R190, R191, R190, RZ, 0x3c, !PT ;  /* 0x000000bebfbe7212 */ /* 0x000fe200078e3cff */
[----:B------:R2:W-:Y:S01]  /*c9670*/  LDGSTS.E [R3+0x2b700], [R162.64], P0 ;  /* 0x2b700000a2037fae */ /* 0x0005e20008121844 */
[----:B------:R2:W-:Y:S01]  /*c9680*/  STL.64 [R1+0x5a08], R174 ;  /* 0x005a08ae01007387 */ /* 0x0005e20000100a00 */
[----:B------:R-:W-:-:S02]  /*c9690*/  LOP3.LUT R185, R185, R184, RZ, 0x3c, !PT ;  /* 0x000000b8b9b97212 */ /* 0x000fc400078e3cff */
[----:B------:R-:W-:Y:S01]  /*c96a0*/  LOP3.LUT R192, R193, R192, RZ, 0x3c, !PT ;  /* 0x000000c0c1c07212 */ /* 0x000fe200078e3cff */
[----:B------:R2:W-:Y:S01]  /*c96b0*/  LDGSTS.E [R3+0x2bb00], [R164.64], P0 ;  /* 0x2bb00000a4037fae */ /* 0x0005e20008121844 */
[----:B------:R2:W-:Y:S01]  /*c96c0*/  STL.64 [R1+0x59e8], R176 ;  /* 0x0059e8b001007387 */ /* 0x0005e20000100a00 */
[----:B------:R-:W-:Y:S02]  /*c96d0*/  LOP3.LUT R187, R187, R186, RZ, 0x3c, !PT ;  /* 0x000000babbbb7212 */ /* 0x000fe400078e3cff */
[----:B------:R-:W-:Y:S01]  /*c96e0*/  LOP3.LUT R194, R195, R194, RZ, 0x3c, !PT ;  /* 0x000000c2c3c27212 */ /* 0x000fe200078e3cff */
[----:B------:R2:W-:Y:S04]  /*c96f0*/  LDGSTS.E [R3+0x2bf00], [R166.64], P0 ;  /* 0x2bf00000a6037fae */ /* 0x0005e80008121844 */
[----:B------:R2:W-:Y:S01]  /*c9700*/  STL.64 [R1+0x59c8], R178 ;  /* 0x0059c8b201007387 */ /* 0x0005e20000100a00 */
[----:B------:R-:W-:-:S02]  /*c9710*/  LOP3.LUT R189, R189, R188, RZ, 0x3c, !PT ;  /* 0x000000bcbdbd7212 */ /* 0x000fc400078e3cff */
[----:B------:R-:W-:Y:S01]  /*c9720*/  LOP3.LUT R196, R197, R196, RZ, 0x3c, !PT ;  /* 0x000000c4c5c47212 */ /* 0x000fe200078e3cff */
[----:B------:R2:W-:Y:S01]  /*c9730*/  LDGSTS.E [R3+0x2c300], [R168.64], P0 ;  /* 0x2c300000a8037fae */ /* 0x0005e20008121844 */
[----:B------:R-:W-:Y:S01]  /*c9740*/  IADD3 R221, R221, c[0x0][0x180], RZ ;  /* 0x00006000dddd7a10 */ /* 0x000fe20007ffe0ff */
[----:B------:R-:W-:Y:S01]  /*c9750*/  IMAD.X R198, R203, 0x1, R2, P1 ;  /* 0x00000001cbc67824 */ /* 0x000fe200008e0602 */
[----:B------:R2:W-:Y:S01]  /*c9760*/  STL.64 [R1+0x59a8], R180 ;  /* 0x0059a8b401007387 */ /* 0x0005e20000100a00 */
[----:B------:R-:W-:-:S03]  /*c9770*/  LOP3.LUT R191, R191, R190, RZ, 0x3c, !PT ;  /* 0x000000bebfbf7212 */ /* 0x000fc600078e3cff */
[----:B------:R2:W-:Y:S01]  /*c9780*/  LDGSTS.E [R3+0x2c700], [R170.64], P0 ;  /* 0x2c700000aa037fae */ /* 0x0005e20008121844 */
[----:B------:R2:W-:Y:S01]  /*c9790*/  STL.64 [R1+0x5988], R182 ;  /* 0x005988b601007387 */ /* 0x0005e20000100a00 */
[----:B------:R-:W-:Y:S01]  /*c97a0*/  LOP3.LUT R193, R193, R192, RZ, 0x3c, !PT ;  /* 0x000000c0c1c17212 */ /* 0x000fe200078e3cff */
[----:B------:R2:W-:Y:S01]  /*c97b0*/  LDGSTS.E [R3+0x2cb00], [R172.64], P0 ;  /* 0x2cb00000ac037fae */ /* 0x0005e20008121844 */
[----:B------:R2:W-:Y:S01]  /*c97c0*/  STL.64 [R1+0x5968], R184 ;  /* 0x005968b801007387 */ /* 0x0005e20000100a00 */
[----:B------:R-:W-:-:S03]  /*c97d0*/  LOP3.LUT R195, R195, R194, RZ, 0x3c, !PT ;  /* 0x000000c2c3c37212 */ /* 0x000fc600078e3cff */
[----:B------:R2:W-:Y:S01]  /*c97e0*/  LDGSTS.E [R3+0x2cf00], [R174.64], P0 ;  /* 0x2cf00000ae037fae */ /* 0x0005e20008121844 */
[----:B------:R2:W-:Y:S01]  /*c97f0*/  STL.64 [R1+0x5948], R186 ;  /* 0x005948ba01007387 */ /* 0x0005e20000100a00 */
[----:B------:R-:W-:Y:S01]  /*c9800*/  LOP3.LUT R197, R197, R196, RZ, 0x3c, !PT ;  /* 0x000000c4c5c57212 */ /* 0x000fe200078e3cff */
[----:B------:R2:W-:Y:S01]  /*c9810*/  LDGSTS.E [R3+0x2d300], [R176.64], P0 ;  /* 0x2d300000b0037fae */ /* 0x0005e20008121844 */
[----:B-1----:R-:W-:Y:S01]  /*c9820*/  SHF.R.S32.HI R4, RZ, 0x1f, R221 ;  /* 0x0000001fff047819 */ /* 0x002fe200000114dd */
[----:B------:R2:W-:Y:S01]  /*c9830*/  STL.64 [R1+0x5928], R188 ;  /* 0x005928bc01007387 */ /* 0x0005e20000100a00 */
[----:B------:R-:W-:Y:S02]  /*c9840*/  IMAD.MOV.U32 R202, RZ, RZ, R199 ;  /* 0x000000ffffca7224 */ /* 0x000fe400078e00c7 */
[----:B------:R-:W-:Y:S01]  /*c9850*/  IMAD.MOV.U32 R203, RZ, RZ, R198 ;  /* 0x000000ffffcb7224 */ /* 0x000fe200078e00c6 */
[----:B------:R2:W-:Y:S01]  /*c9860*/  LDGSTS.E [R3+0x2d700], [R178.64], P0 ;  /* 0x2d700000b2037fae */ /* 0x0005e20008121844 */
[----:B------:R2:W-:Y:S02]  /*c9870*/  STL.64 [R1+0x5908], R190 ;  /* 0x005908be01007387 */ /* 0x0005e40000100a00 */
[----:B------:R2:W-:Y:S01]  /*c9880*/  LDGSTS.E [R3+0x2db00], [R180.64], P0 ;  /* 0x2db00000b4037fae */ /* 0x0005e20008121844 */
[----:B------:R-:W-:Y:S01]  /*c9890*/  IADD3 R200, R200, 0x1, RZ ;  /* 0x00000001c8c87810 */ /* 0x000fe20007ffe0ff */
[----:B------:R2:W-:Y:S04]  /*c98a0*/  STL.64 [R1+0x58e8], R192 ;  /* 0x0058e8c001007387 */ /* 0x0005e80000100a00 */
[----:B------:R2:W-:Y:S01]  /*c98b0*/  LDGSTS.E [R3+0x2df00], [R182.64], P0 ;  /* 0x2df00000b6037fae */ /* 0x0005e20008121844 */
[----:B------:R2:W-:Y:S02]  /*c98c0*/  STL.64 [R1+0x58c8], R194 ;  /* 0x0058c8c201007387 */ /* 0x0005e40000100a00 */
[----:B------:R2:W-:Y:S01]  /*c98d0*/  LDGSTS.E [R3+0x2e300], [R184.64], P0 ;  /* 0x2e300000b8037fae */ /* 0x0005e20008121844 */
[----:B------:R-:W-:Y:S01]  /*c98e0*/  LEA.HI R4, R4, R221, RZ, 0x5 ;  /* 0x000000dd04047211 */ /* 0x000fe200078f28ff */
[----:B------:R2:W-:Y:S04]  /*c98f0*/  STL.64 [R1+0x58a8], R196 ;  /* 0x0058a8c401007387 */ /* 0x0005e80000100a00 */
[----:B------:R2:W-:Y:S01]  /*c9900*/  LDGSTS.E [R3+0x2e700], [R186.64], P0 ;  /* 0x2e700000ba037fae */ /* 0x0005e20008121844 */
[----:B------:R2:W-:Y:S02]  /*c9910*/  STL.64 [R1+0x5888], R202 ;  /* 0x005888ca01007387 */ /* 0x0005e40000100a00 */
[----:B------:R2:W-:Y:S02]  /*c9920*/  LDGSTS.E [R3+0x2eb00], [R188.64], P0 ;  /* 0x2eb00000bc037fae */ /* 0x0005e40008121844 */
[----:B------:R2:W-:Y:S01]  /*c9930*/  LDGSTS.E [R3+0x2ef00], [R190.64], P0 ;  /* 0x2ef00000be037fae */ /* 0x0005e20008121844 */
[----:B------:R2:W-:Y:S04]  /*c9940*/  STL [R1+0x5884], R200 ;  /* 0x005884c801007387 */ /* 0x0005e80000100800 */
[----:B------:R2:W-:Y:S01]  /*c9950*/  LDGSTS.E [R3+0x2f300], [R192.64], P0 ;  /* 0x2f300000c0037fae */ /* 0x0005e20008121844 */
[----:B------:R-:W-:Y:S01]  /*c9960*/  SHF.R.S32.HI R4, RZ, 0x5, R4 ;  /* 0x00000005ff047819 */ /* 0x000fe20000011404 */
[----:B------:R2:W-:Y:S02]  /*c9970*/  LDGSTS.E [R3+0x2f700], [R194.64], P0 ;  /* 0x2f700000c2037fae */ /* 0x0005e40008121844 */
[----:B------:R2:W-:Y:S01]  /*c9980*/  LDGSTS.E [R3+0x2fb00], [R196.64], P0 ;  /* 0x2fb00000c4037fae */ /* 0x0005e20008121844 */
[----:B------:R2:W-:Y:S01]  /*c9990*/  LDGSTS.E [R3+0x2ff00], [R202.64], P0 ;  /* 0x2ff00000ca037fae */ /* 0x0005e20008121844 */
[----:B------:R-:W-:Y:S01]  /*c99a0*/  ISETP.NE.U32.AND P0, PT, R200, R4, PT ;  /* 0x00000004c800720c */ /* 0x000fe20003f05070 */
[----:B------:R-:W0:Y:S11]  /*c99b0*/  LDGDEPBAR ;  /* 0x00000000000079af */ /* 0x000e360000000000 */
[----:B------:R-:W-:Y:S01]  /*c99c0*/  @!UPT UIADD3 URZ, URZ, URZ, URZ ;  /* 0x0000003f3f3ff290 */ /* 0x000fe2000fffe03f */
[----:B--2---:R-:W-:Y:S01]  /*c99d0*/  @!P0 CALL.REL.NOINC `(.L_x_0) ;  /* 0x0000001000008944 */ /* 0x004fe20003c00000 */
[----:B------:R-:W-:Y:S05]  /*c99e0*/  BRA `(.L_x_1) ;  /* 0xfff7c79000007947 */ /* 0x000fea000383ffff */
.L_x_0:
[----:B-----5:R-:W2:Y:S01]  /*c99f0*/  LDL R5, [R1+0x2670] ;  /* 0x0026700001057983 */ /* 0x020ea20000100800 */
[----:B------:R-:W-:-:S04]  /*c9a00*/  DEPBAR.LE SB0, 0x0 ;  /* 0x000080000000791a */ /* 0x000fc80000000000 */
[----:B------:R-:W3:Y:S04]  /*c9a10*/  S2R R6, SR_TID.X ;  /* 0x0000000000067919 */ /* 0x000ee80000002100 */
[----:B------:R-:W4:Y:S04]  /*c9a20*/  LDL.LU R96, [R1+0x28a0] ;  /* 0x0028a00001607983 */ /* 0x000f280000300800 */
[----:B------:R-:W4:Y:S04]  /*c9a30*/  LDL.LU R97, [R1+0x28a4] ;  /* 0x0028a40001617983 */ /* 0x000f280000300800 */
[----:B------:R-:W4:Y:S04]  /*c9a40*/  LDL.LU R98, [R1+0x2870] ;  /* 0x0028700001627983 */ /* 0x000f280000300800 */
[----:B------:R-:W4:Y:S04]  /*c9a50*/  LDL.LU R99, [R1+0x2874] ;  /* 0x0028740001637983 */ /* 0x000f280000300800 */
[----:B------:R-:W4:Y:S01]  /*c9a60*/  LDL.LU R92, [R1+0x28a8] ;  /* 0x0028a800015c7983 */ /* 0x000f220000300800 */
[----:B---3--:R-:W-:-:S03]  /*c9a70*/  IMAD.SHL.U32 R2, R6, 0x100, RZ ;  /* 0x0000010006027824 */ /* 0x008fc600078e00ff */
[----:B------:R-:W3:Y:S01]  /*c9a80*/  LDL.LU R93, [R1+0x28ac] ;  /* 0x0028ac00015d7983 */ /* 0x000ee20000300800 */
[C---:B------:R-:W-:Y:S02]  /*c9a90*/  IMAD.SHL.U32 R4, R6.reuse, 0x20, RZ ;  /* 0x0000002006047824 */ /* 0x040fe400078e00ff */
[----:B------:R-:W-:Y:S01]  /*c9aa0*/  IMAD.SHL.U32 R3, R6, 0x400, RZ ;  /* 0x0000040006037824 */ /* 0x000fe200078e00ff */
[----:B------:R-:W-:Y:S01]  /*c9ab0*/  LOP3.LUT R2, R2, 0x1800, RZ, 0xc0, !PT ;  /* 0x0000180002027812 */ /* 0x000fe200078ec0ff */
[----:B------:R-:W3:Y:S03]  /*c9ac0*/  LDL.LU R94, [R1+0x2878] ;  /* 0x00287800015e7983 */ /* 0x000ee60000300800 */
[----:B------:R-:W-:Y:S01]  /*c9ad0*/  LOP3.LUT R2, R2, 0x460, R4, 0xf8, !PT ;  /* 0x0000046002027812 */ /* 0x000fe200078ef804 */
[----:B------:R-:W-:Y:S01]  /*c9ae0*/  IMAD.SHL.U32 R4, R6, 0x4, RZ ;  /* 0x0000000406047824 */ /* 0x000fe200078e00ff */
[----:B------:R-:W-:Y:S01]  /*c9af0*/  LOP3.LUT R3, R3, 0x1800, RZ, 0xc0, !PT ;  /* 0x0000180003037812 */ /* 0x000fe200078ec0ff */
[----:B------:R-:W3:Y:S03]  /*c9b00*/  LDL.LU R95, [R1+0x287c] ;  /* 0x00287c00015f7983 */ /* 0x000ee60000300800 */
[----:B------:R-:W-:Y:S01]  /*c9b10*/  LOP3.LUT R2, R2, 0x70, R4, 0x78, !PT ;  /* 0x0000007002027812 */ /* 0x000fe200078e7804 */
[----:B------:R-:W-:Y:S06]  /*c9b20*/  BAR.SYNC.DEFER_BLOCKING 0x0 ;  /* 0x0000000000007b1d */ /* 0x000fec0000010000 */
[----:B------:R-:W3:Y:S01]  /*c9b30*/  LDL.LU R4, [R1+0x2830] ;  /* 0x0028300001047983 */ /* 0x000ee20000300800 */
[----:B--2---:R-:W-:-:S02]  /*c9b40*/  IADD3 R0, R5, 0x1, RZ ;  /* 0x0000000105007810 */ /* 0x004fc40007ffe0ff */
[----:B------:R-:W-:Y:S02]  /*c9b50*/  LOP3.LUT R5, R6, 0x3f, RZ, 0xc0, !PT ;  /* 0x0000003f06057812 */ /* 0x000fe400078ec0ff */
[----:B------:R-:W-:-:S03]  /*c9b60*/  ISETP.GE.AND P1, PT, R0, c[0x0][0x17c], PT ;  /* 0x00005f0000007a0c */ /* 0x000fc60003f26270 */
[----:B------:R-:W-:Y:S02]  /*c9b70*/  IMAD R0, R5, 0x10, R3 ;  /* 0x0000001005007824 */ /* 0x000fe400078e0203 */
        /* <DEDUP_REMOVED lines=10> */
[----:B----4-:R4:W-:Y:S04]  /*c9c20*/  STS.128 [R2], R96 ;  /* 0x0000006002007388 */ /* 0x0109e80000000c00 */
[----:B------:R-:W2:Y:S04]  /*c9c30*/  LDL.LU R103, [R1+0x2594] ;  /* 0x0025940001677983 */ /* 0x000ea80000300800 */
[----:B---3--:R3:W-:Y:S04]  /*c9c40*/  STS.128 [R2+0x80], R92 ;  /* 0x0000805c02007388 */ /* 0x0087e80000000c00 */
[----:B----4-:R-:W4:Y:S04]  /*c9c50*/  LDL.LU R96, [R1+0x25a8] ;  /* 0x0025a80001607983 */ /* 0x010f280000300800 */
[----:B------:R-:W4:Y:S04]  /*c9c60*/  LDL.LU R97, [R1+0x25ac] ;  /* 0x0025ac0001617983 */ /* 0x000f280000300800 */
[----:B------:R-:W4:Y:S04]  /*c9c70*/  LDL.LU R98, [R1+0x2598] ;  /* 0x0025980001627983 */ /* 0x000f280000300800 */
[----:B------:R-:W4:Y:S04]  /*c9c80*/  LDL.LU R99, [R1+0x259c] ;  /* 0x00259c0001637983 */ /* 0x000f280000300800 */
[----:B---3--:R-:W3:Y:S04]  /*c9c90*/  LDL.LU R92, [R1+0x2360] ;  /* 0x00236000015c7983 */ /* 0x008ee80000300800 */
[----:B------:R-:W3:Y:S04]  /*c9ca0*/  LDL.LU R93, [R1+0x2364] ;  /* 0x00236400015d7983 */ /* 0x000ee80000300800 */
[----:B------:R-:W3:Y:S04]  /*c9cb0*/  LDL.LU R94, [R1+0x2350] ;  /* 0x00235000015e7983 */ /* 0x000ee80000300800 */
[----:B------:R-:W3:Y:S04]  /*c9cc0*/  LDL.LU R95, [R1+0x2354] ;  /* 0x00235400015f7983 */ /* 0x000ee80000300800 */
[----:B--2---:R2:W-:Y:S04]  /*c9cd0*/  STS.128 [R2+0x100], R4 ;  /* 0x0001000402007388 */ /* 0x0045e80000000c00 */
[----:B--2---:R-:W2:Y:S04]  /*c9ce0*/  LDL.LU R4, [R1+0x2368] ;  /* 0x0023680001047983 */ /* 0x004ea80000300800 */
[----:B------:R-:W2:Y:S04]  /*c9cf0*/  LDL.LU R5, [R1+0x236c] ;  /* 0x00236c0001057983 */ /* 0x000ea80000300800 */
[----:B------:R-:W2:Y:S04]  /*c9d00*/  LDL.LU R6, [R1+0x2358] ;  /* 0x0023580001067983 */ /* 0x000ea80000300800 */
[----:B------:R-:W2:Y:S04]  /*c9d10*/  LDL.LU R7, [R1+0x235c] ;  /* 0x00235c0001077983 */ /* 0x000ea80000300800 */
[----:B----4-:R4:W-:Y:S04]  /*c9d20*/  STS.128 [R2+0x280], R96 ;  /* 0x0002806002007388 */ /* 0x0109e80000000c00 */
[----:B----4-:R-:W4:Y:S04]  /*c9d30*/  LDL.LU R96, [R1+0x2120] ;  /* 0x0021200001607983 */ /* 0x010f280000300800 */
[----:B------:R-:W4:Y:S04]  /*c9d40*/  LDL.LU R97, [R1+0x2124] ;  /* 0x0021240001617983 */ /* 0x000f280000300800 */
[----:B------:R-:W4:Y:S04]  /*c9d50*/  LDL.LU R98, [R1+0x2110] ;  /* 0x0021100001627983 */ /* 0x000f280000300800 */
[----:B---3--:R3:W-:Y:S04]  /*c9d60*/  STS.128 [R2+0x300], R92 ;  /* 0x0003005c02007388 */ /* 0x0087e80000000c00 */
[----:B------:R-:W4:Y:S04]  /*c9d70*/  LDL.LU R99, [R1+0x2114] ;  /* 0x0021140001637983 */ /* 0x000f280000300800 */
[----:B---3--:R-:W3:Y:S04]  /*c9d80*/  LDL.LU R92, [R1+0x2128] ;  /* 0x00212800015c7983 */ /* 0x008ee80000300800 */
[----:B------:R-:W3:Y:S04]  /*c9d90*/  LDL.LU R93, [R1+0x212c] ;  /* 0x00212c00015d7983 */ /* 0x000ee80000300800 */
[----:B------:R-:W3:Y:S04]  /*c9da0*/  LDL.LU R94, [R1+0x2118] ;  /* 0x00211800015e7983 */ /* 0x000ee80000300800 */
[----:B------:R-:W3:Y:S04]  /*c9db0*/  LDL.LU R95, [R1+0x211c] ;  /* 0x00211c00015f7983 */ /* 0x000ee80000300800 */
[----:B------:R-:W-:Y:S04]  /*c9dc0*/  STS.128 [R2+0x180], R104 ;  /* 0x0001806802007388 */ /* 0x000fe80000000c00 */
[----:B------:R-:W-:Y:S01]  /*c9dd0*/  STS.128 [R2+0x200], R100 ;  /* 0x0002006402007388 */ /* 0x000fe20000000c00 */
[----:B------:R-:W-:-:S02]  /*c9de0*/  LOP3.LUT R230, R0, 0x20, RZ, 0x3c, !PT ;  /* 0x0000002000e67812 */ /* 0x000fc400078e3cff */
[----:B------:R-:W-:Y:S01]  /*c9df0*/  LOP3.LUT R231, R0, 0x40, RZ, 0x3c, !PT ;  /* 0x0000004000e77812 */ /* 0x000fe200078e3cff */
[----:B--2---:R2:W-:Y:S04]  /*c9e00*/  STS.128 [R2+0x380], R4 ;  /* 0x0003800402007388 */ /* 0x0045e80000000c00 */
[----:B------:R-:W-:Y:S06]  /*c9e10*/  BAR.SYNC.DEFER_BLOCKING 0x0 ;  /* 0x0000000000007b1d */ /* 0x000fec0000010000 */
[----:B--2---:R-:W2:Y:S04]  /*c9e20*/  LDL.LU R4, [R1+0x1ee0] ;  /* 0x001ee00001047983 */ /* 0x004ea80000300800 */
[----:B------:R-:W2:Y:S04]  /*c9e30*/  LDL.LU R5, [R1+0x1ee4] ;  /* 0x001ee40001057983 */ /* 0x000ea80000300800 */
[----:B------:R-:W2:Y:S04]  /*c9e40*/  LDL.LU R6, [R1+0x1ed0] ;  /* 0x001ed00001067983 */ /* 0x000ea80000300800 */
[----:B------:R-:W2:Y:S04]  /*c9e50*/  LDL.LU R7, [R1+0x1ed4] ;  /* 0x001ed40001077983 */ /* 0x000ea80000300800 */
[----:B------:R-:W1:Y:S04]  /*c9e60*/  LDS.128 R100, [R0] ;  /* 0x0000000000647984 */ /* 0x000e680000000c00 */
[----:B------:R-:W-:Y:S04]  /*c9e70*/  LDS.128 R108, [R230] ;  /* 0x00000000e66c7984 */ /* 0x000fe80000000c00 */
[----:B------:R-:W-:Y:S04]  /*c9e80*/  LDS.128 R104, [R230+0x400] ;  /* 0x00040000e6687984 */ /* 0x000fe80000000c00 */
[----:B-1----:R-:W-:Y:S01]  /*c9e90*/  STL.64 [R1+0x2110], R100 ;  /* 0x0021106401007387 */ /* 0x002fe20000100a00 */
[----:B------:R-:W-:-:S03]  /*c9ea0*/  IMAD.MOV.U32 R229, RZ, RZ, R100 ;  /* 0x000000ffffe57224 */ /* 0x000fc600078e0064 */
[----:B------:R-:W-:Y:S04]  /*c9eb0*/  STL.64 [R1+0x2118], R102 ;  /* 0x0021186601007387 */ /* 0x000fe80000100a00 */
[----:B------:R-:W1:Y:S01]  /*c9ec0*/  LDS.128 R100, [R0+0x400] ;  /* 0x0004000000647984 */ /* 0x000e620000000c00 */
[----:B------:R-:W-:-:S03]  /*c9ed0*/  LOP3.LUT R3, R0, 0x60, RZ, 0x3c, !PT ;  /* 0x0000006000037812 */ /* 0x000fc600078e3cff */
[----:B-1----:R-:W-:Y:S04]  /*c9ee0*/  STL.64 [R1+0x2c10], R100 ;  /* 0x002c106401007387 */ /* 0x002fe80000100a00 */
[----:B------:R-:W-:Y:S04]  /*c9ef0*/  STL.64 [R1+0x2c18], R102 ;  /* 0x002c186601007387 */ /* 0x000fe80000100a00 */
[----:B------:R-:W1:Y:S04]  /*c9f00*/  LDS.128 R100, [R231] ;  /* 0x00000000e7647984 */ /* 0x000e680000000c00 */
[----:B------:R-:W-:Y:S04]  /*c9f10*/  STL.64 [R1+0x2120], R108 ;  /* 0x0021206c01007387 */ /* 0x000fe80000100a00 */
[----:B------:R-:W-:Y:S04]  /*c9f20*/  STL.64 [R1+0x2128], R110 ;  /* 0x0021286e01007387 */ /* 0x000fe80000100a00 */
[----:B------:R-:W3:Y:S04]  /*c9f30*/  LDS.128 R108, [R231+0x400] ;  /* 0x00040000e76c7984 */ /* 0x000ee80000000c00 */
[----:B------:R-:W-:Y:S04]  /*c9f40*/  STL.64 [R1+0x2cb0], R104 ;  /* 0x002cb06801007387 */ /* 0x000fe80000100a00 */
[----:B------:R-:W-:Y:S04]  /*c9f50*/  STL.64 [R1+0x2cb8], R106 ;  /* 0x002cb86a01007387 */ /* 0x000fe80000100a00 */
[----:B------:R-:W4:Y:S04]  /*c9f60*/  LDS.128 R104, [R3] ;  /* 0x0000000003687984 */ /* 0x000f280000000c00 */
[----:B-1----:R-:W-:Y:S04]  /*c9f70*/  STL.64 [R1+0x2870], R100 ;  /* 0x0028706401007387 */ /* 0x002fe80000100a00 */
[----:B------:R-:W-:Y:S04]  /*c9f80*/  STL.64 [R1+0x2878], R102 ;  /* 0x0028786601007387 */ /* 0x000fe80000100a00 */
[----:B------:R-:W1:Y:S04]  /*c9f90*/  LDS.128 R100, [R3+0x400] ;  /* 0x0004000003647984 */ /* 0x000e680000000c00 */
[----:B------:R-:W-:Y:S06]  /*c9fa0*/  BAR.SYNC.DEFER_BLOCKING 0x0 ;  /* 0x0000000000007b1d */ /* 0x000fec0000010000 */
[----:B---3--:R-:W-:Y:S04]  /*c9fb0*/  STL.64 [R1+0x2d00], R108 ;  /* 0x002d006c01007387 */ /* 0x008fe80000100a00 */
[----:B------:R-:W-:Y:S04]  /*c9fc0*/  STL.64 [R1+0x2d08], R110 ;  /* 0x002d086e01007387 */ /* 0x000fe80000100a00 */
[----:B----4-:R3:W-:Y:S04]  /*c9fd0*/  STL.64 [R1+0x2b40], R104 ;  /* 0x002b406801007387 */ /* 0x0107e80000100a00 */
[----:B------:R4:W-:Y:S04]  /*c9fe0*/  STL.64 [R1+0x2b48], R106 ;  /* 0x002b486a01007387 */ /* 0x0009e80000100a00 */
[----:B------:R-:W-:Y:S04]  /*c9ff0*/  STS.128 [R2], R96 ;  /* 0x0000006002007388 */ /* 0x000fe80000000c00 */
[----:B-1----:R1:W-:Y:S04]  /*ca000*/  STL.64 [R1+0x2d30], R100 ;  /* 0x002d306401007387 */ /* 0x0023e80000100a00 */
[----:B------:R1:W-:Y:S04]  /*ca010*/  STL.64 [R1+0x2d38], R102 ;  /* 0x002d386601007387 */ /* 0x0003e80000100a00 */
[----:B---3--:R-:W3:Y:S04]  /*ca020*/  LDL.LU R104, [R1+0x1ee8] ;  /* 0x001ee80001687983 */ /* 0x008ee80000300800 */
[----:B------:R-:W3:Y:S04]  /*ca030*/  LDL.LU R105, [R1+0x1eec] ;  /* 0x001eec0001697983 */ /* 0x000ee80000300800 */
[----:B----4-:R-:W3:Y:S04]  /*ca040*/  LDL.LU R106, [R1+0x1ed8] ;  /* 0x001ed800016a7983 */ /* 0x010ee80000300800 */
[----:B------:R-:W3:Y:S04]  /*ca050*/  LDL.LU R107, [R1+0x1edc] ;  /* 0x001edc00016b7983 */ /* 0x000ee80000300800 */
[----:B-1----:R-:W4:Y:S04]  /*ca060*/  LDL.LU R100, [R1+0x1ca0] ;  /* 0x001ca00001647983 */ /* 0x002f280000300800 */
[----:B------:R-:W4:Y:S04]  /*ca070*/  LDL.LU R101, [R1+0x1ca4] ;  /* 0x001ca40001657983 */ /* 0x000f280000300800 */
[----:B------:R-:W4:Y:S04]  /*ca080*/  LDL.LU R102, [R1+0x1c90] ;  /* 0x001c900001667983 */ /* 0x000f280000300800 */
[----:B------:R-:W4:Y:S04]  /*ca090*/  LDL.LU R103, [R1+0x1c94] ;  /* 0x001c940001677983 */ /* 0x000f280000300800 */
[----:B------:R-:W3:Y:S04]  /*ca0a0*/  LDL.LU R96, [R1+0x1ca8] ;  /* 0x001ca80001607983 */ /* 0x000ee80000300800 */
[----:B------:R-:W3:Y:S04]  /*ca0b0*/  LDL.LU R97, [R1+0x1cac] ;  /* 0x001cac0001617983 */ /* 0x000ee80000300800 */
[----:B------:R-:W3:Y:S04]  /*ca0c0*/  LDL.LU R98, [R1+0x1c98] ;  /* 0x001c980001627983 */ /* 0x000ee80000300800 */
[----:B------:R1:W-:Y:S04]  /*ca0d0*/  STS.128 [R2+0x80], R92 ;  /* 0x0000805c02007388 */ /* 0x0003e80000000c00 */
[----:B------:R-:W3:Y:S04]  /*ca0e0*/  LDL.LU R99, [R1+0x1c9c] ;  /* 0x001c9c0001637983 */ /* 0x000ee80000300800 */
[----:B-1----:R-:W4:Y:S04]  /*ca0f0*/  LDL.LU R92, [R1+0x1a20] ;  /* 0x001a2000015c7983 */ /* 0x002f280000300800 */
[----:B------:R-:W4:Y:S04]  /*ca100*/  LDL.LU R93, [R1+0x1a24] ;  /* 0x001a2400015d7983 */ /* 0x000f280000300800 */
[----:B------:R-:W4:Y:S04]  /*ca110*/  LDL.LU R94, [R1+0x1a10] ;  /* 0x001a1000015e7983 */ /* 0x000f280000300800 */
[----:B------:R-:W4:Y:S04]  /*ca120*/  LDL.LU R95, [R1+0x1a14] ;  /* 0x001a1400015f7983 */ /* 0x000f280000300800 */
[----:B--2---:R1:W-:Y:S04]  /*ca130*/  STS.128 [R2+0x100], R4 ;  /* 0x0001000402007388 */ /* 0x0043e80000000c00 */
[----:B-1----:R-:W2:Y:S04]  /*ca140*/  LDL.LU R4, [R1+0x1a28] ;  /* 0x001a280001047983 */ /* 0x002ea80000300800 */
[----:B------:R-:W2:Y:S04]  /*ca150*/  LDL.LU R5, [R1+0x1a2c] ;  /* 0x001a2c0001057983 */ /* 0x000ea80000300800 */
[----:B------:R-:W2:Y:S04]  /*ca160*/  LDL.LU R6, [R1+0x1a18] ;  /* 0x001a180001067983 */ /* 0x000ea80000300800 */
[----:B------:R-:W2:Y:S04]  /*ca170*/  LDL.LU R7, [R1+0x1a1c] ;  /* 0x001a1c0001077983 */ /* 0x000ea80000300800 */
[----:B---3--:R1:W-:Y:S04]  /*ca180*/  STS.128 [R2+0x280], R96 ;  /* 0x0002806002007388 */ /* 0x0083e80000000c00 */
[----:B-1----:R-:W3:Y:S04]  /*ca190*/  LDL.LU R96, [R1+0x1780] ;  /* 0x0017800001607983 */ /* 0x002ee80000300800 */
[----:B------:R-:W3:Y:S04]  /*ca1a0*/  LDL.LU R97, [R1+0x1784] ;  /* 0x0017840001617983 */ /* 0x000ee80000300800 */
[----:B------:R-:W3:Y:S04]  /*ca1b0*/  LDL.LU R98, [R1+0x1770] ;  /* 0x0017700001627983 */ /* 0x000ee80000300800 */
[----:B----4-:R1:W-:Y:S04]  /*ca1c0*/  STS.128 [R2+0x300], R92 ;  /* 0x0003005c02007388 */ /* 0x0103e80000000c00 */
[----:B------:R-:W3:Y:S04]  /*ca1d0*/  LDL.LU R99, [R1+0x1774] ;  /* 0x0017740001637983 */ /* 0x000ee80000300800 */
[----:B-1----:R-:W4:Y:S04]  /*ca1e0*/  LDL.LU R92, [R1+0x1788] ;  /* 0x00178800015c7983 */ /* 0x002f280000300800 */
[----:B------:R-:W4:Y:S04]  /*ca1f0*/  LDL.LU R93, [R1+0x178c] ;  /* 0x00178c00015d7983 */ /* 0x000f280000300800 */
[----:B------:R-:W4:Y:S04]  /*ca200*/  LDL.LU R94, [R1+0x1778] ;  /* 0x00177800015e7983 */ /* 0x000f280000300800 */
[----:B------:R-:W4:Y:S04]  /*ca210*/  LDL.LU R95, [R1+0x177c] ;  /* 0x00177c00015f7983 */ /* 0x000f280000300800 */
[----:B--2---:R1:W-:Y:S04]  /*ca220*/  STS.128 [R2+0x380], R4 ;  /* 0x0003800402007388 */ /* 0x0043e80000000c00 */
[----:B-1----:R-:W4:Y:S04]  /*ca230*/  LDL.LU R4, [R1+0x1550] ;  /* 0x0015500001047983 */ /* 0x002f280000300800 */
[----:B------:R-:W4:Y:S04]  /*ca240*/  LDL.LU R5, [R1+0x1554] ;  /* 0x0015540001057983 */ /* 0x000f280000300800 */
[----:B------:R-:W4:Y:S04]  /*ca250*/  LDL.LU R6, [R1+0x1540] ;  /* 0x0015400001067983 */ /* 0x000f280000300800 */
[----:B------:R-:W4:Y:S04]  /*ca260*/  LDL.LU R7, [R1+0x1544] ;  /* 0x0015440001077983 */ /* 0x000f280000300800 */
[----:B------:R-:W-:Y:S04]  /*ca270*/  STS.128 [R2+0x180], R104 ;  /* 0x0001806802007388 */ /* 0x000fe80000000c00 */
[----:B------:R-:W-:Y:S04]  /*ca280*/  STS.128 [R2+0x200], R100 ;  /* 0x0002006402007388 */ /* 0x000fe80000000c00 */
[----:B------:R-:W-:Y:S06]  /*ca290*/  BAR.SYNC.DEFER_BLOCKING 0x0 ;  /* 0x0000000000007b1d */ /* 0x000fec0000010000 */
[----:B------:R-:W1:Y:S04]  /*ca2a0*/  LDS.128 R100, [R0] ;  /* 0x0000000000647984 */ /* 0x000e680000000c00 */
[----:B------:R-:W-:Y:S04]  /*ca2b0*/  LDS.128 R108, [R230] ;  /* 0x00000000e66c7984 */ /* 0x000fe80000000c00 */
[----:B------:R-:W-:Y:S04]  /*ca2c0*/  LDS.128 R104, [R230+0x400] ;  /* 0x00040000e6687984 */ /* 0x000fe80000000c00 */
[----:B-1----:R-:W-:Y:S01]  /*ca2d0*/  STL.64 [R1+0x1770], R100 ;  /* 0x0017706401007387 */ /* 0x002fe20000100a00 */
[----:B------:R-:W-:-:S03]  /*ca2e0*/  IMAD.MOV.U32 R228, RZ, RZ, R100 ;  /* 0x000000ffffe47224 */ /* 0x000fc600078e0064 */
[----:B------:R-:W-:Y:S04]  /*ca2f0*/  STL.64 [R1+0x1778], R102 ;  /* 0x0017786601007387 */ /* 0x000fe80000100a00 */
[----:B------:R-:W1:Y:S04]  /*ca300*/  LDS.128 R100, [R0+0x400] ;  /* 0x0004000000647984 */ /* 0x000e680000000c00 */
[----:B-1----:R-:W-:Y:S04]  /*ca310*/  STL.64 [R1+0x2b60], R100 ;  /* 0x002b606401007387 */ /* 0x002fe80000100a00 */
[----:B------:R-:W-:Y:S04]  /*ca320*/  STL.64 [R1+0x2b68], R102 ;  /* 0x002b686601007387 */ /* 0x000fe80000100a00 */
[----:B------:R-:W1:Y:S04]  /*ca330*/  LDS.128 R100, [R231] ;  /* 0x00000000e7647984 */ /* 0x000e680000000c00 */
[----:B------:R-:W-:Y:S04]  /*ca340*/  STL.64 [R1+0x1a10], R108 ;  /* 0x001a106c01007387 */ /* 0x000fe80000100a00 */
[----:B------:R-:W-:Y:S04]  /*ca350*/  STL.64 [R1+0x1a18], R110 ;  /* 0x001a186e01007387 */ /* 0x000fe80000100a00 */
[----:B------:R-:W1:Y:S04]  /*ca360*/  LDS.128 R108, [R231+0x400] ;  /* 0x00040000e76c7984 */ /* 0x000e680000000c00 */
[----:B------:R-:W-:Y:S04]  /*ca370*/  STL.64 [R1+0x2c20], R104 ;  /* 0x002c206801007387 */ /* 0x000fe80000100a00 */
[----:B------:R-:W-:Y:S04]  /*ca380*/  STL.64 [R1+0x2c28], R106 ;  /* 0x002c286a01007387 */ /* 0x000fe80000100a00 */
[----:B------:R-:W1:Y:S04]  /*ca390*/  LDS.128 R104, [R3] ;  /* 0x0000000003687984 */ /* 0x000e680000000c00 */
[----:B-1----:R-:W-:Y:S04]  /*ca3a0*/  STL.64 [R1+0x2590], R100 ;  /* 0x0025906401007387 */ /* 0x002fe80000100a00 */
[----:B------:R-:W-:Y:S04]  /*ca3b0*/  STL.64 [R1+0x2598], R102 ;  /* 0x0025986601007387 */ /* 0x000fe80000100a00 */
[----:B------:R-:W1:Y:S04]  /*ca3c0*/  LDS.128 R100, [R3+0x400] ;  /* 0x0004000003647984 */ /* 0x000e680000000c00 */
[----:B------:R-:W-:Y:S06]  /*ca3d0*/  BAR.SYNC.DEFER_BLOCKING 0x0 ;  /* 0x0000000000007b1d */ /* 0x000fec0000010000 */
[----:B------:R-:W-:Y:S04]  /*ca3e0*/  STL.64 [R1+0x2cc0], R108 ;  /* 0x002cc06c01007387 */ /* 0x000fe80000100a00 */
[----:B------:R-:W-:Y:S04]  /*ca3f0*/  STL.64 [R1+0x2cc8], R110 ;  /* 0x002cc86e01007387 */ /* 0x000fe80000100a00 */
[----:B------:R1:W-:Y:S04]  /*ca400*/  STL.64 [R1+0x2ac0], R104 ;  /* 0x002ac06801007387 */ /* 0x0003e80000100a00 */
[----:B------:R1:W-:Y:S04]  /*ca410*/  STL.64 [R1+0x2ac8], R106 ;  /* 0x002ac86a01007387 */ /* 0x0003e80000100a00 */
[----:B-1----:R-:W-:Y:S04]  /*ca420*/  STL.64 [R1+0x2d20], R100 ;  /* 0x002d206401007387 */ /* 0x002fe80000100a00 */
[----:B------:R1:W-:Y:S04]  /*ca430*/  STL.64 [R1+0x2d28], R102 ;  /* 0x002d286601007387 */ /* 0x0003e80000100a00 */
[----:B------:R-:W2:Y:S04]  /*ca440*/  LDL.LU R104, [R1+0x1558] ;  /* 0x0015580001687983 */ /* 0x000ea80000300800 */
[----:B------:R-:W2:Y:S04]  /*ca450*/  LDL.LU R105, [R1+0x155c] ;  /* 0x00155c0001697983 */ /* 0x000ea80000300800 */
[----:B------:R-:W2:Y:S04]  /*ca460*/  LDL.LU R106, [R1+0x1548] ;  /* 0x00154800016a7983 */ /* 0x000ea80000300800 */
[----:B------:R-:W2:Y:S04]  /*ca470*/  LDL.LU R107, [R1+0x154c] ;  /* 0x00154c00016b7983 */ /* 0x000ea80000300800 */
[----:B-1----:R-:W2:Y:S04]  /*ca480*/  LDL.LU R102, [R1+0xe60] ;  /* 0x000e600001667983 */ /* 0x002ea80000300800 */
[----:B---3--:R1:W-:Y:S04]  /*ca490*/  STS.128 [R2], R96 ;  /* 0x0000006002007388 */ /* 0x0083e80000000c00 */
[----:B------:R-:W3:Y:S04]  /*ca4a0*/  LDL.LU R103, [R1+0xe64] ;  /* 0x000e640001677983 */ /* 0x000ee80000300800 */
[----:B----4-:R4:W-:Y:S04]  /*ca4b0*/  STS.128 [R2+0x80], R92 ;  /* 0x0000805c02007388 */ /* 0x0109e80000000c00 */
[----:B-1----:R-:W2:Y:S04]  /*ca4c0*/  LDL.LU R98, [R1+0xe68] ;  /* 0x000e680001627983 */ /* 0x002ea80000300800 */
[----:B------:R-:W2:Y:S04]  /*ca4d0*/  LDL.LU R99, [R1+0xe6c] ;  /* 0x000e6c0001637983 */ /* 0x000ea80000300800 */
[----:B----4-:R-:W4:Y:S04]  /*ca4e0*/  LDL.LU R94, [R1+0xc80] ;  /* 0x000c8000015e7983 */ /* 0x010f280000300800 */
[----:B------:R-:W4:Y:S04]  /*ca4f0*/  LDL.LU R95, [R1+0xc84] ;  /* 0x000c8400015f7983 */ /* 0x000f280000300800 */
[----:B------:R1:W-:Y:S04]  /*ca500*/  STS.128 [R2+0x100], R4 ;  /* 0x0001000402007388 */ /* 0x0003e80000000c00 */
[----:B-1----:R-:W3:Y:S04]  /*ca510*/  LDL.LU R6, [R1+0xc88] ;  /* 0x000c880001067983 */ /* 0x002ee80000300800 */
        /* <DEDUP_REMOVED lines=8> */
[----:B------:R-:W-:Y:S01]  /*ca5a0*/  IMAD.MOV.U32 R101, RZ, RZ, R233 ;  /* 0x000000ffff657224 */ /* 0x000fe200078e00e9 */
[----:B--2---:R1:W-:Y:S04]  /*ca5b0*/  STS.128 [R2+0x280], R96 ;  /* 0x0002806002007388 */ /* 0x0043e80000000c00 */
[----:B----4-:R2:W-:Y:S04]  /*ca5c0*/  STS.128 [R2+0x300], R92 ;  /* 0x0003005c02007388 */ /* 0x0105e80000000c00 */
[----:B-1----:R-:W4:Y:S04]  /*ca5d0*/  LDL.LU R98, [R1+0xbc0] ;  /* 0x000bc00001627983 */ /* 0x002f280000300800 */
[----:B------:R-:W4:Y:S04]  /*ca5e0*/  LDL.LU R99, [R1+0xbc4] ;  /* 0x000bc40001637983 */ /* 0x000f280000300800 */
[----:B--2---:R-:W2:Y:S04]  /*ca5f0*/  LDL.LU R94, [R1+0xbc8] ;  /* 0x000bc800015e7983 */ /* 0x004ea80000300800 */
[----:B------:R-:W2:Y:S04]  /*ca600*/  LDL.LU R95, [R1+0xbcc] ;  /* 0x000bcc00015f7983 */ /* 0x000ea80000300800 */
[----:B---3--:R1:W-:Y:S04]  /*ca610*/  STS.128 [R2+0x380], R4 ;  /* 0x0003800402007388 */ /* 0x0083e80000000c00 */
[----:B-1----:R-:W2:Y:S04]  /*ca620*/  LDL.LU R4, [R1+0x5e0] ;  /* 0x0005e00001047983 */ /* 0x002ea80000300800 */
[----:B------:R-:W2:Y:S04]  /*ca630*/  LDL.LU R5, [R1+0x5e4] ;  /* 0x0005e40001057983 */ /* 0x000ea80000300800 */
[----:B------:R-:W2:Y:S04]  /*ca640*/  LDL.LU R6, [R1+0x9e0] ;  /* 0x0009e00001067983 */ /* 0x000ea80000300800 */
[----:B------:R-:W2:Y:S04]  /*ca650*/  LDL.LU R7, [R1+0x9e4] ;  /* 0x0009e40001077983 */ /* 0x000ea80000300800 */
        /* <DEDUP_REMOVED lines=26> */
[----:B------:R1:W-:Y:S01]  /*ca800*/  STL.64 [R1+0x25a8], R106 ;  /* 0x0025a86a01007387 */ /* 0x0003e20000100a00 */
[----:B------:R-:W-:-:S02]  /*ca810*/  IMAD.MOV.U32 R96, RZ, RZ, R244 ;  /* 0x000000ffff607224 */ /* 0x000fc400078e00f4 */
[----:B------:R-:W-:Y:S02]  /*ca820*/  IMAD.MOV.U32 R97, RZ, RZ, R245 ;  /* 0x000000ffff617224 */ /* 0x000fe400078e00f5 */
[----:B------:R-:W-:Y:S02]  /*ca830*/  IMAD.MOV.U32 R92, RZ, RZ, R246 ;  /* 0x000000ffff5c7224 */ /* 0x000fe400078e00f6 */
[----:B------:R-:W-:Y:S01]  /*ca840*/  IMAD.MOV.U32 R93, RZ, RZ, R247 ;  /* 0x000000ffff5d7224 */ /* 0x000fe200078e00f7 */
[----:B-1----:R1:W-:Y:S04]  /*ca850*/  STL.64 [R1+0x2cf0], R100 ;  /* 0x002cf06401007387 */ /* 0x0023e80000100a00 */
[----:B------:R1:W-:Y:S04]  /*ca860*/  STL.64 [R1+0x2cf8], R102 ;  /* 0x002cf86601007387 */ /* 0x0003e80000100a00 */
[----:B------:R-:W3:Y:S04]  /*ca870*/  LDL.LU R104, [R1+0x5e8] ;  /* 0x0005e80001687983 */ /* 0x000ee80000300800 */
[----:B------:R-:W3:Y:S04]  /*ca880*/  LDL.LU R105, [R1+0x5ec] ;  /* 0x0005ec0001697983 */ /* 0x000ee80000300800 */
[----:B------:R-:W3:Y:S04]  /*ca890*/  LDL.LU R106, [R1+0x9e8] ;  /* 0x0009e800016a7983 */ /* 0x000ee80000300800 */
[----:B------:R-:W3:Y:S04]  /*ca8a0*/  LDL.LU R107, [R1+0x9ec] ;  /* 0x0009ec00016b7983 */ /* 0x000ee80000300800 */
[----:B-1----:R-:W3:Y:S04]  /*ca8b0*/  LDL.LU R100, [R1+0x5c0] ;  /* 0x0005c00001647983 */ /* 0x002ee80000300800 */
[----:B------:R-:W3:Y:S04]  /*ca8c0*/  LDL.LU R101, [R1+0x5c4] ;  /* 0x0005c40001657983 */ /* 0x000ee80000300800 */
[----:B------:R-:W3:Y:S04]  /*ca8d0*/  LDL.LU R102, [R1+0x800] ;  /* 0x0008000001667983 */ /* 0x000ee80000300800 */
[----:B----4-:R1:W-:Y:S04]  /*ca8e0*/  STS.128 [R2], R96 ;  /* 0x0000006002007388 */ /* 0x0103e80000000c00 */
[----:B------:R-:W4:Y:S04]  /*ca8f0*/  LDL.LU R103, [R1+0x804] ;  /* 0x0008040001677983 */ /* 0x000f280000300800 */
[----:B--2---:R2:W-:Y:S04]  /*ca900*/  STS.128 [R2+0x80], R92 ;  /* 0x0000805c02007388 */ /* 0x0045e80000000c00 */
[----:B-1----:R-:W3:Y:S04]  /*ca910*/  LDL.LU R96, [R1+0x5c8] ;  /* 0x0005c80001607983 */ /* 0x002ee80000300800 */
[----:B------:R-:W3:Y:S04]  /*ca920*/  LDL.LU R97, [R1+0x5cc] ;  /* 0x0005cc0001617983 */ /* 0x000ee80000300800 */
[----:B------:R-:W3:Y:S04]  /*ca930*/  LDL.LU R98, [R1+0x808] ;  /* 0x0008080001627983 */ /* 0x000ee80000300800 */
[----:B------:R-:W3:Y:S04]  /*ca940*/  LDL.LU R99, [R1+0x80c] ;  /* 0x00080c0001637983 */ /* 0x000ee80000300800 */
[----:B--2---:R-:W2:Y:S04]  /*ca950*/  LDL.LU R92, [R1+0x110] ;  /* 0x00011000015c7983 */ /* 0x004ea80000300800 */
[----:B------:R-:W2:Y:S04]  /*ca960*/  LDL.LU R93, [R1+0x114] ;  /* 0x00011400015d7983 */ /* 0x000ea80000300800 */
[----:B------:R-:W2:Y:S04]  /*ca970*/  LDL.LU R94, [R1+0x320] ;  /* 0x00032000015e7983 */ /* 0x000ea80000300800 */
[----:B------:R-:W2:Y:S04]  /*ca980*/  LDL.LU R95, [R1+0x324] ;  /* 0x00032400015f7983 */ /* 0x000ea80000300800 */
[----:B------:R1:W-:Y:S04]  /*ca990*/  STS.128 [R2+0x100], R4 ;  /* 0x0001000402007388 */ /* 0x0003e80000000c00 */
[----:B-1----:R-:W4:Y:S04]  /*ca9a0*/  LDL.LU R4, [R1+0x118] ;  /* 0x0001180001047983 */ /* 0x002f280000300800 */
[----:B------:R-:W4:Y:S04]  /*ca9b0*/  LDL.LU R5, [R1+0x11c] ;  /* 0x00011c0001057983 */ /* 0x000f280000300800 */
[----:B------:R-:W4:Y:S04]  /*ca9c0*/  LDL.LU R6, [R1+0x328] ;  /* 0x0003280001067983 */ /* 0x000f280000300800 */
[----:B------:R-:W4:Y:S04]  /*ca9d0*/  LDL.LU R7, [R1+0x32c] ;  /* 0x00032c0001077983 */ /* 0x000f280000300800 */
[----:B---3--:R1:W-:Y:S04]  /*ca9e0*/  STS.128 [R2+0x280], R96 ;  /* 0x0002806002007388 */ /* 0x0083e80000000c00 */
[----:B-1----:R-:W3:Y:S04]  /*ca9f0*/  LDL.LU R96, [R1+0x620] ;  /* 0x0006200001607983 */ /* 0x002ee80000300800 */
[----:B------:R-:W3:Y:S04]  /*caa00*/  LDL.LU R97, [R1+0x624] ;  /* 0x0006240001617983 */ /* 0x000ee80000300800 */
[----:B------:R-:W3:Y:S04]  /*caa10*/  LDL.LU R98, [R1+0x1070] ;  /* 0x0010700001627983 */ /* 0x000ee80000300800 */
[----:B--2---:R1:W-:Y:S04]  /*caa20*/  STS.128 [R2+0x300], R92 ;  /* 0x0003005c02007388 */ /* 0x0043e80000000c00 */
[----:B------:R-:W3:Y:S04]  /*caa30*/  LDL.LU R99, [R1+0x1074] ;  /* 0x0010740001637983 */ /* 0x000ee80000300800 */
[----:B-1----:R-:W2:Y:S04]  /*caa40*/  LDL.LU R92, [R1+0x628] ;  /* 0x00062800015c7983 */ /* 0x002ea80000300800 */
[----:B------:R-:W2:Y:S04]  /*caa50*/  LDL.LU R93, [R1+0x62c] ;  /* 0x00062c00015d7983 */ /* 0x000ea80000300800 */
[----:B------:R-:W2:Y:S04]  /*caa60*/  LDL.LU R94, [R1+0x1078] ;  /* 0x00107800015e7983 */ /* 0x000ea80000300800 */
[----:B------:R-:W2:Y:S04]  /*caa70*/  LDL.LU R95, [R1+0x107c] ;  /* 0x00107c00015f7983 */ /* 0x000ea80000300800 */
[----:B----4-:R1:W-:Y:S04]  /*caa80*/  STS.128 [R2+0x380], R4 ;  /* 0x0003800402007388 */ /* 0x0103e80000000c00 */
        /* <DEDUP_REMOVED lines=31> */
[----:B-1----:R1:W-:Y:S04]  /*cac80*/  STL.64 [R1+0x2c80], R100 ;  /* 0x002c806401007387 */ /* 0x0023e80000100a00 */
[----:B------:R1:W-:Y:S04]  /*cac90*/  STL.64 [R1+0x2c88], R102 ;  /* 0x002c886601007387 */ /* 0x0003e80000100a00 */
[----:B------:R-:W4:Y:S04]  /*caca0*/  LDL.LU R104, [R1+0x158] ;  /* 0x0001580001687983 */ /* 0x000f280000300800 */
[----:B------:R-:W4:Y:S04]  /*cacb0*/  LDL.LU R105, [R1+0x15c] ;  /* 0x00015c0001697983 */ /* 0x000f280000300800 */
[----:B------:R-:W4:Y:S04]  /*cacc0*/  LDL.LU R106, [R1+0x518] ;  /* 0x00051800016a7983 */ /* 0x000f280000300800 */
[----:B------:R-:W4:Y:S04]  /*cacd0*/  LDL.LU R107, [R1+0x51c] ;  /* 0x00051c00016b7983 */ /* 0x000f280000300800 */
[----:B-1----:R-:W4:Y:S04]  /*cace0*/  LDL.LU R100, [R1+0xe90] ;  /* 0x000e900001647983 */ /* 0x002f280000300800 */
[----:B------:R-:W4:Y:S04]  /*cacf0*/  LDL.LU R101, [R1+0xe94] ;  /* 0x000e940001657983 */ /* 0x000f280000300800 */
[----:B------:R-:W4:Y:S04]  /*cad00*/  LDL.LU R102, [R1+0x1260] ;  /* 0x0012600001667983 */ /* 0x000f280000300800 */
[----:B---3--:R1:W-:Y:S04]  /*cad10*/  STS.128 [R2], R96 ;  /* 0x0000006002007388 */ /* 0x0083e80000000c00 */
[----:B------:R-:W3:Y:S04]  /*cad20*/  LDL.LU R103, [R1+0x1264] ;  /* 0x0012640001677983 */ /* 0x000ee80000300800 */
        /* <DEDUP_REMOVED lines=33> */
[----:B------:R-:W1:Y:S04]  /*caf40*/  LDS.128 R100, [R0+0x400] ;  /* 0x0004000000647984 */ /* 0x000e680000000c00 */
[----:B------:R-:W1:Y:S04]  /*caf50*/  LDS.128 R108, [R230] ;  /* 0x00000000e66c7984 */ /* 0x000e680000000c00 */
[----:B-1----:R-:W-:Y:S04]  /*caf60*/  STL.64 [R1+0x510], R104 ;  /* 0x0005106801007387 */ /* 0x002fe80000100a00 */
[----:B------:R-:W-:Y:S04]  /*caf70*/  STL.64 [R1+0x518], R106 ;  /* 0x0005186a01007387 */ /* 0x000fe80000100a00 */
[----:B------:R-:W1:Y:S04]  /*caf80*/  LDS.128 R104, [R230+0x400] ;  /* 0x00040000e6687984 */ /* 0x000e680000000c00 */
[----:B------:R-:W-:Y:S04]  /*caf90*/  STL.64 [R1+0x1ed0], R100 ;  /* 0x001ed06401007387 */ /* 0x000fe80000100a00 */
[----:B------:R-:W-:Y:S04]  /*cafa0*/  STL.64 [R1+0x1ed8], R102 ;  /* 0x001ed86601007387 */ /* 0x000fe80000100a00 */
[----:B------:R-:W1:Y:S04]  /*cafb0*/  LDS.128 R100, [R231] ;  /* 0x00000000e7647984 */ /* 0x000e680000000c00 */
[----:B------:R-:W-:Y:S04]  /*cafc0*/  STL.64 [R1+0x800], R108 ;  /* 0x0008006c01007387 */ /* 0x000fe80000100a00 */
        /* <DEDUP_REMOVED lines=8> */
[----:B------:R-:W-:Y:S06]  /*cb050*/  BAR.SYNC.DEFER_BLOCKING 0x0 ;  /* 0x0000000000007b1d */ /* 0x000fec0000010000 */
[----:B------:R-:W-:Y:S04]  /*cb060*/  STL.64 [R1+0x2b10], R108 ;  /* 0x002b106c01007387 */ /* 0x000fe80000100a00 */
[----:B------:R-:W-:Y:S04]  /*cb070*/  STL.64 [R1+0x2b18], R110 ;  /* 0x002b186e01007387 */ /* 0x000fe80000100a00 */
[----:B-1----:R1:W-:Y:S04]  /*cb080*/  STL.64 [R1+0x1780], R104 ;  /* 0x0017806801007387 */ /* 0x0023e80000100a00 */
[----:B------:R1:W-:Y:S04]  /*cb090*/  STL.64 [R1+0x1788], R106 ;  /* 0x0017886a01007387 */ /* 0x0003e80000100a00 */
[----:B------:R1:W-:Y:S04]  /*cb0a0*/  STL.64 [R1+0x2be0], R100 ;  /* 0x002be06401007387 */ /* 0x0003e80000100a00 */
[----:B------:R1:W-:Y:S04]  /*cb0b0*/  STL.64 [R1+0x2be8], R102 ;  /* 0x002be86601007387 */ /* 0x0003e80000100a00 */
        /* <DEDUP_REMOVED lines=8> */
[----:B---3--:R1:W-:Y:S04]  /*cb140*/  STS.128 [R2], R96 ;  /* 0x0000006002007388 */ /* 0x0083e80000000c00 */
        /* <DEDUP_REMOVED lines=164> */
[----:B------:R-:W1:Y:S04]  /*cbb90*/  LDS.128 R108, [R0+0x400] ;  /* 0x00040000006c7984 */ /* 0x000e680000000c00 */
[----:B------:R-:W1:Y:S04]  /*cbba0*/  LDS.128 R104, [R230] ;  /* 0x00000000e6687984 */ /* 0x000e680000000c00 */
[----:B------:R-:W1:Y:S04]  /*cbbb0*/  LDS.128 R100, [R230+0x400] ;  /* 0x00040000e6647984 */ /* 0x000e680000000c00 */
[----:B------:R-:W-:Y:S04]  /*cbbc0*/  LDS.128 R212, [R0] ;  /* 0x0000000000d47984 */ /* 0x000fe80000000c00 */
[----:B------:R-:W-:Y:S04]  /*cbbd0*/  LDS.128 R208, [R231] ;  /* 0x00000000e7d07984 */ /* 0x000fe80000000c00 */
[----:B-1----:R-:W-:Y:S04]  /*cbbe0*/  STL.64 [R1+0xc80], R108 ;  /* 0x000c806c01007387 */ /* 0x002fe80000100a00 */
[----:B------:R-:W-:Y:S04]  /*cbbf0*/  STL.64 [R1+0xc88], R110 ;  /* 0x000c886e01007387 */ /* 0x000fe80000100a00 */
[----:B------:R-:W-:Y:S04]  /*cbc00*/  STL.64 [R1+0x110], R104 ;  /* 0x0001106801007387 */ /* 0x000fe80000100a00 */
[----:B------:R-:W1:Y:S04]  /*cbc10*/  LDS.128 R108, [R231+0x400] ;  /* 0x00040000e76c7984 */ /* 0x000e680000000c00 */
[----:B------:R-:W-:Y:S04]  /*cbc20*/  STL.64 [R1+0x118], R106 ;  /* 0x0001186a01007387 */ /* 0x000fe80000100a00 */
[----:B------:R-:W-:Y:S04]  /*cbc30*/  STL.64 [R1+0x13d0], R100 ;  /* 0x0013d06401007387 */ /* 0x000fe80000100a00 */
[----:B------:R-:W1:Y:S04]  /*cbc40*/  LDS.128 R104, [R3] ;  /* 0x0000000003687984 */ /* 0x000e680000000c00 */
[----:B------:R-:W-:Y:S04]  /*cbc50*/  STL.64 [R1+0x13d8], R102 ;  /* 0x0013d86601007387 */ /* 0x000fe80000100a00 */
[----:B------:R-:W1:Y:S04]  /*cbc60*/  LDS.128 R100, [R3+0x400] ;  /* 0x0004000003647984 */ /* 0x000e680000000c00 */
[----:B------:R-:W-:Y:S06]  /*cbc70*/  BAR.SYNC.DEFER_BLOCKING 0x0 ;  /* 0x0000000000007b1d */ /* 0x000fec0000010000 */
[----:B-1----:R-:W-:Y:S04]  /*cbc80*/  STL.64 [R1+0x1a20], R108 ;  /* 0x001a206c01007387 */ /* 0x002fe80000100a00 */
[----:B------:R-:W-:Y:S04]  /*cbc90*/  STL.64 [R1+0x1a28], R110 ;  /* 0x001a286e01007387 */ /* 0x000fe80000100a00 */
[----:B------:R1:W-:Y:S04]  /*cbca0*/  STL.64 [R1+0x5e0], R104 ;  /* 0x0005e06801007387 */ /* 0x0003e80000100a00 */
        /* <DEDUP_REMOVED lines=2337> */
[----:B-1----:R-:W2:Y:S04]  /*d4ec0*/  LDL.LU R96, [R1+0xfe0] ;  /* 0x000fe00001607983 */ /* 0x002ea80000300800 */
[----:B------:R-:W2:Y:S04]  /*d4ed0*/  LDL.LU R97, [R1+0xfe4] ;  /* 0x000fe40001617983 */ /* 0x000ea80000300800 */
[----:B------:R-:W2:Y:S04]  /*d4ee0*/  LDL.LU R98, [R1+0xfd0] ;  /* 0x000fd00001627983 */ /* 0x000ea80000300800 */
[----:B--2---:R1:W-:Y:S04]  /*d4ef0*/  STS.128 [R2+0x300], R92 ;  /* 0x0003005c02007388 */ /* 0x0043e80000000c00 */
[----:B------:R-:W2:Y:S04]  /*d4f00*/  LDL.LU R99, [R1+0xfd4] ;  /* 0x000fd40001637983 */ /* 0x000ea80000300800 */
[----:B-1----:R-:W2:Y:S04]  /*d4f10*/  LDL.LU R92, [R1+0xfe8] ;  /* 0x000fe800015c7983 */ /* 0x002ea80000300800 */
[----:B------:R-:W2:Y:S04]  /*d4f20*/  LDL.LU R93, [R1+0xfec] ;  /* 0x000fec00015d7983 */ /* 0x000ea80000300800 */
[----:B------:R-:W2:Y:S04]  /*d4f30*/  LDL.LU R94, [R1+0xfd8] ;  /* 0x000fd800015e7983 */ /* 0x000ea80000300800 */
[----:B------:R-:W2:Y:S04]  /*d4f40*/  LDL.LU R95, [R1+0xfdc] ;  /* 0x000fdc00015f7983 */ /* 0x000ea80000300800 */
[----:B----4-:R1:W-:Y:S04]  /*d4f50*/  STS.128 [R2+0x380], R4 ;  /* 0x0003800402007388 */ /* 0x0103e80000000c00 */
        /* <DEDUP_REMOVED lines=28> */
[----:B-1----:R-:W-:Y:S04]  /*d5120*/  STL.64 [R1+0x1e30], R104 ;  /* 0x001e306801007387 */ /* 0x002fe80000100a00 */
[----:B------:R-:W-:Y:S04]  /*d5130*/  STL.64 [R1+0x1e38], R106 ;  /* 0x001e386a01007387 */ /* 0x000fe80000100a00 */
[----:B------:R1:W-:Y:S04]  /*d5140*/  STL.64 [R1+0x33c0], R100 ;  /* 0x0033c06401007387 */ /* 0x0003e80000100a00 */
[----:B------:R1:W-:Y:S04]  /*d5150*/  STL.64 [R1+0x33c8], R102 ;  /* 0x0033c86601007387 */ /* 0x0003e80000100a00 */
[----:B-1----:R-:W3:Y:S04]  /*d5160*/  LDL.LU R100, [R1+0x488] ;  /* 0x0004880001647983 */ /* 0x002ee80000300800 */
[----:B------:R-:W3:Y:S04]  /*d5170*/  LDL.LU R101, [R1+0x48c] ;  /* 0x00048c0001657983 */ /* 0x000ee80000300800 */
[----:B------:R-:W3:Y:S04]  /*d5180*/  LDL.LU R102, [R1+0x478] ;  /* 0x0004780001667983 */ /* 0x000ee80000300800 */
[----:B------:R-:W3:Y:S04]  /*d5190*/  LDL.LU R103, [R1+0x47c] ;  /* 0x00047c0001677983 */ /* 0x000ee80000300800 */
[----:B--2---:R1:W-:Y:S04]  /*d51a0*/  STS.128 [R2+0x80], R92 ;  /* 0x0000805c02007388 */ /* 0x0043e80000000c00 */
        /* <DEDUP_REMOVED lines=9> */
[----:B------:R1:W-:Y:S02]  /*d5240*/  STS.128 [R2], R96 ;  /* 0x0000006002007388 */ /* 0x0003e40000000c00 */
[----:B-1----:R-:W-:-:S02]  /*d5250*/  IMAD.MOV.U32 R98, RZ, RZ, R8 ;  /* 0x000000ffff627224 */ /* 0x002fc400078e0008 */
[----:B------:R-:W-:Y:S02]  /*d5260*/  IMAD.MOV.U32 R99, RZ, RZ, R9 ;  /* 0x000000ffff637224 */ /* 0x000fe400078e0009 */
[----:B------:R-:W-:Y:S02]  /*d5270*/  IMAD.MOV.U32 R8, RZ, RZ, R226 ;  /* 0x000000ffff087224 */ /* 0x000fe400078e00e2 */
[----:B------:R-:W-:-:S05]  /*d5280*/  IMAD.MOV.U32 R9, RZ, RZ, R227 ;  /* 0x000000ffff097224 */ /* 0x000fca00078e00e3 */
[----:B------:R-:W-:Y:S01]  /*d5290*/  STS.128 [R2+0x380], R8 ;  /* 0x0003800802007388 */ /* 0x000fe20000000c00 */
[----:B------:R-:W-:Y:S02]  /*d52a0*/  IMAD.MOV.U32 R96, RZ, RZ, R224 ;  /* 0x000000ffff607224 */ /* 0x000fe400078e00e0 */
[----:B------:R-:W-:-:S05]  /*d52b0*/  IMAD.MOV.U32 R97, RZ, RZ, R225 ;  /* 0x000000ffff617224 */ /* 0x000fca00078e00e1 */
[----:B------:R-:W-:Y:S04]  /*d52c0*/  STS.128 [R2+0x300], R96 ;  /* 0x0003006002007388 */ /* 0x000fe80000000c00 */
[----:B--2---:R1:W-:Y:S04]  /*d52d0*/  STS.128 [R2+0x200], R92 ;  /* 0x0002005c02007388 */ /* 0x0043e80000000c00 */
[----:B-1----:R-:W2:Y:S04]  /*d52e0*/  LDL.LU R92, [R1+0x1340] ;  /* 0x00134000015c7983 */ /* 0x002ea80000300800 */
[----:B------:R-:W2:Y:S04]  /*d52f0*/  LDL.LU R93, [R1+0x1344] ;  /* 0x00134400015d7983 */ /* 0x000ea80000300800 */
[----:B------:R-:W2:Y:S04]  /*d5300*/  LDL.LU R94, [R1+0x1330] ;  /* 0x00133000015e7983 */ /* 0x000ea80000300800 */
[----:B------:R-:W2:Y:S04]  /*d5310*/  LDL.LU R95, [R1+0x1334] ;  /* 0x00133400015f7983 */ /* 0x000ea80000300800 */
[----:B------:R-:W2:Y:S04]  /*d5320*/  LDL.LU R8, [R1+0x1348] ;  /* 0x0013480001087983 */ /* 0x000ea80000300800 */
[----:B------:R-:W2:Y:S04]  /*d5330*/  LDL.LU R9, [R1+0x134c] ;  /* 0x00134c0001097983 */ /* 0x000ea80000300800 */
[----:B------:R-:W2:Y:S04]  /*d5340*/  LDL.LU R10, [R1+0x1338] ;  /* 0x00133800010a7983 */ /* 0x000ea80000300800 */
[----:B----4-:R1:W-:Y:S04]  /*d5350*/  STS.128 [R2+0x280], R4 ;  /* 0x0002800402007388 */ /* 0x0103e80000000c00 */
[----:B------:R-:W2:Y:S04]  /*d5360*/  LDL.LU R11, [R1+0x133c] ;  /* 0x00133c00010b7983 */ /* 0x000ea80000300800 */
[----:B-1----:R-:W2:Y:S04]  /*d5370*/  LDL.LU R4, [R1+0x1da0] ;  /* 0x001da00001047983 */ /* 0x002ea80000300800 */
[----:B------:R-:W2:Y:S04]  /*d5380*/  LDL.LU R5, [R1+0x1da4] ;  /* 0x001da40001057983 */ /* 0x000ea80000300800 */
[----:B------:R-:W2:Y:S04]  /*d5390*/  LDL.LU R6, [R1+0x1e40] ;  /* 0x001e400001067983 */ /* 0x000ea80000300800 */
[----:B------:R-:W2:Y:S04]  /*d53a0*/  LDL.LU R7, [R1+0x1e44] ;  /* 0x001e440001077983 */ /* 0x000ea80000300800 */
[----:B---3--:R-:W-:Y:S04]  /*d53b0*/  STS.128 [R2+0x180], R100 ;  /* 0x0001806402007388 */ /* 0x008fe80000000c00 */
[----:B------:R-:W-:Y:S06]  /*d53c0*/  BAR.SYNC.DEFER_BLOCKING 0x0 ;  /* 0x0000000000007b1d */ /* 0x000fec0000010000 */
[----:B------:R-:W1:Y:S04]  /*d53d0*/  LDS.128 R100, [R0] ;  /* 0x0000000000647984 */ /* 0x000e680000000c00 */
[----:B------:R-:W3:Y:S04]  /*d53e0*/  LDS.128 R96, [R0+0x400] ;  /* 0x0004000000607984 */ /* 0x000ee80000000c00 */
[----:B------:R-:W3:Y:S04]  /*d53f0*/  LDS.128 R104, [R230] ;  /* 0x00000000e6687984 */ /* 0x000ee80000000c00 */
[----:B-1----:R-:W-:Y:S04]  /*d5400*/  STL.64 [R1+0x950], R100 ;  /* 0x0009506401007387 */ /* 0x002fe80000100a00 */
[----:B------:R-:W-:Y:S04]  /*d5410*/  STL.64 [R1+0x958], R102 ;  /* 0x0009586601007387 */ /* 0x000fe80000100a00 */
[----:B------:R-:W1:Y:S04]  /*d5420*/  LDS.128 R100, [R230+0x400] ;  /* 0x00040000e6647984 */ /* 0x000e680000000c00 */
[----:B---3--:R-:W-:Y:S04]  /*d5430*/  STL.64 [R1+0x22a0], R96 ;  /* 0x0022a06001007387 */ /* 0x008fe80000100a00 */
[----:B------:R-:W-:Y:S04]  /*d5440*/  STL.64 [R1+0x22a8], R98 ;  /* 0x0022a86201007387 */ /* 0x000fe80000100a00 */
[----:B------:R-:W3:Y:S04]  /*d5450*/  LDS.128 R96, [R231] ;  /* 0x00000000e7607984 */ /* 0x000ee80000000c00 */
[----:B------:R-:W-:Y:S04]  /*d5460*/  STL.64 [R1+0xdd0], R104 ;  /* 0x000dd06801007387 */ /* 0x000fe80000100a00 */
[----:B------:R-:W-:Y:S04]  /*d5470*/  STL.64 [R1+0xdd8], R106 ;  /* 0x000dd86a01007387 */ /* 0x000fe80000100a00 */
[----:B------:R-:W3:Y:S04]  /*d5480*/  LDS.128 R104, [R231+0x400] ;  /* 0x00040000e7687984 */ /* 0x000ee80000000c00 */
[----:B-1----:R-:W-:Y:S04]  /*d5490*/  STL.64 [R1+0x29c0], R100 ;  /* 0x0029c06401007387 */ /* 0x002fe80000100a00 */
[----:B------:R-:W-:Y:S04]  /*d54a0*/  STL.64 [R1+0x29c8], R102 ;  /* 0x0029c86601007387 */ /* 0x000fe80000100a00 */
[----:B------:R-:W1:Y:S04]  /*d54b0*/  LDS.128 R100, [R3] ;  /* 0x0000000003647984 */ /* 0x000e680000000c00 */
[----:B---3--:R-:W-:Y:S04]  /*d54c0*/  STL.64 [R1+0x11d0], R96 ;  /* 0x0011d06001007387 */ /* 0x008fe80000100a00 */
[----:B------:R-:W-:Y:S04]  /*d54d0*/  STL.64 [R1+0x11d8], R98 ;  /* 0x0011d86201007387 */ /* 0x000fe80000100a00 */
[----:B------:R-:W3:Y:S04]  /*d54e0*/  LDS.128 R96, [R3+0x400] ;  /* 0x0004000003607984 */ /* 0x000ee80000000c00 */
[----:B------:R-:W-:Y:S06]  /*d54f0*/  BAR.SYNC.DEFER_BLOCKING 0x0 ;  /* 0x0000000000007b1d */ /* 0x000fec0000010000 */
[----:B------:R-:W-:Y:S04]  /*d5500*/  STL.64 [R1+0x32b0], R104 ;  /* 0x0032b06801007387 */ /* 0x000fe80000100a00 */
[----:B------:R-:W-:Y:S04]  /*d5510*/  STL.64 [R1+0x32b8], R106 ;  /* 0x0032b86a01007387 */ /* 0x000fe80000100a00 */
[----:B-1----:R1:W-:Y:S04]  /*d5520*/  STL.64 [R1+0x1960], R100 ;  /* 0x0019606401007387 */ /* 0x0023e80000100a00 */
[----:B------:R1:W-:Y:S04]  /*d5530*/  STL.64 [R1+0x1968], R102 ;  /* 0x0019686601007387 */ /* 0x0003e80000100a00 */
[----:B---3--:R3:W-:Y:S04]  /*d5540*/  STL.64 [R1+0x3360], R96 ;  /* 0x0033606001007387 */ /* 0x0087e80000100a00 */
[----:B------:R3:W-:Y:S04]  /*d5550*/  STL.64 [R1+0x3368], R98 ;  /* 0x0033686201007387 */ /* 0x0007e80000100a00 */
[----:B-1----:R-:W4:Y:S04]  /*d5560*/  LDL.LU R100, [R1+0x1da8] ;  /* 0x001da80001647983 */ /* 0x002f280000300800 */
[----:B------:R-:W4:Y:S04]  /*d5570*/  LDL.LU R101, [R1+0x1dac] ;  /* 0x001dac0001657983 */ /* 0x000f280000300800 */
[----:B------:R-:W4:Y:S04]  /*d5580*/  LDL.LU R102, [R1+0x1e48] ;  /* 0x001e480001667983 */ /* 0x000f280000300800 */
[----:B------:R-:W4:Y:S04]  /*d5590*/  LDL.LU R103, [R1+0x1e4c] ;  /* 0x001e4c0001677983 */ /* 0x000f280000300800 */
[----:B---3--:R-:W3:Y:S04]  /*d55a0*/  LDL.LU R96, [R1+0x35d0] ;  /* 0x0035d00001607983 */ /* 0x008ee80000300800 */
[----:B------:R-:W3:Y:S04]  /*d55b0*/  LDL.LU R97, [R1+0x35d4] ;  /* 0x0035d40001617983 */ /* 0x000ee80000300800 */
[----:B------:R-:W3:Y:S04]  /*d55c0*/  LDL.LU R98, [R1+0x35e0] ;  /* 0x0035e00001627983 */ /* 0x000ee80000300800 */
[----:B------:R-:W3:Y:S04]  /*d55d0*/  LDL.LU R99, [R1+0x35e4] ;  /* 0x0035e40001637983 */ /* 0x000ee80000300800 */
[----:B--2---:R1:W-:Y:S04]  /*d55e0*/  STS.128 [R2], R92 ;  /* 0x0000005c02007388 */ /* 0x0043e80000000c00 */
[----:B-1----:R-:W2:Y:S04]  /*d55f0*/  LDL.LU R92, [R1+0x35d8] ;  /* 0x0035d800015c7983 */ /* 0x002ea80000300800 */
[----:B------:R-:W2:Y:S04]  /*d5600*/  LDL.LU R93, [R1+0x35dc] ;  /* 0x0035dc00015d7983 */ /* 0x000ea80000300800 */
[----:B------:R-:W2:Y:S04]  /*d5610*/  LDL.LU R94, [R1+0x35e8] ;  /* 0x0035e800015e7983 */ /* 0x000ea80000300800 */
[----:B------:R1:W-:Y:S04]  /*d5620*/  STS.128 [R2+0x80], R8 ;  /* 0x0000800802007388 */ /* 0x0003e80000000c00 */
[----:B------:R-:W2:Y:S04]  /*d5630*/  LDL.LU R95, [R1+0x35ec] ;  /* 0x0035ec00015f7983 */ /* 0x000ea80000300800 */
[----:B-1----:R-:W3:Y:S04]  /*d5640*/  LDL.LU R8, [R1+0x2b20] ;  /* 0x002b200001087983 */ /* 0x002ee80000300800 */
        /* <DEDUP_REMOVED lines=12> */
[----:B---3--:R1:W-:Y:S04]  /*d5710*/  STS.128 [R2+0x300], R8 ;  /* 0x0003000802007388 */ /* 0x0083e80000000c00 */
[----:B------:R-:W2:Y:S04]  /*d5720*/  LDL.LU R95, [R1+0x3c84] ;  /* 0x003c8400015f7983 */ /* 0x000ea80000300800 */
[----:B-1----:R-:W3:Y:S04]  /*d5730*/  LDL.LU R8, [R1+0x3c98] ;  /* 0x003c980001087983 */ /* 0x002ee80000300800 */
[----:B------:R-:W3:Y:S04]  /*d5740*/  LDL.LU R9, [R1+0x3c9c] ;  /* 0x003c9c0001097983 */ /* 0x000ee80000300800 */
[----:B------:R-:W3:Y:S04]  /*d5750*/  LDL.LU R10, [R1+0x3c88] ;  /* 0x003c8800010a7983 */ /* 0x000ee80000300800 */
[----:B----4-:R1:W-:Y:S04]  /*d5760*/  STS.128 [R2+0x380], R4 ;  /* 0x0003800402007388 */ /* 0x0103e80000000c00 */
[----:B------:R-:W3:Y:S04]  /*d5770*/  LDL.LU R11, [R1+0x3c8c] ;  /* 0x003c8c00010b7983 */ /* 0x000ee80000300800 */
[----:B-1----:R-:W3:Y:S04]  /*d5780*/  LDL.LU R4, [R1+0x3230] ;  /* 0x0032300001047983 */ /* 0x002ee80000300800 */
[----:B------:R-:W3:Y:S04]  /*d5790*/  LDL.LU R5, [R1+0x3234] ;  /* 0x0032340001057983 */ /* 0x000ee80000300800 */
[----:B------:R-:W3:Y:S04]  /*d57a0*/  LDL.LU R6, [R1+0x3240] ;  /* 0x0032400001067983 */ /* 0x000ee80000300800 */
[----:B------:R-:W3:Y:S04]  /*d57b0*/  LDL.LU R7, [R1+0x3244] ;  /* 0x0032440001077983 */ /* 0x000ee80000300800 */
        /* <DEDUP_REMOVED lines=36> */
[----:B--2---:R1:W-:Y:S04]  /*d5a00*/  STS.128 [R2], R92 ;  /* 0x0000005c02007388 */ /* 0x0043e80000000c00 */
        /* <DEDUP_REMOVED lines=345> */
[----:B-1----:R-:W3:Y:S04]  /*d6fa0*/  LDL.LU R92, [R1+0xfc0] ;  /* 0x000fc000015c7983 */ /* 0x002ee80000300800 */
[----:B------:R-:W3:Y:S04]  /*d6fb0*/  LDL.LU R93, [R1+0xfc4] ;  /* 0x000fc400015d7983 */ /* 0x000ee80000300800 */
[----:B------:R-:W3:Y:S04]  /*d6fc0*/  LDL.LU R94, [R1+0xfb0] ;  /* 0x000fb000015e7983 */ /* 0x000ee80000300800 */
[----:B---3--:R1:W-:Y:S04]  /*d6fd0*/  STS.128 [R2+0x300], R8 ;  /* 0x0003000802007388 */ /* 0x0083e80000000c00 */
[----:B------:R-:W3:Y:S04]  /*d6fe0*/  LDL.LU R95, [R1+0xfb4] ;  /* 0x000fb400015f7983 */ /* 0x000ee80000300800 */
        /* <DEDUP_REMOVED lines=51> */
[----:B------:R1:W-:Y:S02]  /*d7320*/  STS.128 [R2], R92 ;  /* 0x0000005c02007388 */ /* 0x0003e40000000c00 */
[----:B-1----:R-:W-:-:S02]  /*d7330*/  IMAD.MOV.U32 R92, RZ, RZ, R12 ;  /* 0x000000ffff5c7224 */ /* 0x002fc400078e000c */
[----:B------:R-:W-:Y:S01]  /*d7340*/  IMAD.MOV.U32 R93, RZ, RZ, R13 ;  /* 0x000000ffff5d7224 */ /* 0x000fe200078e000d */
[----:B------:R-:W2:Y:S01]  /*d7350*/  LDL.LU R12, [R1+0x1320] ;  /* 0x00132000010c7983 */ /* 0x000ea20000300800 */
[----:B------:R-:W-:Y:S02]  /*d7360*/  IMAD.MOV.U32 R94, RZ, RZ, R16 ;  /* 0x000000ffff5e7224 */ /* 0x000fe400078e0010 */
[----:B------:R-:W-:Y:S01]  /*d7370*/  IMAD.MOV.U32 R95, RZ, RZ, R17 ;  /* 0x000000ffff5f7224 */ /* 0x000fe200078e0011 */
[----:B------:R-:W2:Y:S01]  /*d7380*/  LDL.LU R13, [R1+0x1324] ;  /* 0x00132400010d7983 */ /* 0x000ea20000300800 */
[----:B------:R-:W-:Y:S02]  /*d7390*/  IMAD.MOV.U32 R16, RZ, RZ, R14 ;  /* 0x000000ffff107224 */ /* 0x000fe400078e000e */
[----:B------:R-:W-:Y:S01]  /*d73a0*/  IMAD.MOV.U32 R17, RZ, RZ, R15 ;  /* 0x000000ffff117224 */ /* 0x000fe200078e000f */
[----:B------:R-:W2:Y:S04]  /*d73b0*/  LDL.LU R14, [R1+0x1310] ;  /* 0x00131000010e7983 */ /* 0x000ea80000300800 */
[----:B------:R-:W2:Y:S04]  /*d73c0*/  LDL.LU R15, [R1+0x1314] ;  /* 0x00131400010f7983 */ /* 0x000ea80000300800 */
[----:B------:R-:W-:Y:S04]  /*d73d0*/  STS.128 [R2+0x300], R92 ;  /* 0x0003005c02007388 */ /* 0x000fe80000000c00 */
[----:B------:R-:W-:Y:S04]  /*d73e0*/  STS.128 [R2+0x380], R16 ;  /* 0x0003801002007388 */ /* 0x000fe80000000c00 */
[----:B---3--:R1:W-:Y:S04]  /*d73f0*/  STS.128 [R2+0x200], R8 ;  /* 0x0002000802007388 */ /* 0x0083e80000000c00 */
        /* <DEDUP_REMOVED lines=9> */
[----:B--2---:R-:W-:Y:S04]  /*d7490*/  STS.128 [R2+0x180], R96 ;  /* 0x0001806002007388 */ /* 0x004fe80000000c00 */
[----:B------:R-:W-:Y:S06]  /*d74a0*/  BAR.SYNC.DEFER_BLOCKING 0x0 ;  /* 0x0000000000007b1d */ /* 0x000fec0000010000 */
[----:B------:R-:W1:Y:S04]  /*d74b0*/  LDS.128 R92, [R0] ;  /* 0x00000000005c7984 */ /* 0x000e680000000c00 */
[----:B------:R-:W2:Y:S04]  /*d74c0*/  LDS.128 R16, [R0+0x400] ;  /* 0x0004000000107984 */ /* 0x000ea80000000c00 */
[----:B------:R-:W2:Y:S04]  /*d74d0*/  LDS.128 R96, [R230] ;  /* 0x00000000e6607984 */ /* 0x000ea80000000c00 */
[----:B-1----:R-:W-:Y:S04]  /*d74e0*/  STL.64 [R1+0x930], R92 ;  /* 0x0009305c01007387 */ /* 0x002fe80000100a00 */
[----:B------:R-:W-:Y:S04]  /*d74f0*/  STL.64 [R1+0x938], R94 ;  /* 0x0009385e01007387 */ /* 0x000fe80000100a00 */
[----:B------:R-:W1:Y:S04]  /*d7500*/  LDS.128 R92, [R230+0x400] ;  /* 0x00040000e65c7984 */ /* 0x000e680000000c00 */
[----:B--2---:R-:W-:Y:S04]  /*d7510*/  STL.64 [R1+0x2290], R16 ;  /* 0x0022901001007387 */ /* 0x004fe80000100a00 */
[----:B------:R-:W-:Y:S04]  /*d7520*/  STL.64 [R1+0x2298], R18 ;  /* 0x0022981201007387 */ /* 0x000fe80000100a00 */
[----:B------:R-:W2:Y:S04]  /*d7530*/  LDS.128 R16, [R231] ;  /* 0x00000000e7107984 */ /* 0x000ea80000000c00 */
[----:B------:R-:W-:Y:S04]  /*d7540*/  STL.64 [R1+0xdb0], R96 ;  /* 0x000db06001007387 */ /* 0x000fe80000100a00 */
[----:B------:R-:W-:Y:S04]  /*d7550*/  STL.64 [R1+0xdb8], R98 ;  /* 0x000db86201007387 */ /* 0x000fe80000100a00 */
[----:B------:R-:W2:Y:S04]  /*d7560*/  LDS.128 R96, [R231+0x400] ;  /* 0x00040000e7607984 */ /* 0x000ea80000000c00 */
[----:B-1----:R-:W-:Y:S04]  /*d7570*/  STL.64 [R1+0x29b0], R92 ;  /* 0x0029b05c01007387 */ /* 0x002fe80000100a00 */
[----:B------:R-:W-:Y:S04]  /*d7580*/  STL.64 [R1+0x29b8], R94 ;  /* 0x0029b85e01007387 */ /* 0x000fe80000100a00 */
[----:B------:R-:W1:Y:S04]  /*d7590*/  LDS.128 R92, [R3] ;  /* 0x00000000035c7984 */ /* 0x000e680000000c00 */
[----:B--2---:R-:W-:Y:S04]  /*d75a0*/  STL.64 [R1+0x11a0], R16 ;  /* 0x0011a01001007387 */ /* 0x004fe80000100a00 */
[----:B------:R-:W-:Y:S04]  /*d75b0*/  STL.64 [R1+0x11a8], R18 ;  /* 0x0011a81201007387 */ /* 0x000fe80000100a00 */
[----:B------:R-:W2:Y:S04]  /*d75c0*/  LDS.128 R16, [R3+0x400] ;  /* 0x0004000003107984 */ /* 0x000ea80000000c00 */
[----:B------:R-:W-:Y:S06]  /*d75d0*/  BAR.SYNC.DEFER_BLOCKING 0x0 ;  /* 0x0000000000007b1d */ /* 0x000fec0000010000 */
[----:B------:R-:W-:Y:S04]  /*d75e0*/  STL.64 [R1+0x3480], R96 ;  /* 0x0034806001007387 */ /* 0x000fe80000100a00 */
[----:B------:R-:W-:Y:S04]  /*d75f0*/  STL.64 [R1+0x3488], R98 ;  /* 0x0034886201007387 */ /* 0x000fe80000100a00 */
[----:B-1----:R1:W-:Y:S04]  /*d7600*/  STL.64 [R1+0x1bc0], R92 ;  /* 0x001bc05c01007387 */ /* 0x0023e80000100a00 */
[----:B------:R1:W-:Y:S04]  /*d7610*/  STL.64 [R1+0x1bc8], R94 ;  /* 0x001bc85e01007387 */ /* 0x0003e80000100a00 */
[----:B--2---:R2:W-:Y:S04]  /*d7620*/  STL.64 [R1+0x34d0], R16 ;  /* 0x0034d01001007387 */ /* 0x0045e80000100a00 */
[----:B------:R2:W-:Y:S04]  /*d7630*/  STL.64 [R1+0x34d8], R18 ;  /* 0x0034d81201007387 */ /* 0x0005e80000100a00 */
[----:B-1----:R-:W4:Y:S04]  /*d7640*/  LDL.LU R92, [R1+0x1f08] ;  /* 0x001f0800015c7983 */ /* 0x002f280000300800 */
[----:B------:R-:W4:Y:S04]  /*d7650*/  LDL.LU R93, [R1+0x1f0c] ;  /* 0x001f0c00015d7983 */ /* 0x000f280000300800 */
[----:B------:R-:W4:Y:S04]  /*d7660*/  LDL.LU R94, [R1+0x2008] ;  /* 0x00200800015e7983 */ /* 0x000f280000300800 */
[----:B------:R-:W4:Y:S04]  /*d7670*/  LDL.LU R95, [R1+0x200c] ;  /* 0x00200c00015f7983 */ /* 0x000f280000300800 */
[----:B--2---:R-:W2:Y:S04]  /*d7680*/  LDL.LU R16, [R1+0x3870] ;  /* 0x0038700001107983 */ /* 0x004ea80000300800 */
[----:B------:R-:W2:Y:S04]  /*d7690*/  LDL.LU R17, [R1+0x3874] ;  /* 0x0038740001117983 */ /* 0x000ea80000300800 */
[----:B------:R-:W2:Y:S04]  /*d76a0*/  LDL.LU R18, [R1+0x3860] ;  /* 0x0038600001127983 */ /* 0x000ea80000300800 */
[----:B------:R1:W-:Y:S04]  /*d76b0*/  STS.128 [R2], R12 ;  /* 0x0000000c02007388 */ /* 0x0003e80000000c00 */
[----:B------:R-:W2:Y:S04]  /*d76c0*/  LDL.LU R19, [R1+0x3864] ;  /* 0x0038640001137983 */ /* 0x000ea80000300800 */
        /* <DEDUP_REMOVED lines=129> */
[----:B--2---:R-:W2:Y:S04]  /*d7ee0*/  LDL.LU R18, [R1+0x4a30] ;  /* 0x004a300001127983 */ /* 0x004ea80000300800 */
        /* <DEDUP_REMOVED lines=321> */
[----:B------:R-:W-:Y:S04]  /*d9300*/  STL.64 [R1+0x3640], R16 ;  /* 0x0036401001007387 */ /* 0x000fe80000100a00 */
[----:B------:R-:W-:Y:S04]  /*d9310*/  STL.64 [R1+0x3648], R18 ;  /* 0x0036481201007387 */ /* 0x000fe80000100a00 */
[----:B--2---:R1:W-:Y:S04]  /*d9320*/  STS.128 [R2], R12 ;  /* 0x0000000c02007388 */ /* 0x0043e80000000c00 */
        /* <DEDUP_REMOVED lines=19> */
[----:B------:R-:W-:Y:S01]  /*d9460*/  IMAD.MOV.U32 R25, RZ, RZ, R23 ;  /* 0x000000ffff197224 */ /* 0x000fe200078e0017 */
[----:B------:R-:W-:Y:S04]  /*d9470*/  STS.128 [R2+0x300], R16 ;  /* 0x0003001002007388 */ /* 0x000fe80000000c00 */
[----:B------:R-:W-:Y:S04]  /*d9480*/  STS.128 [R2+0x380], R24 ;  /* 0x0003801802007388 */ /* 0x000fe80000000c00 */
        /* <DEDUP_REMOVED lines=11> */
[----:B------:R-:W-:Y:S06]  /*d9540*/  BAR.SYNC.DEFER_BLOCKING 0x0 ;  /* 0x0000000000007b1d */ /* 0x000fec0000010000 */
[----:B-1----:R-:W3:Y:S04]  /*d9550*/  LDL.LU R4, [R1+0x2020] ;  /* 0x0020200001047983 */ /* 0x002ee80000300800 */
[----:B------:R-:W3:Y:S04]  /*d9560*/  LDL.LU R5, [R1+0x2024] ;  /* 0x0020240001057983 */ /* 0x000ee80000300800 */
[----:B------:R-:W3:Y:S04]  /*d9570*/  LDL.LU R6, [R1+0x2070] ;  /* 0x0020700001067983 */ /* 0x000ee80000300800 */
[----:B------:R-:W3:Y:S04]  /*d9580*/  LDL.LU R7, [R1+0x2074] ;  /* 0x0020740001077983 */ /* 0x000ee80000300800 */
        /* <DEDUP_REMOVED lines=3590> */
[----:B---3--:R-:W-:Y:S04]  /*e75f0*/  STS.128 [R2+0x80], R8 ;  /* 0x0000800802007388 */ /* 0x008fe80000000c00 */
[----:B------:R1:W-:Y:S04]  /*e7600*/  STS.128 [R2+0x100], R4 ;  /* 0x0001000402007388 */ /* 0x0003e80000000c00 */
        /* <DEDUP_REMOVED lines=19> */
[----:B----4-:R-:W-:Y:S04]  /*e7740*/  STS.128 [R2+0x180], R20 ;  /* 0x0001801402007388 */ /* 0x010fe80000000c00 */
[----:B------:R-:W-:Y:S04]  /*e7750*/  STS.128 [R2+0x200], R16 ;  /* 0x0002001002007388 */ /* 0x000fe80000000c00 */
[----:B------:R-:W-:Y:S06]  /*e7760*/  BAR.SYNC.DEFER_BLOCKING 0x0 ;  /* 0x0000000000007b1d */ /* 0x000fec0000010000 */
[----:B-1----:R-:W4:Y:S04]  /*e7770*/  LDL.LU R12, [R1+0x360] ;  /* 0x00036000010c7983 */ /* 0x002f280000300800 */
[----:B------:R-:W4:Y:S04]  /*e7780*/  LDL.LU R13, [R1+0x364] ;  /* 0x00036400010d7983 */ /* 0x000f280000300800 */
[----:B------:R-:W4:Y:S04]  /*e7790*/  LDL.LU R14, [R1+0x350] ;  /* 0x00035000010e7983 */ /* 0x000f280000300800 */
[----:B------:R-:W4:Y:S04]  /*e77a0*/  LDL.LU R15, [R1+0x354] ;  /* 0x00035400010f7983 */ /* 0x000f280000300800 */
        /* <DEDUP_REMOVED lines=25> */
[----:B---3--:R-:W-:Y:S04]  /*e7940*/  STS.128 [R2], R4 ;  /* 0x0000000402007388 */ /* 0x008fe80000000c00 */
[----:B--2---:R1:W-:Y:S04]  /*e7950*/  STS.128 [R2+0x80], R8 ;  /* 0x0000800802007388 */ /* 0x0043e80000000c00 */
        /* <DEDUP_REMOVED lines=8> */
[----:B----4-:R1:W-:Y:S04]  /*e79e0*/  STS.128 [R2+0x100], R12 ;  /* 0x0001000c02007388 */ /* 0x0103e80000000c00 */
        /* <DEDUP_REMOVED lines=12> */
[----:B---3--:R1:W-:Y:S04]  /*e7ab0*/  STS.128 [R2+0x200], R4 ;  /* 0x0002000402007388 */ /* 0x0083e80000000c00 */
[----:B-1----:R-:W3:Y:S04]  /*e7ac0*/  LDL.LU R4, [R1+0x1ad0] ;  /* 0x001ad00001047983 */ /* 0x002ee80000300800 */
[----:B------:R-:W3:Y:S04]  /*e7ad0*/  LDL.LU R5, [R1+0x1ad4] ;  /* 0x001ad40001057983 */ /* 0x000ee80000300800 */
[----:B------:R-:W3:Y:S04]  /*e7ae0*/  LDL.LU R6, [R1+0x1b00] ;  /* 0x001b000001067983 */ /* 0x000ee80000300800 */
[----:B------:R-:W3:Y:S04]  /*e7af0*/  LDL.LU R7, [R1+0x1b04] ;  /* 0x001b040001077983 */ /* 0x000ee80000300800 */
[----:B--2---:R1:W-:Y:S04]  /*e7b00*/  STS.128 [R2+0x180], R8 ;  /* 0x0001800802007388 */ /* 0x0043e80000000c00 */
[----:B----4-:R2:W-:Y:S04]  /*e7b10*/  STS.128 [R2+0x280], R12 ;  /* 0x0002800c02007388 */ /* 0x0105e80000000c00 */
[----:B------:R-:W-:Y:S06]  /*e7b20*/  BAR.SYNC.DEFER_BLOCKING 0x0 ;  /* 0x0000000000007b1d */ /* 0x000fec0000010000 */
[----:B-1----:R-:W4:Y:S04]  /*e7b30*/  LDL.LU R8, [R1+0x1ad8] ;  /* 0x001ad80001087983 */ /* 0x002f280000300800 */
[----:B------:R-:W4:Y:S04]  /*e7b40*/  LDL.LU R9, [R1+0x1adc] ;  /* 0x001adc0001097983 */ /* 0x000f280000300800 */
[----:B------:R-:W4:Y:S04]  /*e7b50*/  LDL.LU R10, [R1+0x1b08] ;  /* 0x001b0800010a7983 */ /* 0x000f280000300800 */
[----:B------:R-:W4:Y:S04]  /*e7b60*/  LDL.LU R11, [R1+0x1b0c] ;  /* 0x001b0c00010b7983 */ /* 0x000f280000300800 */
[----:B--2---:R-:W2:Y:S04]  /*e7b70*/  LDL.LU R12, [R1+0x26d0] ;  /* 0x0026d000010c7983 */ /* 0x004ea80000300800 */
[----:B------:R-:W2:Y:S04]  /*e7b80*/  LDL.LU R13, [R1+0x26d4] ;  /* 0x0026d400010d7983 */ /* 0x000ea80000300800 */
[----:B------:R-:W2:Y:S04]  /*e7b90*/  LDL.LU R14, [R1+0x26e0] ;  /* 0x0026e000010e7983 */ /* 0x000ea80000300800 */
[----:B------:R-:W2:Y:S04]  /*e7ba0*/  LDL.LU R15, [R1+0x26e4] ;  /* 0x0026e400010f7983 */ /* 0x000ea80000300800 */
        /* <DEDUP_REMOVED lines=25> */
[----:B---3--:R1:W-:Y:S04]  /*e7d40*/  STS.128 [R2], R4 ;  /* 0x0000000402007388 */ /* 0x0083e80000000c00 */
[----:B-1----:R-:W3:Y:S04]  /*e7d50*/  LDL.LU R4, [R1+0x26d8] ;  /* 0x0026d80001047983 */ /* 0x002ee80000300800 */
[----:B------:R-:W3:Y:S04]  /*e7d60*/  LDL.LU R5, [R1+0x26dc] ;  /* 0x0026dc0001057983 */ /* 0x000ee80000300800 */
[----:B------:R-:W3:Y:S04]  /*e7d70*/  LDL.LU R6, [R1+0x26e8] ;  /* 0x0026e80001067983 */ /* 0x000ee80000300800 */
[----:B------:R-:W3:Y:S04]  /*e7d80*/  LDL.LU R7, [R1+0x26ec] ;  /* 0x0026ec0001077983 */ /* 0x000ee80000300800 */
[----:B----4-:R1:W-:Y:S04]  /*e7d90*/  STS.128 [R2+0x80], R8 ;  /* 0x0000800802007388 */ /* 0x0103e80000000c00 */
[----:B-1----:R-:W4:Y:S04]  /*e7da0*/  LDL.LU R8, [R1+0x3b60] ;  /* 0x003b600001087983 */ /* 0x002f280000300800 */
[----:B------:R-:W4:Y:S04]  /*e7db0*/  LDL.LU R9, [R1+0x3b64] ;  /* 0x003b640001097983 */ /* 0x000f280000300800 */
[----:B------:R-:W4:Y:S04]  /*e7dc0*/  LDL.LU R10, [R1+0x3b50] ;  /* 0x003b5000010a7983 */ /* 0x000f280000300800 */
[----:B--2---:R1:W-:Y:S04]  /*e7dd0*/  STS.128 [R2+0x100], R12 ;  /* 0x0001000c02007388 */ /* 0x0043e80000000c00 */
[----:B------:R-:W4:Y:S04]  /*e7de0*/  LDL.LU R11, [R1+0x3b54] ;  /* 0x003b5400010b7983 */ /* 0x000f280000300800 */
        /* <DEDUP_REMOVED lines=91> */
[----:B----4-:R-:W-:Y:S04]  /*e83a0*/  STS.128 [R2+0x200], R8 ;  /* 0x0002000802007388 */ /* 0x010fe80000000c00 */
[----:B--2---:R-:W-:Y:S04]  /*e83b0*/  STS.128 [R2+0x280], R12 ;  /* 0x0002800c02007388 */ /* 0x004fe80000000c00 */
[----:B------:R-:W-:Y:S04]  /*e83c0*/  STS.128 [R2+0x300], R16 ;  /* 0x0003001002007388 */ /* 0x000fe80000000c00 */
[----:B------:R-:W-:Y:S04]  /*e83d0*/  STS.128 [R2+0x380], R20 ;  /* 0x0003801402007388 */ /* 0x000fe80000000c00 */
[----:B------:R-:W-:Y:S06]  /*e83e0*/  BAR.SYNC.DEFER_BLOCKING 0x0 ;  /* 0x0000000000007b1d */ /* 0x000fec0000010000 */
[----:B------:R-:W1:Y:S04]  /*e83f0*/  LDS.128 R12, [R0] ;  /* 0x00000000000c7984 */ /* 0x000e680000000c00 */
[----:B------:R-:W2:Y:S04]  /*e8400*/  LDS.128 R8, [R0+0x400] ;  /* 0x0004000000087984 */ /* 0x000ea80000000c00 */
[----:B------:R-:W4:Y:S04]  /*e8410*/  LDS.128 R16, [R230] ;  /* 0x00000000e6107984 */ /* 0x000f280000000c00 */
[----:B-1----:R-:W-:Y:S04]  /*e8420*/  STL.64 [R1+0x640], R12 ;  /* 0x0006400c01007387 */ /* 0x002fe80000100a00 */
[----:B------:R-:W-:Y:S04]  /*e8430*/  STL.64 [R1+0x648], R14 ;  /* 0x0006480e01007387 */ /* 0x000fe80000100a00 */
[----:B------:R-:W1:Y:S04]  /*e8440*/  LDS.128 R12, [R230+0x400] ;  /* 0x00040000e60c7984 */ /* 0x000e680000000c00 */
[----:B--2---:R-:W-:Y:S04]  /*e8450*/  STL.64 [R1+0x1a60], R8 ;  /* 0x001a600801007387 */ /* 0x004fe80000100a00 */
[----:B------:R-:W-:Y:S04]  /*e8460*/  STL.64 [R1+0x1a68], R10 ;  /* 0x001a680a01007387 */ /* 0x000fe80000100a00 */
[----:B------:R-:W2:Y:S04]  /*e8470*/  LDS.128 R8, [R231] ;  /* 0x00000000e7087984 */ /* 0x000ea80000000c00 */
[----:B----4-:R-:W-:Y:S04]  /*e8480*/  STL.64 [R1+0x830], R16 ;  /* 0x0008301001007387 */ /* 0x010fe80000100a00 */
[----:B------:R-:W-:Y:S04]  /*e8490*/  STL.64 [R1+0x838], R18 ;  /* 0x0008381201007387 */ /* 0x000fe80000100a00 */
[----:B------:R-:W4:Y:S04]  /*e84a0*/  LDS.128 R16, [R231+0x400] ;  /* 0x00040000e7107984 */ /* 0x000f280000000c00 */
[----:B-1----:R-:W-:Y:S04]  /*e84b0*/  STL.64 [R1+0x2160], R12 ;  /* 0x0021600c01007387 */ /* 0x002fe80000100a00 */
[----:B------:R-:W-:Y:S04]  /*e84c0*/  STL.64 [R1+0x2168], R14 ;  /* 0x0021680e01007387 */ /* 0x000fe80000100a00 */
[----:B------:R-:W1:Y:S04]  /*e84d0*/  LDS.128 R12, [R3] ;  /* 0x00000000030c7984 */ /* 0x000e680000000c00 */
[----:B--2---:R-:W-:Y:S04]  /*e84e0*/  STL.64 [R1+0xcb0], R8 ;  /* 0x000cb00801007387 */ /* 0x004fe80000100a00 */
[----:B------:R-:W-:Y:S04]  /*e84f0*/  STL.64 [R1+0xcb8], R10 ;  /* 0x000cb80a01007387 */ /* 0x000fe80000100a00 */
[----:B------:R-:W2:Y:S04]  /*e8500*/  LDS.128 R8, [R3+0x400] ;  /* 0x0004000003087984 */ /* 0x000ea80000000c00 */
[----:B------:R-:W-:Y:S06]  /*e8510*/  BAR.SYNC.DEFER_BLOCKING 0x0 ;  /* 0x0000000000007b1d */ /* 0x000fec0000010000 */
[----:B----4-:R-:W-:Y:S04]  /*e8520*/  STL.64 [R1+0x26d0], R16 ;  /* 0x0026d01001007387 */ /* 0x010fe80000100a00 */
[----:B------:R-:W-:Y:S04]  /*e8530*/  STL.64 [R1+0x26d8], R18 ;  /* 0x0026d81201007387 */ /* 0x000fe80000100a00 */
[----:B-1----:R-:W-:Y:S04]  /*e8540*/  STL.64 [R1+0x10b0], R12 ;  /* 0x0010b00c01007387 */ /* 0x002fe80000100a00 */
[----:B------:R-:W-:Y:S04]  /*e8550*/  STL.64 [R1+0x10b8], R14 ;  /* 0x0010b80e01007387 */ /* 0x000fe80000100a00 */
[----:B--2---:R-:W-:Y:S04]  /*e8560*/  STL.64 [R1+0x2d90], R8 ;  /* 0x002d900801007387 */ /* 0x004fe80000100a00 */
[----:B------:R-:W-:Y:S04]  /*e8570*/  STL.64 [R1+0x2d98], R10 ;  /* 0x002d980a01007387 */ /* 0x000fe80000100a00 */
[----:B---3--:R1:W-:Y:S04]  /*e8580*/  STS.128 [R2+0x100], R4 ;  /* 0x0001000402007388 */ /* 0x0083e80000000c00 */
        /* <DEDUP_REMOVED lines=20> */
[----:B------:R-:W-:Y:S04]  /*e86d0*/  STS.128 [R2], R24 ;  /* 0x0000001802007388 */ /* 0x000fe80000000c00 */
[----:B------:R-:W-:Y:S04]  /*e86e0*/  STS.128 [R2+0x80], R28 ;  /* 0x0000801c02007388 */ /* 0x000fe80000000c00 */
        /* <DEDUP_REMOVED lines=21> */
[----:B------:R-:W-:Y:S04]  /*e8840*/  LDS.128 R204, [R3] ;  /* 0x0000000003cc7984 */ /* 0x000fe80000000c00 */
        /* <DEDUP_REMOVED lines=19> */
[----:B--2---:R-:W-:Y:S04]  /*e8980*/  STS.128 [R2], R4 ;  /* 0x0000000402007388 */ /* 0x004fe80000000c00 */
        /* <DEDUP_REMOVED lines=22> */
[----:B--2---:R-:W-:Y:S04]  /*e8af0*/  STS.128 [R2+0x180], R8 ;  /* 0x0001800802007388 */ /* 0x004fe80000000c00 */
        /* <DEDUP_REMOVED lines=78> */
[----:B---3--:R-:W-:Y:S04]  /*e8fe0*/  STS.128 [R2+0x200], R4 ;  /* 0x0002000402007388 */ /* 0x008fe80000000c00 */
[----:B----4-:R-:W-:Y:S04]  /*e8ff0*/  STS.128 [R2+0x280], R12 ;  /* 0x0002800c02007388 */ /* 0x010fe80000000c00 */
[----:B------:R-:W-:Y:S04]  /*e9000*/  STS.128 [R2+0x300], R16 ;  /* 0x0003001002007388 */ /* 0x000fe80000000c00 */
[----:B------:R-:W-:Y:S04]  /*e9010*/  STS.128 [R2+0x380], R20 ;  /* 0x0003801402007388 */ /* 0x000fe80000000c00 */
[----:B------:R-:W-:Y:S06]  /*e9020*/  BAR.SYNC.DEFER_BLOCKING 0x0 ;  /* 0x0000000000007b1d */ /* 0x000fec0000010000 */
[----:B------:R-:W1:Y:S04]  /*e9030*/  LDS.128 R244, [R0] ;  /* 0x0000000000f47984 */ /* 0x000e680000000c00 */
[----:B------:R-:W-:Y:S04]  /*e9040*/  LDS.128 R236, [R0+0x400] ;  /* 0x0004000000ec7984 */ /* 0x000fe80000000c00 */
[----:B------:R-:W-:Y:S04]  /*e9050*/  LDS.128 R232, [R230] ;  /* 0x00000000e6e87984 */ /* 0x000fe80000000c00 */
[----:B------:R-:W-:Y:S04]  /*e9060*/  LDS.128 R12, [R230+0x400] ;  /* 0x00040000e60c7984 */ /* 0x000fe80000000c00 */
[----:B------:R-:W-:Y:S04]  /*e9070*/  LDS.128 R20, [R231] ;  /* 0x00000000e7147984 */ /* 0x000fe80000000c00 */
[----:B------:R-:W-:Y:S04]  /*e9080*/  LDS.128 R8, [R231+0x400] ;  /* 0x00040000e7087984 */ /* 0x000fe80000000c00 */
[----:B------:R-:W-:Y:S04]  /*e9090*/  LDS.128 R16, [R3] ;  /* 0x0000000003107984 */ /* 0x000fe80000000c00 */
[----:B------:R-:W-:Y:S04]  /*e90a0*/  LDS.128 R4, [R3+0x400] ;  /* 0x0004000003047984 */ /* 0x000fe80000000c00 */
[----:B------:R-:W-:Y:S06]  /*e90b0*/  BAR.SYNC.DEFER_BLOCKING 0x0 ;  /* 0x0000000000007b1d */ /* 0x000fec0000010000 */
[----:B------:R2:W-:Y:S04]  /*e90c0*/  STS.128 [R2+0x80], R28 ;  /* 0x0000801c02007388 */ /* 0x0005e80000000c00 */
[----:B------:R3:W-:Y:S04]  /*e90d0*/  STS.128 [R2], R24 ;  /* 0x0000001802007388 */ /* 0x0007e80000000c00 */
[----:B------:R4:W-:Y:S04]  /*e90e0*/  STS.128 [R2+0x100], R32 ;  /* 0x0001002002007388 */ /* 0x0009e80000000c00 */
[----:B--2---:R-:W2:Y:S04]  /*e90f0*/  LDL.LU R28, [R1+0x1278] ;  /* 0x00127800011c7983 */ /* 0x004ea80000300800 */
[----:B------:R-:W2:Y:S01]  /*e9100*/  LDL.LU R29, [R1+0x127c] ;  /* 0x00127c00011d7983 */ /* 0x000ea20000300800 */
[----:B---3--:R-:W-:-:S03]  /*e9110*/  IMAD.MOV.U32 R26, RZ, RZ, R240 ;  /* 0x000000ffff1a7224 */ /* 0x008fc600078e00f0 */
[----:B------:R-:W2:Y:S01]  /*e9120*/  LDL.LU R30, [R1+0xe78] ;  /* 0x000e7800011e7983 */ /* 0x000ea20000300800 */
[----:B------:R-:W-:-:S03]  /*e9130*/  IMAD.MOV.U32 R27, RZ, RZ, R241 ;  /* 0x000000ffff1b7224 */ /* 0x000fc600078e00f1 */
[----:B------:R-:W2:Y:S04]  /*e9140*/  LDL.LU R31, [R1+0xe7c] ;  /* 0x000e7c00011f7983 */ /* 0x000ea80000300800 */
[----:B------:R-:W3:Y:S04]  /*e9150*/  LDL.LU R24, [R1+0xc90] ;  /* 0x000c900001187983 */ /* 0x000ee80000300800 */
[----:B------:R-:W3:Y:S01]  /*e9160*/  LDL.LU R25, [R1+0xc94] ;  /* 0x000c940001197983 */ /* 0x000ee20000300800 */
[----:B----4-:R-:W-:-:S03]  /*e9170*/  IMAD.MOV.U32 R34, RZ, RZ, R248 ;  /* 0x000000ffff227224 */ /* 0x010fc600078e00f8 */
[----:B------:R-:W4:Y:S01]  /*e9180*/  LDL.LU R240, [R1+0xc98] ;  /* 0x000c980001f07983 */ /* 0x000f220000300800 */
[----:B------:R-:W-:-:S03]  /*e9190*/  IMAD.MOV.U32 R35, RZ, RZ, R249 ;  /* 0x000000ffff237224 */ /* 0x000fc600078e00f9 */
[----:B------:R-:W4:Y:S04]  /*e91a0*/  LDL.LU R241, [R1+0xc9c] ;  /* 0x000c9c0001f17983 */ /* 0x000f280000300800 */
[----:B------:R-:W4:Y:S04]  /*e91b0*/  LDL.LU R32, [R1] ;  /* 0x0000000001207983 */ /* 0x000f280000300800 */
        /* <DEDUP_REMOVED lines=21> */
[----:B------:R-:W2:Y:S04]  /*e9310*/  LDS.128 R52, [R0] ;  /* 0x0000000000347984 */ /* 0x000ea80000000c00 */
        /* <DEDUP_REMOVED lines=11> */
[----:B---3--:R-:W3:Y:S04]  /*e93d0*/  LDL.LU R60, [R1+0x818] ;  /* 0x00081800013c7983 */ /* 0x008ee80000300800 */
[----:B------:R-:W3:Y:S04]  /*e93e0*/  LDL.LU R61, [R1+0x81c] ;  /* 0x00081c00013d7983 */ /* 0x000ee80000300800 */
[----:B------:R-:W3:Y:S04]  /*e93f0*/  LDL.LU R62, [R1+0x5d8] ;  /* 0x0005d800013e7983 */ /* 0x000ee80000300800 */
[----:B------:R-:W3:Y:S04]  /*e9400*/  LDL.LU R63, [R1+0x5dc] ;  /* 0x0005dc00013f7983 */ /* 0x000ee80000300800 */
[----:B----4-:R-:W4:Y:S04]  /*e9410*/  LDL.LU R56, [R1+0x630] ;  /* 0x0006300001387983 */ /* 0x010f280000300800 */
[----:B------:R-:W4:Y:S04]  /*e9420*/  LDL.LU R57, [R1+0x634] ;  /* 0x0006340001397983 */ /* 0x000f280000300800 */
[----:B------:R-:W4:Y:S04]  /*e9430*/  LDL.LU R58, [R1+0x5b0] ;  /* 0x0005b000013a7983 */ /* 0x000f280000300800 */
        /* <DEDUP_REMOVED lines=25> */
[----:B---3--:R-:W-:Y:S04]  /*e95d0*/  STS.128 [R2+0x180], R60 ;  /* 0x0001803c02007388 */ /* 0x008fe80000000c00 */
[----:B----4-:R-:W-:Y:S04]  /*e95e0*/  STS.128 [R2+0x200], R56 ;  /* 0x0002003802007388 */ /* 0x010fe80000000c00 */
[----:B--2---:R-:W-:Y:S04]  /*e95f0*/  STS.128 [R2+0x280], R64 ;  /* 0x0002804002007388 */ /* 0x004fe80000000c00 */
        /* <DEDUP_REMOVED lines=16> */
[----:B------:R-:W2:Y:S04]  /*e9700*/  LDL.LU R101, [R1+0x34c] ;  /* 0x00034c0001657983 */ /* 0x000ea80000300800 */
[----:B------:R-:W2:Y:S04]  /*e9710*/  LDL.LU R102, [R1+0x148] ;  /* 0x0001480001667983 */ /* 0x000ea80000300800 */
[----:B------:R-:W2:Y:S04]  /*e9720*/  LDL.LU R103, [R1+0x14c] ;  /* 0x00014c0001677983 */ /* 0x000ea80000300800 */
        /* <DEDUP_REMOVED lines=28> */
[----:B--2---:R-:W-:Y:S04]  /*e98f0*/  STS.128 [R2+0x180], R100 ;  /* 0x0001806402007388 */ /* 0x004fe80000000c00 */
[----:B---3--:R-:W-:Y:S04]  /*e9900*/  STS.128 [R2+0x200], R96 ;  /* 0x0002006002007388 */ /* 0x008fe80000000c00 */
[----:B----4-:R-:W-:Y:S04]  /*e9910*/  STS.128 [R2+0x280], R104 ;  /* 0x0002806802007388 */ /* 0x010fe80000000c00 */
        /* <DEDUP_REMOVED lines=68> */
[----:B------:R2:W-:Y:S04]  /*e9d60*/  STS.128 [R2], R152 ;  /* 0x0000009802007388 */ /* 0x0005e80000000c00 */
[----:B------:R3:W-:Y:S04]  /*e9d70*/  STS.128 [R2+0x80], R156 ;  /* 0x0000809c02007388 */ /* 0x0007e80000000c00 */
        /* <DEDUP_REMOVED lines=13> */
[----:B------:R-:W-:Y:S04]  /*e9e50*/  STS.128 [R2+0x200], R164 ;  /* 0x000200a402007388 */ /* 0x000fe80000000c00 */
[----:B------:R-:W-:Y:S04]  /*e9e60*/  STS.128 [R2+0x180], R168 ;  /* 0x000180a802007388 */ /* 0x000fe80000000c00 */
[----:B--2---:R2:W-:Y:S04]  /*e9e70*/  STS.128 [R2+0x280], R152 ;  /* 0x0002809802007388 */ /* 0x0045e80000000c00 */
[----:B--2---:R-:W2:Y:S04]  /*e9e80*/  LDL.LU R152, [R1+0x5430] ;  /* 0x0054300001987983 */ /* 0x004ea80000300800 */
[----:B------:R-:W2:Y:S04]  /*e9e90*/  LDL.LU R153, [R1+0x5434] ;  /* 0x0054340001997983 */ /* 0x000ea80000300800 */
[----:B------:R-:W2:Y:S04]  /*e9ea0*/  LDL.LU R154, [R1+0x5420] ;  /* 0x00542000019a7983 */ /* 0x000ea80000300800 */
[----:B------:R-:W2:Y:S04]  /*e9eb0*/  LDL.LU R155, [R1+0x5424] ;  /* 0x00542400019b7983 */ /* 0x000ea80000300800 */
[----:B----4-:R4:W-:Y:S04]  /*e9ec0*/  STS.128 [R2+0x380], R160 ;  /* 0x000380a002007388 */ /* 0x0109e80000000c00 */
[----:B---3--:R3:W-:Y:S04]  /*e9ed0*/  STS.128 [R2+0x300], R156 ;  /* 0x0003009c02007388 */ /* 0x0087e80000000c00 */
[----:B------:R-:W-:Y:S06]  /*e9ee0*/  BAR.SYNC.DEFER_BLOCKING 0x0 ;  /* 0x0000000000007b1d */ /* 0x000fec0000010000 */
        /* <DEDUP_REMOVED lines=26> */
[----:B--2---:R2:W-:Y:S04]  /*ea090*/  STS.128 [R2], R152 ;  /* 0x0000009802007388 */ /* 0x0045e80000000c00 */
[----:B--2---:R-:W2:Y:S04]  /*ea0a0*/  LDL.LU R152, [R1+0x5668] ;  /* 0x0056680001987983 */ /* 0x004ea80000300800 */
[----:B------:R-:W2:Y:S04]  /*ea0b0*/  LDL.LU R153, [R1+0x566c] ;  /* 0x00566c0001997983 */ /* 0x000ea80000300800 */
[----:B------:R-:W2:Y:S04]  /*ea0c0*/  LDL.LU R154, [R1+0x5658] ;  /* 0x00565800019a7983 */ /* 0x000ea80000300800 */
[----:B------:R-:W2:Y:S04]  /*ea0d0*/  LDL.LU R155, [R1+0x565c] ;  /* 0x00565c00019b7983 */ /* 0x000ea80000300800 */
[----:B----4-:R-:W-:Y:S04]  /*ea0e0*/  STS.128 [R2+0x80], R160 ;  /* 0x000080a002007388 */ /* 0x010fe80000000c00 */
[----:B---3--:R3:W-:Y:S04]  /*ea0f0*/  STS.128 [R2+0x100], R156 ;  /* 0x0001009c02007388 */ /* 0x0087e80000000c00 */
[----:B---3--:R-:W3:Y:S04]  /*ea100*/  LDL.LU R156, [R1+0x4fa0] ;  /* 0x004fa000019c7983 */ /* 0x008ee80000300800 */
        /* <DEDUP_REMOVED lines=8> */
[----:B------:R1:W-:Y:S04]  /*ea190*/  STS.128 [R2+0x180], R164 ;  /* 0x000180a402007388 */ /* 0x0003e80000000c00 */
[----:B------:R1:W-:Y:S04]  /*ea1a0*/  STS.128 [R2+0x200], R168 ;  /* 0x000200a802007388 */ /* 0x0003e80000000c00 */
        /* <DEDUP_REMOVED lines=10> */
[----:B------:R-:W-:-:S02]  /*ea250*/  IMAD R3, R252, c[0x0][0x194], RZ ;  /* 0x00006500fc037a24 */ /* 0x000fc400078e02ff */
[----:B------:R-:W-:Y:S01]  /*ea260*/  IMAD.MOV.U32 R164, RZ, RZ, c[0x0][0x194] ;  /* 0x00006500ffa47624 */ /* 0x000fe200078e00ff */
[----:B------:R-:W-:Y:S02]  /*ea270*/  ISETP.GE.AND P2, PT, R252, c[0x0][0x178], PT ;  /* 0x00005e00fc007a0c */ /* 0x000fe40003f46270 */
[C---:B------:R-:W-:Y:S02]  /*ea280*/  ISETP.GE.AND P0, PT, R243.reuse, c[0x0][0x17c], PT ;  /* 0x00005f00f3007a0c */ /* 0x040fe40003f06270 */
[----:B------:R-:W-:Y:S01]  /*ea290*/  ISETP.LT.AND P2, PT, R243, c[0x0][0x17c], !P2 ;  /* 0x00005f00f3007a0c */ /* 0x000fe20005741270 */
[----:B--2---:R1:W-:Y:S02]  /*ea2a0*/  STS.128 [R2+0x280], R152 ;  /* 0x0002809802007388 */ /* 0x0043e40000000c00 */
[----:B-1----:R-:W-:-:S04]  /*ea2b0*/  IMAD R153, R164, 0x40, R3 ;  /* 0x00000040a4997824 */ /* 0x002fc800078e0203 */
[----:B------:R-:W-:Y:S01]  /*ea2c0*/  IMAD R154, R164, 0x40, R153 ;  /* 0x00000040a49a7824 */ /* 0x000fe200078e0299 */
[----:B------:R-:W-:-:S03]  /*ea2d0*/  LEA R216, P6, R153, c[0x0][0x170], 0x2 ;  /* 0x00005c0099d87a11 */ /* 0x000fc600078c10ff */
[C---:B------:R-:W-:Y:S01]  /*ea2e0*/  IMAD R152, R164.reuse, 0x40, R154 ;  /* 0x00000040a4987824 */ /* 0x040fe200078e029a */
[----:B------:R-:W-:Y:S01]  /*ea2f0*/  LEA.HI.X.SX32 R217, R153, c[0x0][0x174], 0x2, P6 ;  /* 0x00005d0099d97a11 */ /* 0x000fe200030f16ff */
[----:B---3--:R-:W-:Y:S04]  /*ea300*/  STS.128 [R2+0x300], R156 ;  /* 0x0003009c02007388 */ /* 0x008fe80000000c00 */
[----:B----4-:R1:W-:Y:S04]  /*ea310*/  STS.128 [R2+0x380], R160 ;  /* 0x000380a002007388 */ /* 0x0103e80000000c00 */
[----:B------:R-:W-:Y:S01]  /*ea320*/  BAR.SYNC.DEFER_BLOCKING 0x0 ;  /* 0x0000000000007b1d */ /* 0x000fe20000010000 */
[----:B-1----:R-:W-:Y:S01]  /*ea330*/  LEA R2, P5, R3, c[0x0][0x170], 0x2 ;  /* 0x00005c0003027a11 */ /* 0x002fe200078a10ff */
[----:B------:R-:W-:Y:S01]  /*ea340*/  IMAD R161, R243, c[0x0][0x198], RZ ;  /* 0x00006600f3a17a24 */ /* 0x000fe200078e02ff */
[----:B------:R-:W-:Y:S01]  /*ea350*/  ISETP.LT.AND P3, PT, R249, c[0x0][0x178], !P0 ;  /* 0x00005e00f9007a0c */ /* 0x000fe20004761270 */
[----:B------:R-:W-:Y:S01]  /*ea360*/  IMAD R160, R164, 0x40, R152 ;  /* 0x00000040a4a07824 */ /* 0x000fe200078e0298 */
[----:B------:R-:W-:Y:S01]  /*ea370*/  LEA.HI.X.SX32 R3, R3, c[0x0][0x174], 0x2, P5 ;  /* 0x00005d0003037a11 */ /* 0x000fe200028f16ff */
[----:B------:R-:W2:Y:S01]  /*ea380*/  LDL.LU R163, [R1+0x2114] ;  /* 0x0021140001a37983 */ /* 0x000ea20000300800 */
[----:B------:R-:W-:-:S03]  /*ea390*/  LEA R218, P5, R154, c[0x0][0x170], 0x2 ;  /* 0x00005c009ada7a11 */ /* 0x000fc600078a10ff */
[----:B------:R-:W3:Y:S01]  /*ea3a0*/  LDL.LU R171, [R1+0x1774] ;  /* 0x0017740001ab7983 */ /* 0x000ee20000300800 */
[----:B------:R-:W-:Y:S02]  /*ea3b0*/  LEA.HI.X.SX32 R219, R154, c[0x0][0x174], 0x2, P5 ;  /* 0x00005d009adb7a11 */ /* 0x000fe400028f16ff */
[----:B------:R-:W-:Y:S01]  /*ea3c0*/  LEA R220, P5, R152, c[0x0][0x170], 0x2 ;  /* 0x00005c0098dc7a11 */ /* 0x000fe200078a10ff */
[----:B------:R-:W4:Y:S01]  /*ea3d0*/  LDL.LU R165, [R1+0xe64] ;  /* 0x000e640001a57983 */ /* 0x000f220000300800 */
[----:B------:R-:W-:Y:S02]  /*ea3e0*/  ISETP.LT.AND P6, PT, R251, c[0x0][0x178], !P0 ;  /* 0x00005e00fb007a0c */ /* 0x000fe400047c1270 */
[----:B------:R-:W-:Y:S01]  /*ea3f0*/  ISETP.LT.AND P4, PT, R250, c[0x0][0x178], !P0 ;  /* 0x00005e00fa007a0c */ /* 0x000fe20004781270 */
[C---:B------:R-:W-:Y:S01]  /*ea400*/  IMAD.WIDE R154, R161.reuse, 0x4, R216 ;  /* 0x00000004a19a7825 */ /* 0x040fe200078e02d8 */
[----:B------:R-:W-:Y:S01]  /*ea410*/  LEA.HI.X.SX32 R221, R152, c[0x0][0x174], 0x2, P5 ;  /* 0x00005d0098dd7a11 */ /* 0x000fe200028f16ff */
[----:B------:R-:W4:Y:S02]  /*ea420*/  LDL.LU R168, [R1+0x624] ;  /* 0x0006240001a87983 */ /* 0x000f240000300800 */
[----:B------:R-:W-:-:S04]  /*ea430*/  IMAD.WIDE R152, R161, 0x4, R2 ;  /* 0x00000004a1987825 */ /* 0x000fc800078e0202 */
[C---:B------:R-:W-:Y:S01]  /*ea440*/  IMAD.WIDE R156, R161.reuse, 0x4, R218 ;  /* 0x00000004a19c7825 */ /* 0x040fe200078e02da */
[----:B------:R1:W-:Y:S03]  /*ea450*/  @P2 STG.E [R152.64], R229 ;  /* 0x000000e598002986 */ /* 0x0003e6000c101904 */
[----:B------:R-:W-:Y:S01]  /*ea460*/  IMAD.WIDE R158, R161, 0x4, R220 ;  /* 0x00000004a19e7825 */ /* 0x000fe200078e02dc */
[----:B------:R-:W-:Y:S04]  /*ea470*/  @P6 STG.E [R154.64], R228 ;  /* 0x000000e49a006986 */ /* 0x000fe8000c101904 */
[----:B------:R-:W-:Y:S01]  /*ea480*/  @P4 STG.E [R156.64], R223 ;  /* 0x000000df9c004986 */ /* 0x000fe2000c101904 */
[----:B-1----:R-:W-:-:S03]  /*ea490*/  IMAD R152, R164, 0x40, R160 ;  /* 0x00000040a4987824 */ /* 0x002fc600078e02a0 */
[----:B------:R1:W-:Y:S02]  /*ea4a0*/  @P3 STG.E [R158.64], R222 ;  /* 0x000000de9e003986 */ /* 0x0003e4000c101904 */
[----:B------:R-:W-:Y:S01]  /*ea4b0*/  LEA R224, P4, R152, c[0x0][0x170], 0x2 ;  /* 0x00005c0098e07a11 */ /* 0x000fe200078810ff */
[----:B------:R-:W-:Y:S01]  /*ea4c0*/  IMAD R153, R164, 0x40, R152 ;  /* 0x00000040a4997824 */ /* 0x000fe200078e0298 */
[----:B------:R-:W-:Y:S02]  /*ea4d0*/  ISETP.LT.AND P2, PT, R248, c[0x0][0x178], !P0 ;  /* 0x00005e00f8007a0c */ /* 0x000fe40004741270 */
[----:B------:R-:W-:Y:S02]  /*ea4e0*/  LEA.HI.X.SX32 R225, R152, c[0x0][0x174], 0x2, P4 ;  /* 0x00005d0098e17a11 */ /* 0x000fe400020f16ff */
[----:B-1----:R-:W-:Y:S02]  /*ea4f0*/  LEA R222, P3, R160, c[0x0][0x170], 0x2 ;  /* 0x00005c00a0de7a11 */ /* 0x002fe400078610ff */
[----:B------:R-:W-:-:S02]  /*ea500*/  ISETP.LT.AND P4, PT, R242, c[0x0][0x178], !P0 ;  /* 0x00005e00f2007a0c */ /* 0x000fc40004781270 */
[----:B------:R-:W-:Y:S02]  /*ea510*/  LEA.HI.X.SX32 R223, R160, c[0x0][0x174], 0x2, P3 ;  /* 0x00005d00a0df7a11 */ /* 0x000fe400018f16ff */
[----:B------:R-:W-:Y:S01]  /*ea520*/  LEA R226, P3, R153, c[0x0][0x170], 0x2 ;  /* 0x00005c0099e27a11 */ /* 0x000fe200078610ff */
[----:B------:R-:W-:-:S03]  /*ea530*/  IMAD R156, R164, 0x40, R153 ;  /* 0x00000040a49c7824 */ /* 0x000fc600078e0299 */
[----:B------:R-:W-:Y:S01]  /*ea540*/  LEA.HI.X.SX32 R227, R153, c[0x0][0x174], 0x2, P3 ;  /* 0x00005d0099e37a11 */ /* 0x000fe200018f16ff */
[----:B------:R-:W-:Y:S01]  /*ea550*/  IMAD.WIDE R152, R161, 0x4, R222 ;  /* 0x00000004a1987825 */ /* 0x000fe200078e02de */
[----:B------:R-:W-:-:S03]  /*ea560*/  ISETP.LT.AND P3, PT, R241, c[0x0][0x178], !P0 ;  /* 0x00005e00f1007a0c */ /* 0x000fc60004761270 */
[C---:B------:R-:W-:Y:S01]  /*ea570*/  IMAD.WIDE R154, R161.reuse, 0x4, R224 ;  /* 0x00000004a19a7825 */ /* 0x040fe200078e02e0 */
[----:B------:R1:W-:Y:S04]  /*ea580*/  @P2 STG.E [R152.64], R166 ;  /* 0x000000a698002986 */ /* 0x0003e8000c101904 */
[----:B------:R1:W-:Y:S04]  /*ea590*/  @P4 STG.E [R154.64], R167 ;  /* 0x000000a79a004986 */ /* 0x0003e8000c101904 */
[----:B-1----:R-:W4:Y:S01]  /*ea5a0*/  LDL.LU R166, [R1+0x514] ;  /* 0x0005140001a67983 */ /* 0x002f220000300800 */
[----:B------:R-:W-:-:S03]  /*ea5b0*/  IMAD.WIDE R152, R161, 0x4, R226 ;  /* 0x00000004a1987825 */ /* 0x000fc600078e02e2 */
[----:B------:R-:W4:Y:S04]  /*ea5c0*/  LDL.LU R167, [R1+0x324] ;  /* 0x0003240001a77983 */ /* 0x000f280000300800 */
[----:B------:R1:W-:Y:S04]  /*ea5d0*/  @P3 STG.E [R152.64], R169 ;  /* 0x000000a998003986 */ /* 0x0003e8000c101904 */
[----:B-1----:R-:W4:Y:S01]  /*ea5e0*/  LDL.LU R169, [R1+0x154] ;  /* 0x0001540001a97983 */ /* 0x002f220000300800 */
[----:B------:R-:W-:Y:S02]  /*ea5f0*/  LEA R228, P5, R156, c[0x0][0x170], 0x2 ;  /* 0x00005c009ce47a11 */ /* 0x000fe400078a10ff */
[----:B------:R-:W-:-:S02]  /*ea600*/  ISETP.LT.AND P0, PT, R240, c[0x0][0x178], !P0 ;  /* 0x00005e00f0007a0c */ /* 0x000fc40004701270 */
[----:B------:R-:W-:Y:S02]  /*ea610*/  LEA.HI.X.SX32 R229, R156, c[0x0][0x174], 0x2, P5 ;  /* 0x00005d009ce57a11 */ /* 0x000fe400028f16ff */
[----:B------:R-:W-:Y:S02]  /*ea620*/  ISETP.LT.AND P6, PT, R252, c[0x0][0x178], !P1 ;  /* 0x00005e00fc007a0c */ /* 0x000fe40004fc1270 */
[----:B------:R-:W-:Y:S01]  /*ea630*/  ISETP.LT.AND P2, PT, R251, c[0x0][0x178], !P1 ;  /* 0x00005e00fb007a0c */ /* 0x000fe20004f41270 */
[C---:B------:R-:W-:Y:S01]  /*ea640*/  IMAD.WIDE R154, R161.reuse, 0x4, R228 ;  /* 0x00000004a19a7825 */ /* 0x040fe200078e02e4 */
[----:B------:R-:W-:Y:S02]  /*ea650*/  IADD3 R159, R161, c[0x0][0x198], RZ ;  /* 0x00006600a19f7a10 */ /* 0x000fe40007ffe0ff */
[----:B------:R-:W-:-:S03]  /*ea660*/  ISETP.LT.AND P5, PT, R250, c[0x0][0x178], !P1 ;  /* 0x00005e00fa007a0c */ /* 0x000fc60004fa1270 */
[----:B------:R1:W-:Y:S01]  /*ea670*/  @P0 STG.E [R154.64], R212 ;  /* 0x000000d49a000986 */ /* 0x0003e2000c101904 */
[----:B------:R-:W-:Y:S01]  /*ea680*/  IMAD.WIDE R152, R159, 0x4, R2 ;  /* 0x000000049f987825 */ /* 0x000fe200078e0202 */
[----:B------:R-:W-:Y:S02]  /*ea690*/  ISETP.LT.AND P4, PT, R249, c[0x0][0x178], !P1 ;  /* 0x00005e00f9007a0c */ /* 0x000fe40004f81270 */
[----:B------:R-:W-:Y:S01]  /*ea6a0*/  ISETP.LT.AND P3, PT, R248, c[0x0][0x178], !P1 ;  /* 0x00005e00f8007a0c */ /* 0x000fe20004f61270 */
[----:B------:R-:W-:-:S04]  /*ea6b0*/  IMAD.WIDE R156, R159, 0x4, R218 ;  /* 0x000000049f9c7825 */ /* 0x000fc800078e02da */
[----:B-1----:R-:W-:Y:S01]  /*ea6c0*/  IMAD.WIDE R154, R159, 0x4, R216 ;  /* 0x000000049f9a7825 */ /* 0x002fe200078e02d8 */
[----:B------:R-:W-:-:S04]  /*ea6d0*/  IADD3 R158, R243, 0x2, RZ ;  /* 0x00000002f39e7810 */ /* 0x000fc80007ffe0ff */
[----:B------:R-:W-:Y:S02]  /*ea6e0*/  ISETP.GE.AND P0, PT, R158, c[0x0][0x17c], PT ;  /* 0x00005f009e007a0c */ /* 0x000fe40003f06270 */
[----:B------:R-:W-:Y:S01]  /*ea6f0*/  IADD3 R158, R159, c[0x0][0x198], RZ ;  /* 0x000066009f9e7a10 */ /* 0x000fe20007ffe0ff */
[----:B--2---:R1:W-:Y:S01]  /*ea700*/  @P6 STG.E [R152.64], R163 ;  /* 0x000000a398006986 */ /* 0x0043e2000c101904 */
[----:B------:R-:W-:-:S03]  /*ea710*/  ISETP.LT.AND P6, PT, R242, c[0x0][0x178], !P1 ;  /* 0x00005e00f2007a0c */ /* 0x000fc60004fc1270 */
[----:B---3--:R2:W-:Y:S04]  /*ea720*/  @P2 STG.E [R154.64], R171 ;  /* 0x000000ab9a002986 */ /* 0x0085e8000c101904 */
[----:B-1----:R-:W3:Y:S04]  /*ea730*/  LDL.LU R163, [R1+0x1a10] ;  /* 0x001a100001a37983 */ /* 0x002ee80000300800 */
[----:B--2---:R-:W2:Y:S01]  /*ea740*/  LDL.LU R171, [R1+0x1540] ;  /* 0x0015400001ab7983 */ /* 0x004ea20000300800 */
[----:B------:R-:W-:-:S03]  /*ea750*/  IMAD.WIDE R152, R159, 0x4, R220 ;  /* 0x000000049f987825 */ /* 0x000fc600078e02dc */
[----:B----4-:R1:W-:Y:S01]  /*ea760*/  @P5 STG.E [R156.64], R165 ;  /* 0x000000a59c005986 */ /* 0x0103e2000c101904 */
[----:B------:R-:W-:Y:S01]  /*ea770*/  IMAD.WIDE R154, R159, 0x4, R224 ;  /* 0x000000049f9a7825 */ /* 0x000fe200078e02e0 */
[----:B------:R-:W-:Y:S02]  /*ea780*/  ISETP.LT.AND P2, PT, R241, c[0x0][0x178], !P1 ;  /* 0x00005e00f1007a0c */ /* 0x000fe40004f41270 */
[----:B------:R-:W-:Y:S01]  /*ea790*/  ISETP.LT.AND P1, PT, R240, c[0x0][0x178], !P1 ;  /* 0x00005e00f0007a0c */ /* 0x000fe20004f21270 */
[----:B------:R4:W-:Y:S01]  /*ea7a0*/  @P4 STG.E [R152.64], R168 ;  /* 0x000000a898004986 */ /* 0x0009e2000c101904 */
[----:B------:R-:W-:-:S03]  /*ea7b0*/  ISETP.LT.AND P5, PT, R252, c[0x0][0x178], !P0 ;  /* 0x00005e00fc007a0c */ /* 0x000fc600047a1270 */
[----:B-1----:R-:W2:Y:S01]  /*ea7c0*/  LDL.LU R165, [R1+0x1070] ;  /* 0x0010700001a57983 */ /* 0x002ea20000300800 */
[----:B------:R-:W-:-:S04]  /*ea7d0*/  IMAD.WIDE R156, R159, 0x4, R222 ;  /* 0x000000049f9c7825 */ /* 0x000fc800078e02de */
[C---:B----4-:R-:W-:Y:S01]  /*ea7e0*/  IMAD.WIDE R152, R159.reuse, 0x4, R226 ;  /* 0x000000049f987825 */ /* 0x050fe200078e02e2 */
[----:B------:R1:W-:Y:S04]  /*ea7f0*/  @P3 STG.E [R156.64], R166 ;  /* 0x000000a69c003986 */ /* 0x0003e8000c101904 */
[----:B------:R4:W-:Y:S04]  /*ea800*/  @P6 STG.E [R154.64], R167 ;  /* 0x000000a79a006986 */ /* 0x0009e8000c101904 */
[----:B-1----:R-:W2:Y:S04]  /*ea810*/  LDL.LU R166, [R1+0x800] ;  /* 0x0008000001a67983 */ /* 0x002ea80000300800 */
[----:B----4-:R-:W4:Y:S01]  /*ea820*/  LDL.LU R167, [R1+0x5a0] ;  /* 0x0005a00001a77983 */ /* 0x010f220000300800 */
[----:B------:R-:W-:-:S04]  /*ea830*/  IMAD.WIDE R154, R159, 0x4, R228 ;  /* 0x000000049f9a7825 */ /* 0x000fc800078e02e4 */
[----:B------:R-:W-:Y:S01]  /*ea840*/  IMAD.WIDE R156, R158, 0x4, R2 ;  /* 0x000000049e9c7825 */ /* 0x000fe200078e0202 */
[----:B------:R1:W-:Y:S04]  /*ea850*/  @P2 STG.E [R152.64], R169 ;  /* 0x000000a998002986 */ /* 0x0003e8000c101904 */
[----:B------:R-:W-:Y:S04]  /*ea860*/  @P1 STG.E [R154.64], R213 ;  /* 0x000000d59a001986 */ /* 0x000fe8000c101904 */
[----:B------:R-:W4:Y:S04]  /*ea870*/  LDL.LU R168, [R1+0x330] ;  /* 0x0003300001a87983 */ /* 0x000f280000300800 */
[----:B------:R1:W-:Y:S04]  /*ea880*/  @P5 STG.E [R156.64], R170 ;  /* 0x000000aa9c005986 */ /* 0x0003e8000c101904 */
[----:B-1----:R-:W4:Y:S04]  /*ea890*/  LDL.LU R169, [R1+0x110] ;  /* 0x0001100001a97983 */ /* 0x002f280000300800 */
[----:B------:R-:W4:Y:S01]  /*ea8a0*/  LDL.LU R170, [R1+0x2124] ;  /* 0x0021240001aa7983 */ /* 0x000f220000300800 */
[----:B------:R-:W-:-:S02]  /*ea8b0*/  ISETP.LT.AND P3, PT, R251, c[0x0][0x178], !P0 ;  /* 0x00005e00fb007a0c */ /* 0x000fc40004761270 */
[----:B------:R-:W-:Y:S01]  /*ea8c0*/  ISETP.LT.AND P2, PT, R250, c[0x0][0x178], !P0 ;  /* 0x00005e00fa007a0c */ /* 0x000fe20004741270 */
[----:B------:R-:W-:Y:S01]  /*ea8d0*/  IMAD.WIDE R156, R158, 0x4, R216 ;  /* 0x000000049e9c7825 */ /* 0x000fe200078e02d8 */
[----:B------:R-:W-:-:S03]  /*ea8e0*/  ISETP.LT.AND P4, PT, R249, c[0x0][0x178], !P0 ;  /* 0x00005e00f9007a0c */ /* 0x000fc60004781270 */
[----:B------:R-:W-:Y:S01]  /*ea8f0*/  IMAD.WIDE R154, R158, 0x4, R218 ;  /* 0x000000049e9a7825 */ /* 0x000fe200078e02da */
[----:B------:R-:W-:Y:S02]  /*ea900*/  ISETP.LT.AND P6, PT, R248, c[0x0][0x178], !P0 ;  /* 0x00005e00f8007a0c */ /* 0x000fe400047c1270 */
[----:B------:R-:W-:Y:S01]  /*ea910*/  ISETP.LT.AND P5, PT, R242, c[0x0][0x178], !P0 ;  /* 0x00005e00f2007a0c */ /* 0x000fe200047a1270 */
[----:B------:R-:W-:Y:S01]  /*ea920*/  IMAD.WIDE R152, R158, 0x4, R220 ;  /* 0x000000049e987825 */ /* 0x000fe200078e02dc */
[----:B------:R-:W-:-:S04]  /*ea930*/  IADD3 R159, R243, 0x3, RZ ;  /* 0x00000003f39f7810 */ /* 0x000fc80007ffe0ff */
[----:B------:R-:W-:Y:S01]  /*ea940*/  ISETP.GE.AND P1, PT, R159, c[0x0][0x17c], PT ;  /* 0x00005f009f007a0c */ /* 0x000fe20003f26270 */
[----:B---3--:R1:W-:Y:S04]  /*ea950*/  @P3 STG.E [R156.64], R163 ;  /* 0x000000a39c003986 */ /* 0x0083e8000c101904 */
[----:B--2---:R2:W-:Y:S04]  /*ea960*/  @P2 STG.E [R154.64], R171 ;  /* 0x000000ab9a002986 */ /* 0x0045e8000c101904 */
[----:B-1----:R-:W3:Y:S04]  /*ea970*/  LDL.LU R163, [R1+0x1a14] ;  /* 0x001a140001a37983 */ /* 0x002ee80000300800 */
[----:B--2---:R-:W2:Y:S01]  /*ea980*/  LDL.LU R171, [R1+0x1544] ;  /* 0x0015440001ab7983 */ /* 0x004ea20000300800 */
[----:B------:R-:W-:-:S03]  /*ea990*/  IMAD.WIDE R156, R158, 0x4, R222 ;  /* 0x000000049e9c7825 */ /* 0x000fc600078e02de */
[----:B------:R1:W-:Y:S01]  /*ea9a0*/  @P4 STG.E [R152.64], R165 ;  /* 0x000000a598004986 */ /* 0x0003e2000c101904 */
[----:B------:R-:W-:Y:S02]  /*ea9b0*/  ISETP.LT.AND P2, PT, R241, c[0x0][0x178], !P0 ;  /* 0x00005e00f1007a0c */ /* 0x000fe40004741270 */
[----:B------:R-:W-:Y:S02]  /*ea9c0*/  ISETP.LT.AND P0, PT, R240, c[0x0][0x178], !P0 ;  /* 0x00005e00f0007a0c */ /* 0x000fe40004701270 */
[----:B------:R-:W-:Y:S01]  /*ea9d0*/  ISETP.LT.AND P3, PT, R252, c[0x0][0x178], !P1 ;  /* 0x00005e00fc007a0c */ /* 0x000fe20004f61270 */
[----:B-1----:R-:W2:Y:S01]  /*ea9e0*/  LDL.LU R165, [R1+0x1074] ;  /* 0x0010740001a57983 */ /* 0x002ea20000300800 */
[----:B------:R-:W-:-:S04]  /*ea9f0*/  IMAD.WIDE R152, R158, 0x4, R224 ;  /* 0x000000049e987825 */ /* 0x000fc800078e02e0 */
[C---:B------:R-:W-:Y:S01]  /*eaa00*/  IMAD.WIDE R154, R158.reuse, 0x4, R226 ;  /* 0x000000049e9a7825 */ /* 0x040fe200078e02e2 */
[----:B------:R1:W-:Y:S04]  /*eaa10*/  @P6 STG.E [R156.64], R166 ;  /* 0x000000a69c006986 */ /* 0x0003e8000c101904 */
[----:B----4-:R4:W-:Y:S04]  /*eaa20*/  @P5 STG.E [R152.64], R167 ;  /* 0x000000a798005986 */ /* 0x0109e8000c101904 */
[----:B-1----:R-:W2:Y:S01]  /*eaa30*/  LDL.LU R166, [R1+0x804] ;  /* 0x0008040001a67983 */ /* 0x002ea20000300800 */
[C---:B----4-:R-:W-:Y:S01]  /*eaa40*/  IADD3 R152, R158.reuse, c[0x0][0x198], RZ ;  /* 0x000066009e987a10 */ /* 0x050fe20007ffe0ff */
[----:B------:R-:W-:-:S02]  /*eaa50*/  IMAD.WIDE R156, R158, 0x4, R228 ;  /* 0x000000049e9c7825 */ /* 0x000fc400078e02e4 */
[----:B------:R-:W4:Y:S02]  /*eaa60*/  LDL.LU R167, [R1+0x5a4] ;  /* 0x0005a40001a77983 */ /* 0x000f240000300800 */
[----:B------:R-:W-:Y:S02]  /*eaa70*/  IMAD.WIDE R158, R152, 0x4, R2 ;  /* 0x00000004989e7825 */ /* 0x000fe400078e0202 */
[----:B------:R-:W4:Y:S04]  /*eaa80*/  LDL.LU R162, [R1+0x334] ;  /* 0x0003340001a27983 */ /* 0x000f280000300800 */
[----:B------:R-:W-:Y:S04]  /*eaa90*/  @P2 STG.E [R154.64], R168 ;  /* 0x000000a89a002986 */ /* 0x000fe8000c101904 */
[----:B------:R-:W-:Y:S04]  /*eaaa0*/  @P0 STG.E [R156.64], R169 ;  /* 0x000000a99c000986 */ /* 0x000fe8000c101904 */
[----:B------:R1:W-:Y:S04]  /*eaab0*/  @P3 STG.E [R158.64], R170 ;  /* 0x000000aa9e003986 */ /* 0x0003e8000c101904 */
[----:B-1----:R-:W4:Y:S04]  /*eaac0*/  LDL.LU R170, [R1+0x114] ;  /* 0x0001140001aa7983 */ /* 0x002f280000300800 */
[----:B------:R-:W4:Y:S04]  /*eaad0*/  LDL.LU R168, [R1+0x2870] ;  /* 0x0028700001a87983 */ /* 0x000f280000300800 */
[----:B------:R-:W4:Y:S01]  /*eaae0*/  LDL.LU R169, [R1+0x2590] ;  /* 0x0025900001a97983 */ /* 0x000f220000300800 */
[----:B------:R-:W-:-:S02]  /*eaaf0*/  ISETP.LT.AND P4, PT, R251, c[0x0][0x178], !P1 ;  /* 0x00005e00fb007a0c */ /* 0x000fc40004f81270 */
[----:B------:R-:W-:Y:S01]  /*eab00*/  ISETP.LT.AND P6, PT, R250, c[0x0][0x178], !P1 ;  /* 0x00005e00fa007a0c */ /* 0x000fe20004fc1270 */
[----:B------:R-:W-:Y:S01]  /*eab10*/  IMAD.WIDE R154, R152, 0x4, R216 ;  /* 0x00000004989a7825 */ /* 0x000fe200078e02d8 */
[----:B------:R-:W-:-:S03]  /*eab20*/  ISETP.LT.AND P5, PT, R249, c[0x0][0x178], !P1 ;  /* 0x00005e00f9007a0c */ /* 0x000fc60004fa1270 */
[----:B------:R-:W-:-:S04]  /*eab30*/  IMAD.WIDE R156, R152, 0x4, R218 ;  /* 0x00000004989c7825 */ /* 0x000fc800078e02da */
[----:B------:R-:W-:Y:S01]  /*eab40*/  IMAD.WIDE R158, R152, 0x4, R220 ;  /* 0x00000004989e7825 */ /* 0x000fe200078e02dc */
[----:B------:R-:W-:Y:S02]  /*eab50*/  IADD3 R153, R243, 0x4, RZ ;  /* 0x00000004f3997810 */ /* 0x000fe40007ffe0ff */
[----:B------:R-:W-:Y:S02]  /*eab60*/  ISETP.LT.AND P3, PT, R248, c[0x0][0x178], !P1 ;  /* 0x00005e00f8007a0c */ /* 0x000fe40004f61270 */
[----:B------:R-:W-:Y:S02]  /*eab70*/  ISETP.LT.AND P0, PT, R242, c[0x0][0x178], !P1 ;  /* 0x00005e00f2007a0c */ /* 0x000fe40004f01270 */
[----:B------:R-:W-:Y:S02]  /*eab80*/  ISETP.GE.AND P2, PT, R153, c[0x0][0x17c], PT ;  /* 0x00005f0099007a0c */ /* 0x000fe40003f46270 */
[----:B------:R-:W-:Y:S01]  /*eab90*/  IADD3 R153, R152, c[0x0][0x198], RZ ;  /* 0x0000660098997a10 */ /* 0x000fe20007ffe0ff */
[----:B---3--:R1:W-:Y:S04]  /*eaba0*/  @P4 STG.E [R154.64], R163 ;  /* 0x000000a39a004986 */ /* 0x0083e8000c101904 */
[----:B--2---:R2:W-:Y:S01]  /*eabb0*/  @P6 STG.E [R156.64], R171 ;  /* 0x000000ab9c006986 */ /* 0x0045e2000c101904 */
[----:B------:R-:W-:-:S03]  /*eabc0*/  ISETP.LT.AND P4, PT, R241, c[0x0][0x178], !P1 ;  /* 0x00005e00f1007a0c */ /* 0x000fc60004f81270 */
[----:B-1----:R-:W3:Y:S04]  /*eabd0*/  LDL.LU R163, [R1+0x1c90] ;  /* 0x001c900001a37983 */ /* 0x002ee80000300800 */
[----:B--2---:R-:W2:Y:S04]  /*eabe0*/  LDL.LU R171, [R1+0x1550] ;  /* 0x0015500001ab7983 */ /* 0x004ea80000300800 */
[----:B------:R1:W-:Y:S01]  /*eabf0*/  @P5 STG.E [R158.64], R165 ;  /* 0x000000a59e005986 */ /* 0x0003e2000c101904 */
[----:B------:R-:W-:Y:S01]  /*eac00*/  ISETP.LT.AND P1, PT, R240, c[0x0][0x178], !P1 ;  /* 0x00005e00f0007a0c */ /* 0x000fe20004f21270 */
[----:B------:R-:W-:Y:S01]  /*eac10*/  IMAD.WIDE R156, R152, 0x4, R224 ;  /* 0x00000004989c7825 */ /* 0x000fe200078e02e0 */
[----:B------:R-:W-:-:S02]  /*eac20*/  ISETP.LT.AND P6, PT, R252, c[0x0][0x178], !P2 ;  /* 0x00005e00fc007a0c */ /* 0x000fc400057c1270 */
[----:B------:R-:W-:Y:S01]  /*eac30*/  ISETP.LT.AND P5, PT, R251, c[0x0][0x178], !P2 ;  /* 0x00005e00fb007a0c */ /* 0x000fe200057a1270 */
[----:B-1----:R-:W2:Y:S01]  /*eac40*/  LDL.LU R165, [R1+0xe90] ;  /* 0x000e900001a57983 */ /* 0x002ea20000300800 */
[----:B------:R-:W-:-:S04]  /*eac50*/  IMAD.WIDE R158, R152, 0x4, R222 ;  /* 0x00000004989e7825 */ /* 0x000fc800078e02de */
[----:B------:R-:W-:Y:S01]  /*eac60*/  IMAD.WIDE R154, R152, 0x4, R226 ;  /* 0x00000004989a7825 */ /* 0x000fe200078e02e2 */
[----:B------:R1:W-:Y:S04]  /*eac70*/  @P3 STG.E [R158.64], R166 ;  /* 0x000000a69e003986 */ /* 0x0003e8000c101904 */
[----:B----4-:R4:W-:Y:S04]  /*eac80*/  @P0 STG.E [R156.64], R167 ;  /* 0x000000a79c000986 */ /* 0x0109e8000c101904 */
[----:B------:R4:W-:Y:S01]  /*eac90*/  @P4 STG.E [R154.64], R162 ;  /* 0x000000a29a004986 */ /* 0x0009e2000c101904 */
[----:B-1----:R-:W-:-:S03]  /*eaca0*/  IMAD.WIDE R158, R153, 0x4, R216 ;  /* 0x00000004999e7825 */ /* 0x002fc600078e02d8 */
[----:B------:R-:W2:Y:S01]  /*eacb0*/  LDL.LU R166, [R1+0x9e0] ;  /* 0x0009e00001a67983 */ /* 0x000ea20000300800 */
[----:B----4-:R-:W-:-:S03]  /*eacc0*/  IMAD.WIDE R156, R152, 0x4, R228 ;  /* 0x00000004989c7825 */ /* 0x010fc600078e02e4 */
[----:B------:R-:W4:Y:S01]  /*eacd0*/  LDL.LU R167, [R1+0x5c0] ;  /* 0x0005c00001a77983 */ /* 0x000f220000300800 */
[----:B------:R-:W-:-:S03]  /*eace0*/  IMAD.WIDE R154, R153, 0x4, R2 ;  /* 0x00000004999a7825 */ /* 0x000fc600078e0202 */
[----:B------:R1:W-:Y:S04]  /*eacf0*/  @P1 STG.E [R156.64], R170 ;  /* 0x000000aa9c001986 */ /* 0x0003e8000c101904 */
[----:B------:R1:W-:Y:S04]  /*ead00*/  @P6 STG.E [R154.64], R168 ;  /* 0x000000a89a006986 */ /* 0x0003e8000c101904 */
        /* <DEDUP_REMOVED lines=14> */
[----:B------:R-:W-:Y:S02]  /*eadf0*/  ISETP.LT.AND P2, PT, R240, c[0x0][0x178], !P2 ;  /* 0x00005e00f0007a0c */ /* 0x000fe40005741270 */
[C---:B------:R-:W-:Y:S01]  /*eae00*/  IADD3 R161, R153.reuse, c[0x0][0x198], RZ ;  /* 0x0000660099a17a10 */ /* 0x040fe20007ffe0ff */
[----:B---3--:R-:W-:Y:S04]  /*eae10*/  @P3 STG.E [R158.64], R163 ;  /* 0x000000a39e003986 */ /* 0x008fe8000c101904 */
[----:B--2---:R1:W-:Y:S04]  /*eae20*/  @P4 STG.E [R154.64], R171 ;  /* 0x000000ab9a004986 */ /* 0x0043e8000c101904 */
[----:B-1----:R-:W2:Y:S04]  /*eae30*/  LDL.LU R171, [R1+0x1554] ;  /* 0x0015540001ab7983 */ /* 0x002ea80000300800 */
[----:B------:R1:W-:Y:S01]  /*eae40*/  @P1 STG.E [R156.64], R165 ;  /* 0x000000a59c001986 */ /* 0x0003e2000c101904 */
[----:B------:R-:W-:Y:S01]  /*eae50*/  ISETP.LT.AND P3, PT, R252, c[0x0][0x178], !P0 ;  /* 0x00005e00fc007a0c */ /* 0x000fe20004761270 */
[----:B------:R-:W-:Y:S01]  /*eae60*/  IMAD.WIDE R158, R153, 0x4, R224 ;  /* 0x00000004999e7825 */ /* 0x000fe200078e02e0 */
[----:B------:R-:W-:Y:S01]  /*eae70*/  ISETP.LT.AND P4, PT, R251, c[0x0][0x178], !P0 ;  /* 0x00005e00fb007a0c */ /* 0x000fe20004781270 */
[----:B-1----:R-:W3:Y:S02]  /*eae80*/  LDL.LU R165, [R1+0xe94] ;  /* 0x000e940001a57983 */ /* 0x002ee40000300800 */
[----:B------:R-:W-:-:S04]  /*eae90*/  IMAD.WIDE R154, R153, 0x4, R226 ;  /* 0x00000004999a7825 */ /* 0x000fc800078e02e2 */
[----:B------:R-:W-:-:S04]  /*eaea0*/  IMAD.WIDE R156, R153, 0x4, R228 ;  /* 0x00000004999c7825 */ /* 0x000fc800078e02e4 */
[----:B------:R-:W-:Y:S01]  /*eaeb0*/  IMAD.WIDE R152, R161, 0x4, R216 ;  /* 0x00000004a1987825 */ /* 0x000fe200078e02d8 */
[----:B------:R1:W-:Y:S04]  /*eaec0*/  @P6 STG.E [R158.64], R166 ;  /* 0x000000a69e006986 */ /* 0x0003e8000c101904 */
[----:B----4-:R4:W-:Y:S01]  /*eaed0*/  @P5 STG.E [R154.64], R167 ;  /* 0x000000a79a005986 */ /* 0x0109e2000c101904 */
[----:B------:R-:W-:-:S03]  /*eaee0*/  ISETP.LT.AND P6, PT, R250, c[0x0][0x178], !P0 ;  /* 0x00005e00fa007a0c */ /* 0x000fc600047c1270 */
[----:B------:R4:W-:Y:S04]  /*eaef0*/  @P2 STG.E [R156.64], R208 ;  /* 0x000000d09c002986 */ /* 0x0009e8000c101904 */
[----:B-1----:R-:W3:Y:S01]  /*eaf00*/  LDL.LU R166, [R1+0x9e4] ;  /* 0x0009e40001a67983 */ /* 0x002ee20000300800 */
[----:B----4-:R-:W-:-:S03]  /*eaf10*/  IMAD.WIDE R154, R161, 0x4, R2 ;  /* 0x00000004a19a7825 */ /* 0x010fc600078e0202 */
[----:B------:R-:W4:Y:S04]  /*eaf20*/  LDL.LU R167, [R1+0x5c4] ;  /* 0x0005c40001a77983 */ /* 0x000f280000300800 */
[----:B------:R-:W4:Y:S01]  /*eaf30*/  LDL.LU R162, [R1+0x2b40] ;  /* 0x002b400001a27983 */ /* 0x000f220000300800 */
[----:B------:R-:W-:-:S03]  /*eaf40*/  IMAD.WIDE R156, R161, 0x4, R218 ;  /* 0x00000004a19c7825 */ /* 0x000fc600078e02da */
[----:B------:R-:W-:Y:S04]  /*eaf50*/  @P3 STG.E [R154.64], R168 ;  /* 0x000000a89a003986 */ /* 0x000fe8000c101904 */
[----:B------:R1:W-:Y:S04]  /*eaf60*/  @P4 STG.E [R152.64], R169 ;  /* 0x000000a998004986 */ /* 0x0003e8000c101904 */
[----:B-1----:R-:W4:Y:S04]  /*eaf70*/  LDL.LU R169, [R1+0x2ac0] ;  /* 0x002ac00001a97983 */ /* 0x002f280000300800 */
[----:B------:R-:W4:Y:S04]  /*eaf80*/  LDL.LU R164, [R1+0x25a0] ;  /* 0x0025a00001a47983 */ /* 0x000f280000300800 */
[----:B------:R1:W-:Y:S04]  /*eaf90*/  @P6 STG.E [R156.64], R170 ;  /* 0x000000aa9c006986 */ /* 0x0003e8000c101904 */
[----:B------:R-:W4:Y:S04]  /*eafa0*/  LDL.LU R163, [R1+0x1ca0] ;  /* 0x001ca00001a37983 */ /* 0x000f280000300800 */
[----:B-1----:R-:W4:Y:S01]  /*eafb0*/  LDL.LU R170, [R1+0x1780] ;  /* 0x0017800001aa7983 */ /* 0x002f220000300800 */
[----:B------:R-:W-:-:S02]  /*eafc0*/  ISETP.LT.AND P5, PT, R249, c[0x0][0x178], !P0 ;  /* 0x00005e00f9007a0c */ /* 0x000fc400047a1270 */
[----:B------:R-:W-:Y:S01]  /*eafd0*/  ISETP.LT.AND P2, PT, R248, c[0x0][0x178], !P0 ;  /* 0x00005e00f8007a0c */ /* 0x000fe20004741270 */
[----:B------:R-:W-:Y:S01]  /*eafe0*/  IMAD.WIDE R152, R161, 0x4, R220 ;  /* 0x00000004a1987825 */ /* 0x000fe200078e02dc */
[----:B------:R-:W-:-:S04]  /*eaff0*/  IADD3 R158, R243, 0x6, RZ ;  /* 0x00000006f39e7810 */ /* 0x000fc80007ffe0ff */
[----:B------:R-:W-:Y:S01]  /*eb000*/  ISETP.GE.AND P1, PT, R158, c[0x0][0x17c], PT ;  /* 0x00005f009e007a0c */ /* 0x000fe20003f26270 */
[----:B------:R-:W-:Y:S01]  /*eb010*/  IMAD.WIDE R158, R161, 0x4, R222 ;  /* 0x00000004a19e7825 */ /* 0x000fe200078e02de */
[----:B------:R-:W-:Y:S02]  /*eb020*/  ISETP.LT.AND P3, PT, R242, c[0x0][0x178], !P0 ;  /* 0x00005e00f2007a0c */ /* 0x000fe40004761270 */
[----:B------:R-:W-:Y:S02]  /*eb030*/  ISETP.LT.AND P4, PT, R241, c[0x0][0x178], !P0 ;  /* 0x00005e00f1007a0c */ /* 0x000fe40004781270 */
[----:B------:R-:W-:Y:S02]  /*eb040*/  ISETP.LT.AND P6, PT, R240, c[0x0][0x178], !P0 ;  /* 0x00005e00f0007a0c */ /* 0x000fe400047c1270 */
[----:B------:R-:W-:Y:S02]  /*eb050*/  ISETP.LT.AND P0, PT, R251, c[0x0][0x178], !P1 ;  /* 0x00005e00fb007a0c */ /* 0x000fe40004f01270 */
[C---:B------:R-:W-:Y:S01]  /*eb060*/  IADD3 R160, R161.reuse, c[0x0][0x198], RZ ;  /* 0x00006600a1a07a10 */ /* 0x040fe20007ffe0ff */
[----:B------:R-:W-:-:S04]  /*eb070*/  IMAD.WIDE R154, R161, 0x4, R226 ;  /* 0x00000004a19a7825 */ /* 0x000fc800078e02e2 */
[----:B------:R-:W-:Y:S01]  /*eb080*/  IMAD.WIDE R156, R161, 0x4, R228 ;  /* 0x00000004a19c7825 */ /* 0x000fe200078e02e4 */
[----:B--2---:R1:W-:Y:S04]  /*eb090*/  @P5 STG.E [R152.64], R171 ;  /* 0x000000ab98005986 */ /* 0x0043e8000c101904 */
[----:B-1----:R-:W2:Y:S04]  /*eb0a0*/  LDL.LU R171, [R1+0x1080] ;  /* 0x0010800001ab7983 */ /* 0x002ea80000300800 */
[----:B---3--:R1:W-:Y:S04]  /*eb0b0*/  @P2 STG.E [R158.64], R165 ;  /* 0x000000a59e002986 */ /* 0x0083e8000c101904 */
[----:B------:R-:W3:Y:S01]  /*eb0c0*/  LDL.LU R168, [R1+0xbc0] ;  /* 0x000bc00001a87983 */ /* 0x000ee20000300800 */
[----:B------:R-:W-:-:S03]  /*eb0d0*/  ISETP.LT.AND P5, PT, R252, c[0x0][0x178], !P1 ;  /* 0x00005e00fc007a0c */ /* 0x000fc60004fa1270 */
[----:B-1----:R-:W3:Y:S01]  /*eb0e0*/  LDL.LU R165, [R1+0x5e0] ;  /* 0x0005e00001a57983 */ /* 0x002ee20000300800 */
[----:B------:R-:W-:-:S04]  /*eb0f0*/  IMAD.WIDE R152, R161, 0x4, R224 ;  /* 0x00000004a1987825 */ /* 0x000fc800078e02e0 */
[----:B------:R-:W-:Y:S01]  /*eb100*/  IMAD.WIDE R158, R160, 0x4, R2 ;  /* 0x00000004a09e7825 */ /* 0x000fe200078e0202 */
[----:B------:R1:W-:Y:S01]  /*eb110*/  @P3 STG.E [R152.64], R166 ;  /* 0x000000a698003986 */ /* 0x0003e2000c101904 */
[----:B------:R-:W-:-:S03]  /*eb120*/  ISETP.LT.AND P3, PT, R250, c[0x0][0x178], !P1 ;  /* 0x00005e00fa007a0c */ /* 0x000fc60004f61270 */
[----:B----4-:R4:W-:Y:S01]  /*eb130*/  @P4 STG.E [R154.64], R167 ;  /* 0x000000a79a004986 */ /* 0x0109e2000c101904 */
[----:B------:R-:W-:-:S03]  /*eb140*/  ISETP.LT.AND P4, PT, R249, c[0x0][0x178], !P1 ;  /* 0x00005e00f9007a0c */ /* 0x000fc60004f81270 */
[----:B------:R-:W-:Y:S01]  /*eb150*/  @P6 STG.E [R156.64], R209 ;  /* 0x000000d19c006986 */ /* 0x000fe2000c101904 */
[----:B-1----:R-:W-:-:S03]  /*eb160*/  IMAD.WIDE R152, R160, 0x4, R216 ;  /* 0x00000004a0987825 */ /* 0x002fc600078e02d8 */
[----:B------:R1:W-:Y:S01]  /*eb170*/  @P5 STG.E [R158.64], R162 ;  /* 0x000000a29e005986 */ /* 0x0003e2000c101904 */
[----:B------:R-:W-:-:S03]  /*eb180*/  ISETP.LT.AND P5, PT, R248, c[0x0][0x178], !P1 ;  /* 0x00005e00f8007a0c */ /* 0x000fc60004fa1270 */
[----:B----4-:R-:W4:Y:S04]  /*eb190*/  LDL.LU R167, [R1+0x25a4] ;  /* 0x0025a40001a77983 */ /* 0x010f280000300800 */
[----:B------:R-:W4:Y:S04]  /*eb1a0*/  LDL.LU R166, [R1+0x2c10] ;  /* 0x002c100001a67983 */ /* 0x000f280000300800 */
[----:B-1----:R-:W4:Y:S01]  /*eb1b0*/  LDL.LU R162, [R1+0x2b44] ;  /* 0x002b440001a27983 */ /* 0x002f220000300800 */
[----:B------:R-:W-:-:S04]  /*eb1c0*/  IMAD.WIDE R154, R160, 0x4, R220 ;  /* 0x00000004a09a7825 */ /* 0x000fc800078e02dc */
[C---:B------:R-:W-:Y:S01]  /*eb1d0*/  IMAD.WIDE R156, R160.reuse, 0x4, R222 ;  /* 0x00000004a09c7825 */ /* 0x040fe200078e02de */
[----:B------:R1:W-:Y:S04]  /*eb1e0*/  @P0 STG.E [R152.64], R169 ;  /* 0x000000a998000986 */ /* 0x0003e8000c101904 */
[----:B-1----:R-:W4:Y:S01]  /*eb1f0*/  LDL.LU R169, [R1+0x2ac4] ;  /* 0x002ac40001a97983 */ /* 0x002f220000300800 */
[----:B------:R-:W-:-:S05]  /*eb200*/  IMAD.WIDE R152, R160, 0x4, R218 ;  /* 0x00000004a0987825 */ /* 0x000fca00078e02da */
[----:B------:R-:W-:Y:S04]  /*eb210*/  @P3 STG.E [R152.64], R164 ;  /* 0x000000a498003986 */ /* 0x000fe8000c101904 */
[----:B------:R1:W-:Y:S04]  /*eb220*/  @P4 STG.E [R154.64], R163 ;  /* 0x000000a39a004986 */ /* 0x0003e8000c101904 */
[----:B------:R1:W-:Y:S04]  /*eb230*/  @P5 STG.E [R156.64], R170 ;  /* 0x000000aa9c005986 */ /* 0x0003e8000c101904 */
[----:B-1----:R-:W4:Y:S04]  /*eb240*/  LDL.LU R163, [R1+0x1ca4] ;  /* 0x001ca40001a37983 */ /* 0x002f280000300800 */
[----:B------:R-:W4:Y:S01]  /*eb250*/  LDL.LU R170, [R1+0x1784] ;  /* 0x0017840001aa7983 */ /* 0x000f220000300800 */
[----:B------:R-:W-:-:S02]  /*eb260*/  ISETP.LT.AND P6, PT, R242, c[0x0][0x178], !P1 ;  /* 0x00005e00f2007a0c */ /* 0x000fc40004fc1270 */
[----:B------:R-:W-:Y:S02]  /*eb270*/  ISETP.LT.AND P0, PT, R241, c[0x0][0x178], !P1 ;  /* 0x00005e00f1007a0c */ /* 0x000fe40004f01270 */
[----:B------:R-:W-:Y:S01]  /*eb280*/  ISETP.LT.AND P2, PT, R240, c[0x0][0x178], !P1 ;  /* 0x00005e00f0007a0c */ /* 0x000fe20004f41270 */
[----:B------:R-:W-:-:S04]  /*eb290*/  IMAD.WIDE R158, R160, 0x4, R224 ;  /* 0x00000004a09e7825 */ /* 0x000fc800078e02e0 */
[----:B------:R-:W-:-:S04]  /*eb2a0*/  IMAD.WIDE R154, R160, 0x4, R226 ;  /* 0x00000004a09a7825 */ /* 0x000fc800078e02e2 */
[----:B------:R-:W-:Y:S01]  /*eb2b0*/  IMAD.WIDE R156, R160, 0x4, R228 ;  /* 0x00000004a09c7825 */ /* 0x000fe200078e02e4 */
[----:B------:R-:W-:-:S04]  /*eb2c0*/  IADD3 R161, R243, 0x7, RZ ;  /* 0x00000007f3a17810 */ /* 0x000fc80007ffe0ff */
[----:B------:R-:W-:-:S04]  /*eb2d0*/  ISETP.GE.AND P1, PT, R161, c[0x0][0x17c], PT ;  /* 0x00005f00a1007a0c */ /* 0x000fc80003f26270 */
[----:B------:R-:W-:Y:S02]  /*eb2e0*/  ISETP.LT.AND P4, PT, R252, c[0x0][0x178], !P1 ;  /* 0x00005e00fc007a0c */ /* 0x000fe40004f81270 */
[----:B------:R-:W-:Y:S02]  /*eb2f0*/  ISETP.LT.AND P5, PT, R250, c[0x0][0x178], !P1 ;  /* 0x00005e00fa007a0c */ /* 0x000fe40004fa1270 */
[----:B------:R-:W-:Y:S02]  /*eb300*/  IADD3 R153, R160, c[0x0][0x198], RZ ;  /* 0x00006600a0997a10 */ /* 0x000fe40007ffe0ff */
[----:B------:R-:W-:Y:S01]  /*eb310*/  ISETP.LT.AND P3, PT, R249, c[0x0][0x178], !P1 ;  /* 0x00005e00f9007a0c */ /* 0x000fe20004f61270 */
[----:B--2---:R1:W-:Y:S04]  /*eb320*/  @P6 STG.E [R158.64], R171 ;  /* 0x000000ab9e006986 */ /* 0x0043e8000c101904 */
[----:B---3--:R2:W-:Y:S04]  /*eb330*/  @P0 STG.E [R154.64], R168 ;  /* 0x000000a89a000986 */ /* 0x0085e8000c101904 */
[----:B-1----:R-:W3:Y:S04]  /*eb340*/  LDL.LU R171, [R1+0x1084] ;  /* 0x0010840001ab7983 */ /* 0x002ee80000300800 */
[----:B------:R1:W-:Y:S04]  /*eb350*/  @P2 STG.E [R156.64], R165 ;  /* 0x000000a59c002986 */ /* 0x0003e8000c101904 */
[----:B--2---:R-:W2:Y:S01]  /*eb360*/  LDL.LU R168, [R1+0xbc4] ;  /* 0x000bc40001a87983 */ /* 0x004ea20000300800 */
[----:B------:R-:W-:-:S03]  /*eb370*/  ISETP.LT.AND P6, PT, R251, c[0x0][0x178], !P1 ;  /* 0x00005e00fb007a0c */ /* 0x000fc60004fc1270 */
[----:B-1----:R-:W2:Y:S01]  /*eb380*/  LDL.LU R165, [R1+0x5e4] ;  /* 0x0005e40001a57983 */ /* 0x002ea20000300800 */
[----:B------:R-:W-:-:S04]  /*eb390*/  IMAD.WIDE R154, R153, 0x4, R2 ;  /* 0x00000004999a7825 */ /* 0x000fc800078e0202 */
[----:B------:R-:W-:-:S04]  /*eb3a0*/  IMAD.WIDE R156, R153, 0x4, R216 ;  /* 0x00000004999c7825 */ /* 0x000fc800078e02d8 */
[C---:B------:R-:W-:Y:S01]  /*eb3b0*/  IMAD.WIDE R158, R153.reuse, 0x4, R218 ;  /* 0x00000004999e7825 */ /* 0x040fe200078e02da */
[----:B------:R-:W-:Y:S01]  /*eb3c0*/  ISETP.LT.AND P2, PT, R248, c[0x0][0x178], !P1 ;  /* 0x00005e00f8007a0c */ /* 0x000fe20004f41270 */
[----:B----4-:R1:W-:Y:S04]  /*eb3d0*/  @P4 STG.E [R154.64], R162 ;  /* 0x000000a29a004986 */ /* 0x0103e8000c101904 */
[----:B-1----:R-:W4:Y:S04]  /*eb3e0*/  LDL.LU R162, [R1+0x2b60] ;  /* 0x002b600001a27983 */ /* 0x002f280000300800 */
[----:B------:R1:W-:Y:S04]  /*eb3f0*/  @P6 STG.E [R156.64], R169 ;  /* 0x000000a99c006986 */ /* 0x0003e8000c101904 */
[----:B------:R1:W-:Y:S04]  /*eb400*/  @P5 STG.E [R158.64], R167 ;  /* 0x000000a79e005986 */ /* 0x0003e8000c101904 */
[----:B-1----:R-:W4:Y:S04]  /*eb410*/  LDL.LU R169, [R1+0x2ad0] ;  /* 0x002ad00001a97983 */ /* 0x002f280000300800 */
[----:B------:R-:W4:Y:S01]  /*eb420*/  LDL.LU R167, [R1+0x2820] ;  /* 0x0028200001a77983 */ /* 0x000f220000300800 */
[----:B------:R-:W-:-:S04]  /*eb430*/  IMAD.WIDE R156, R153, 0x4, R220 ;  /* 0x00000004999c7825 */ /* 0x000fc800078e02dc */
[----:B------:R-:W-:Y:S01]  /*eb440*/  IMAD.WIDE R158, R153, 0x4, R222 ;  /* 0x00000004999e7825 */ /* 0x000fe200078e02de */
[----:B------:R-:W-:Y:S04]  /*eb450*/  @P3 STG.E [R156.64], R163 ;  /* 0x000000a39c003986 */ /* 0x000fe8000c101904 */
[----:B------:R1:W-:Y:S04]  /*eb460*/  @P2 STG.E [R158.64], R170 ;  /* 0x000000aa9e002986 */ /* 0x0003e8000c101904 */
[----:B-1----:R-:W4:Y:S01]  /*eb470*/  LDL.LU R170, [R1+0x1ed0] ;  /* 0x001ed00001aa7983 */ /* 0x002f220000300800 */
[----:B------:R-:W-:-:S02]  /*eb480*/  ISETP.LT.AND P4, PT, R242, c[0x0][0x178], !P1 ;  /* 0x00005e00f2007a0c */ /* 0x000fc40004f81270 */
[----:B------:R-:W-:Y:S02]  /*eb490*/  IADD3 R152, R243, 0x8, RZ ;  /* 0x00000008f3987810 */ /* 0x000fe40007ffe0ff */
[----:B------:R-:W-:Y:S02]  /*eb4a0*/  ISETP.LT.AND P5, PT, R241, c[0x0][0x178], !P1 ;  /* 0x00005e00f1007a0c */ /* 0x000fe40004fa1270 */
[----:B------:R-:W-:Y:S02]  /*eb4b0*/  ISETP.GE.AND P0, PT, R152, c[0x0][0x17c], PT ;  /* 0x00005f0098007a0c */ /* 0x000fe40003f06270 */
[----:B------:R-:W-:Y:S01]  /*eb4c0*/  ISETP.LT.AND P1, PT, R240, c[0x0][0x178], !P1 ;  /* 0x00005e00f0007a0c */ /* 0x000fe20004f21270 */
[C---:B------:R-:W-:Y:S01]  /*eb4d0*/  IMAD.WIDE R154, R153.reuse, 0x4, R224 ;  /* 0x00000004999a7825 */ /* 0x040fe200078e02e0 */
[----:B------:R-:W-:Y:S02]  /*eb4e0*/  ISETP.LT.AND P6, PT, R252, c[0x0][0x178], !P0 ;  /* 0x00005e00fc007a0c */ /* 0x000fe400047c1270 */
[C---:B------:R-:W-:Y:S01]  /*eb4f0*/  IADD3 R152, R153.reuse, c[0x0][0x198], RZ ;  /* 0x0000660099987a10 */ /* 0x040fe20007ffe0ff */
[----:B------:R-:W-:-:S04]  /*eb500*/  IMAD.WIDE R156, R153, 0x4, R226 ;  /* 0x00000004999c7825 */ /* 0x000fc800078e02e2 */
[----:B------:R-:W-:Y:S01]  /*eb510*/  IMAD.WIDE R158, R152, 0x4, R2 ;  /* 0x00000004989e7825 */ /* 0x000fe200078e0202 */
[----:B------:R-:W-:Y:S02]  /*eb520*/  ISETP.LT.AND P2, PT, R251, c[0x0][0x178], !P0 ;  /* 0x00005e00fb007a0c */ /* 0x000fe40004741270 */
[----:B------:R-:W-:Y:S01]  /*eb530*/  ISETP.LT.AND P3, PT, R249, c[0x0][0x178], !P0 ;  /* 0x00005e00f9007a0c */ /* 0x000fe20004761270 */
[----:B---3--:R1:W-:Y:S04]  /*eb540*/  @P4 STG.E [R154.64], R171 ;  /* 0x000000ab9a004986 */ /* 0x0083e8000c101904 */
[----:B--2---:R-:W-:Y:S01]  /*eb550*/  @P5 STG.E [R156.64], R168 ;  /* 0x000000a89c005986 */ /* 0x004fe2000c101904 */
[----:B-1----:R-:W-:-:S03]  /*eb560*/  IMAD.WIDE R154, R153, 0x4, R228 ;  /* 0x00000004999a7825 */ /* 0x002fc600078e02e4 */
[----:B------:R-:W2:Y:S04]  /*eb570*/  LDL.LU R171, [R1+0x17f0] ;  /* 0x0017f00001ab7983 */ /* 0x000ea80000300800 */
[----:B------:R1:W-:Y:S04]  /*eb580*/  @P1 STG.E [R154.64], R165 ;  /* 0x000000a59a001986 */ /* 0x0003e8000c101904 */
[----:B------:R3:W-:Y:S01]  /*eb590*/  @P6 STG.E [R158.64], R166 ;  /* 0x000000a69e006986 */ /* 0x0007e2000c101904 */
[----:B------:R-:W-:-:S03]  /*eb5a0*/  ISETP.LT.AND P4, PT, R250, c[0x0][0x178], !P0 ;  /* 0x00005e00fa007a0c */ /* 0x000fc60004781270 */
[----:B-1----:R-:W2:Y:S04]  /*eb5b0*/  LDL.LU R165, [R1+0x1264] ;  /* 0x0012640001a57983 */ /* 0x002ea80000300800 */
[----:B------:R-:W2:Y:S04]  /*eb5c0*/  LDL.LU R163, [R1+0x1260] ;  /* 0x0012600001a37983 */ /* 0x000ea80000300800 */
[----:B------:R-:W2:Y:S04]  /*eb5d0*/  LDL.LU R168, [R1+0xc80] ;  /* 0x000c800001a87983 */ /* 0x000ea80000300800 */
[----:B---3--:R-:W3:Y:S01]  /*eb5e0*/  LDL.LU R166, [R1+0x2c14] ;  /* 0x002c140001a67983 */ /* 0x008ee20000300800 */
[----:B------:R-:W-:-:S04]  /*eb5f0*/  IMAD.WIDE R158, R152, 0x4, R216 ;  /* 0x00000004989e7825 */ /* 0x000fc800078e02d8 */
[----:B------:R-:W-:-:S04]  /*eb600*/  IMAD.WIDE R156, R152, 0x4, R218 ;  /* 0x00000004989c7825 */ /* 0x000fc800078e02da */
[----:B------:R-:W-:Y:S01]  /*eb610*/  IMAD.WIDE R154, R152, 0x4, R220 ;  /* 0x00000004989a7825 */ /* 0x000fe200078e02dc */
[----:B------:R-:W-:Y:S01]  /*eb620*/  ISETP.LT.AND P6, PT, R248, c[0x0][0x178], !P0 ;  /* 0x00005e00f8007a0c */ /* 0x000fe200047c1270 */
[----:B----4-:R1:W-:Y:S04]  /*eb630*/  @P2 STG.E [R158.64], R162 ;  /* 0x000000a29e002986 */ /* 0x0103e8000c101904 */
[----:B-1----:R-:W4:Y:S01]  /*eb640*/  LDL.LU R162, [R1+0x2b64] ;  /* 0x002b640001a27983 */ /* 0x002f220000300800 */
[----:B------:R-:W-:-:S03]  /*eb650*/  IMAD.WIDE R158, R152, 0x4, R222 ;  /* 0x00000004989e7825 */ /* 0x000fc600078e02de */
[----:B------:R1:W-:Y:S04]  /*eb660*/  @P4 STG.E [R156.64], R169 ;  /* 0x000000a99c004986 */ /* 0x0003e8000c101904 */
[----:B------:R1:W-:Y:S04]  /*eb670*/  @P3 STG.E [R154.64], R167 ;  /* 0x000000a79a003986 */ /* 0x0003e8000c101904 */
[----:B-1----:R-:W4:Y:S04]  /*eb680*/  LDL.LU R169, [R1+0x2ad4] ;  /* 0x002ad40001a97983 */ /* 0x002f280000300800 */
[----:B------:R-:W4:Y:S04]  /*eb690*/  LDL.LU R167, [R1+0x2824] ;  /* 0x0028240001a77983 */ /* 0x000f280000300800 */
[----:B------:R1:W-:Y:S04]  /*eb6a0*/  @P6 STG.E [R158.64], R170 ;  /* 0x000000aa9e006986 */ /* 0x0003e8000c101904 */
[----:B-1----:R-:W4:Y:S01]  /*eb6b0*/  LDL.LU R170, [R1+0x1ed4] ;  /* 0x001ed40001aa7983 */ /* 0x002f220000300800 */
[----:B------:R-:W-:-:S02]  /*eb6c0*/  IADD3 R153, R243, 0x9, RZ ;  /* 0x00000009f3997810 */ /* 0x000fc40007ffe0ff */
[----:B------:R-:W-:Y:S02]  /*eb6d0*/  ISETP.LT.AND P5, PT, R242, c[0x0][0x178], !P0 ;  /* 0x00005e00f2007a0c */ /* 0x000fe400047a1270 */
[----:B------:R-:W-:Y:S02]  /*eb6e0*/  ISETP.GE.AND P1, PT, R153, c[0x0][0x17c], PT ;  /* 0x00005f0099007a0c */ /* 0x000fe40003f26270 */
[----:B------:R-:W-:Y:S01]  /*eb6f0*/  ISETP.LT.AND P2, PT, R241, c[0x0][0x178], !P0 ;  /* 0x00005e00f1007a0c */ /* 0x000fe20004741270 */
[----:B------:R-:W-:Y:S01]  /*eb700*/  IMAD.WIDE R154, R152, 0x4, R224 ;  /* 0x00000004989a7825 */ /* 0x000fe200078e02e0 */
[----:B------:R-:W-:Y:S02]  /*eb710*/  ISETP.LT.AND P0, PT, R240, c[0x0][0x178], !P0 ;  /* 0x00005e00f0007a0c */ /* 0x000fe40004701270 */
[----:B------:R-:W-:Y:S02]  /*eb720*/  ISETP.LT.AND P3, PT, R252, c[0x0][0x178], !P1 ;  /* 0x00005e00fc007a0c */ /* 0x000fe40004f61270 */
[C---:B------:R-:W-:Y:S01]  /*eb730*/  IADD3 R153, R152.reuse, c[0x0][0x198], RZ ;  /* 0x0000660098997a10 */ /* 0x040fe20007ffe0ff */
[----:B------:R-:W-:-:S04]  /*eb740*/  IMAD.WIDE R156, R152, 0x4, R228 ;  /* 0x00000004989c7825 */ /* 0x000fc800078e02e4 */
[----:B------:R-:W-:Y:S01]  /*eb750*/  IMAD.WIDE R158, R153, 0x4, R2 ;  /* 0x00000004999e7825 */ /* 0x000fe200078e0202 */
[----:B------:R-:W-:Y:S02]  /*eb760*/  ISETP.LT.AND P4, PT, R251, c[0x0][0x178], !P1 ;  /* 0x00005e00fb007a0c */ /* 0x000fe40004f81270 */
[----:B------:R-:W-:Y:S01]  /*eb770*/  ISETP.LT.AND P6, PT, R250, c[0x0][0x178], !P1 ;  /* 0x00005e00fa007a0c */ /* 0x000fe20004fc1270 */
[----:B--2---:R1:W-:Y:S02]  /*eb780*/  @P5 STG.E [R154.64], R171 ;  /* 0x000000ab9a005986 */ /* 0x0043e4000c101904 */
[----:B-1----:R-:W-:Y:S02]  /*eb790*/  IMAD.WIDE R154, R152, 0x4, R226 ;  /* 0x00000004989a7825 */ /* 0x002fe400078e02e2 */
[----:B------:R-:W2:Y:S04]  /*eb7a0*/  LDL.LU R171, [R1+0x17f4] ;  /* 0x0017f40001ab7983 */ /* 0x000ea80000300800 */
[----:B------:R-:W-:Y:S04]  /*eb7b0*/  @P2 STG.E [R154.64], R163 ;  /* 0x000000a39a002986 */ /* 0x000fe8000c101904 */
[----:B------:R-:W-:Y:S04]  /*eb7c0*/  @P0 STG.E [R156.64], R168 ;  /* 0x000000a89c000986 */ /* 0x000fe8000c101904 */
[----:B---3--:R1:W-:Y:S01]  /*eb7d0*/  @P3 STG.E [R158.64], R166 ;  /* 0x000000a69e003986 */ /* 0x0083e2000c101904 */
[----:B------:R-:W-:-:S03]  /*eb7e0*/  ISETP.LT.AND P5, PT, R249, c[0x0][0x178], !P1 ;  /* 0x00005e00f9007a0c */ /* 0x000fc60004fa1270 */
[----:B-1----:R-:W3:Y:S04]  /*eb7f0*/  LDL.LU R166, [R1+0xc84] ;  /* 0x000c840001a67983 */ /* 0x002ee80000300800 */
[----:B------:R-:W3:Y:S04]  /*eb800*/  LDL.LU R163, [R1+0x2cb0] ;  /* 0x002cb00001a37983 */ /* 0x000ee80000300800 */
[----:B------:R-:W3:Y:S01]  /*eb810*/  LDL.LU R168, [R1+0x2c20] ;  /* 0x002c200001a87983 */ /* 0x000ee20000300800 */
[----:B------:R-:W-:-:S04]  /*eb820*/  IMAD.WIDE R154, R153, 0x4, R216 ;  /* 0x00000004999a7825 */ /* 0x000fc800078e02d8 */
[----:B------:R-:W-:-:S04]  /*eb830*/  IMAD.WIDE R156, R153, 0x4, R218 ;  /* 0x00000004999c7825 */ /* 0x000fc800078e02da */
[C---:B------:R-:W-:Y:S01]  /*eb840*/  IMAD.WIDE R158, R153.reuse, 0x4, R220 ;  /* 0x00000004999e7825 */ /* 0x040fe200078e02dc */
[----:B------:R-:W-:Y:S01]  /*eb850*/  ISETP.LT.AND P3, PT, R248, c[0x0][0x178], !P1 ;  /* 0x00005e00f8007a0c */ /* 0x000fe20004f61270 */
[----:B------:R-:W3:Y:S04]  /*eb860*/  LDL.LU R164, [R1+0x2b90] ;  /* 0x002b900001a47983 */ /* 0x000ee80000300800 */
[----:B----4-:R-:W-:Y:S04]  /*eb870*/  @P4 STG.E [R154.64], R162 ;  /* 0x000000a29a004986 */ /* 0x010fe8000c101904 */
[----:B------:R-:W-:Y:S04]  /*eb880*/  @P6 STG.E [R156.64], R169 ;  /* 0x000000a99c006986 */ /* 0x000fe8000c101904 */
[----:B------:R1:W-:Y:S04]  /*eb890*/  @P5 STG.E [R158.64], R167 ;  /* 0x000000a79e005986 */ /* 0x0003e8000c101904 */
[----:B-1----:R-:W4:Y:S01]  /*eb8a0*/  LDL.LU R167, [R1+0x2b00] ;  /* 0x002b000001a77983 */ /* 0x002f220000300800 */
[----:B------:R-:W-:-:S03]  /*eb8b0*/  IMAD.WIDE R158, R153, 0x4, R222 ;  /* 0x00000004999e7825 */ /* 0x000fc600078e02de */
[----:B------:R-:W4:Y:S04]  /*eb8c0*/  LDL.LU R169, [R1+0x2830] ;  /* 0x0028300001a97983 */ /* 0x000f280000300800 */
[----:B------:R1:W-:Y:S04]  /*eb8d0*/  @P3 STG.E [R158.64], R170 ;  /* 0x000000aa9e003986 */ /* 0x0003e8000c101904 */
[----:B-1----:R-:W4:Y:S01]  /*eb8e0*/  LDL.LU R170, [R1+0x1ee0] ;  /* 0x001ee00001aa7983 */ /* 0x002f220000300800 */
[----:B------:R-:W-:Y:S02]  /*eb8f0*/  IADD3 R160, R243, 0xa, RZ ;  /* 0x0000000af3a07810 */ /* 0x000fe40007ffe0ff */
[----:B------:R-:W-:-:S02]  /*eb900*/  ISETP.LT.AND P0, PT, R242, c[0x0][0x178], !P1 ;  /* 0x00005e00f2007a0c */ /* 0x000fc40004f01270 */
[----:B------:R-:W-:Y:S02]  /*eb910*/  ISETP.LT.AND P4, PT, R241, c[0x0][0x178], !P1 ;  /* 0x00005e00f1007a0c */ /* 0x000fe40004f81270 */
[----:B------:R-:W-:Y:S02]  /*eb920*/  ISETP.GE.AND P2, PT, R160, c[0x0][0x17c], PT ;  /* 0x00005f00a0007a0c */ /* 0x000fe40003f46270 */
[----:B------:R-:W-:Y:S01]  /*eb930*/  ISETP.LT.AND P1, PT, R240, c[0x0][0x178], !P1 ;  /* 0x00005e00f0007a0c */ /* 0x000fe20004f21270 */
[----:B------:R-:W-:Y:S01]  /*eb940*/  IMAD.WIDE R154, R153, 0x4, R224 ;  /* 0x00000004999a7825 */ /* 0x000fe200078e02e0 */
[----:B------:R-:W-:Y:S02]  /*eb950*/  ISETP.LT.AND P6, PT, R252, c[0x0][0x178], !P2 ;  /* 0x00005e00fc007a0c */ /* 0x000fe400057c1270 */
[----:B------:R-:W-:Y:S01]  /*eb960*/  ISETP.LT.AND P5, PT, R251, c[0x0][0x178], !P2 ;  /* 0x00005e00fb007a0c */ /* 0x000fe200057a1270 */
[C---:B------:R-:W-:Y:S01]  /*eb970*/  IMAD.WIDE R156, R153.reuse, 0x4, R226 ;  /* 0x00000004999c7825 */ /* 0x040fe200078e02e2 */
[----:B------:R-:W-:-:S05]  /*eb980*/  IADD3 R152, R153, c[0x0][0x198], RZ ;  /* 0x0000660099987a10 */ /* 0x000fca0007ffe0ff */
[----:B------:R-:W-:Y:S01]  /*eb990*/  IMAD.WIDE R158, R152, 0x4, R216 ;  /* 0x00000004989e7825 */ /* 0x000fe200078e02d8 */
[----:B------:R-:W-:Y:S01]  /*eb9a0*/  ISETP.LT.AND P3, PT, R250, c[0x0][0x178], !P2 ;  /* 0x00005e00fa007a0c */ /* 0x000fe20005761270 */
[----:B--2---:R1:W-:Y:S04]  /*eb9b0*/  @P0 STG.E [R154.64], R171 ;  /* 0x000000ab9a000986 */ /* 0x0043e8000c101904 */
[----:B------:R2:W-:Y:S01]  /*eb9c0*/  @P4 STG.E [R156.64], R165 ;  /* 0x000000a59c004986 */ /* 0x0005e2000c101904 */
[----:B-1----:R-:W-:-:S03]  /*eb9d0*/  IMAD.WIDE R154, R153, 0x4, R228 ;  /* 0x00000004999a7825 */ /* 0x002fc600078e02e4 */
[----:B--2---:R-:W2:Y:S01]  /*eb9e0*/  LDL.LU R165, [R1+0x1940] ;  /* 0x0019400001a57983 */ /* 0x004ea20000300800 */
[----:B------:R-:W-:-:S03]  /*eb9f0*/  IMAD.WIDE R156, R152, 0x4, R2 ;  /* 0x00000004989c7825 */ /* 0x000fc600078e0202 */
[----:B------:R-:W2:Y:S01]  /*eba00*/  LDL.LU R171, [R1+0x2b94] ;  /* 0x002b940001ab7983 */ /* 0x000ea20000300800 */
[----:B------:R-:W-:-:S03]  /*eba10*/  ISETP.LT.AND P4, PT, R249, c[0x0][0x178], !P2 ;  /* 0x00005e00f9007a0c */ /* 0x000fc60005781270 */
[----:B---3--:R1:W-:Y:S04]  /*eba20*/  @P1 STG.E [R154.64], R166 ;  /* 0x000000a69a001986 */ /* 0x0083e8000c101904 */
[----:B------:R3:W-:Y:S04]  /*eba30*/  @P6 STG.E [R156.64], R163 ;  /* 0x000000a39c006986 */ /* 0x0007e8000c101904 */
[----:B------:R3:W-:Y:S04]  /*eba40*/  @P5 STG.E [R158.64], R168 ;  /* 0x000000a89e005986 */ /* 0x0007e8000c101904 */
[----:B-1----:R-:W2:Y:S04]  /*eba50*/  LDL.LU R166, [R1+0x13d4] ;  /* 0x0013d40001a67983 */ /* 0x002ea80000300800 */
[----:B------:R-:W2:Y:S04]  /*eba60*/  LDL.LU R162, [R1+0x13d0] ;  /* 0x0013d00001a27983 */ /* 0x000ea80000300800 */
[----:B---3--:R-:W3:Y:S04]  /*eba70*/  LDL.LU R163, [R1+0x2cb4] ;  /* 0x002cb40001a37983 */ /* 0x008ee80000300800 */
[----:B------:R-:W3:Y:S01]  /*eba80*/  LDL.LU R168, [R1+0x2c24] ;  /* 0x002c240001a87983 */ /* 0x000ee20000300800 */
[----:B------:R-:W-:Y:S01]  /*eba90*/  IMAD.WIDE R158, R152, 0x4, R218 ;  /* 0x00000004989e7825 */ /* 0x000fe200078e02da */
[----:B------:R-:W-:-:S03]  /*ebaa0*/  ISETP.LT.AND P1, PT, R248, c[0x0][0x178], !P2 ;  /* 0x00005e00f8007a0c */ /* 0x000fc60005721270 */
[----:B------:R-:W-:Y:S01]  /*ebab0*/  IMAD.WIDE R156, R152, 0x4, R220 ;  /* 0x00000004989c7825 */ /* 0x000fe200078e02dc */
[----:B------:R-:W-:Y:S01]  /*ebac0*/  ISETP.LT.AND P6, PT, R242, c[0x0][0x178], !P2 ;  /* 0x00005e00f2007a0c */ /* 0x000fe200057c1270 */
[----:B------:R1:W-:Y:S02]  /*ebad0*/  @P3 STG.E [R158.64], R164 ;  /* 0x000000a49e003986 */ /* 0x0003e4000c101904 */
[----:B------:R-:W-:-:S04]  /*ebae0*/  IMAD.WIDE R154, R152, 0x4, R222 ;  /* 0x00000004989a7825 */ /* 0x000fc800078e02de */
[----:B-1----:R-:W-:Y:S01]  /*ebaf0*/  IMAD.WIDE R158, R152, 0x4, R224 ;  /* 0x00000004989e7825 */ /* 0x002fe200078e02e0 */
[----:B----4-:R1:W-:Y:S04]  /*ebb00*/  @P4 STG.E [R156.64], R167 ;  /* 0x000000a79c004986 */ /* 0x0103e8000c101904 */
[----:B-1----:R-:W4:Y:S04]  /*ebb10*/  LDL.LU R167, [R1+0x2b04] ;  /* 0x002b040001a77983 */ /* 0x002f280000300800 */
[----:B------:R1:W-:Y:S04]  /*ebb20*/  @P1 STG.E [R154.64], R169 ;  /* 0x000000a99a001986 */ /* 0x0003e8000c101904 */
[----:B------:R1:W-:Y:S04]  /*ebb30*/  @P6 STG.E [R158.64], R170 ;  /* 0x000000aa9e006986 */ /* 0x0003e8000c101904 */
[----:B-1----:R-:W4:Y:S04]  /*ebb40*/  LDL.LU R169, [R1+0x2834] ;  /* 0x0028340001a97983 */ /* 0x002f280000300800 */
[----:B------:R-:W4:Y:S01]  /*ebb50*/  LDL.LU R170, [R1+0x1ee4] ;  /* 0x001ee40001aa7983 */ /* 0x000f220000300800 */
[----:B------:R-:W-:-:S02]  /*ebb60*/  IADD3 R153, R243, 0xb, RZ ;  /* 0x0000000bf3997810 */ /* 0x000fc40007ffe0ff */
[----:B------:R-:W-:Y:S02]  /*ebb70*/  ISETP.LT.AND P5, PT, R241, c[0x0][0x178], !P2 ;  /* 0x00005e00f1007a0c */ /* 0x000fe400057a1270 */
[----:B------:R-:W-:Y:S02]  /*ebb80*/  ISETP.GE.AND P0, PT, R153, c[0x0][0x17c], PT ;  /* 0x00005f0099007a0c */ /* 0x000fe40003f06270 */
[----:B------:R-:W-:Y:S02]  /*ebb90*/  ISETP.LT.AND P2, PT, R240, c[0x0][0x178], !P2 ;  /* 0x00005e00f0007a0c */ /* 0x000fe40005741270 */
[----:B------:R-:W-:Y:S01]  /*ebba0*/  ISETP.LT.AND P3, PT, R252, c[0x0][0x178], !P0 ;  /* 0x00005e00fc007a0c */ /* 0x000fe20004761270 */
[C---:B------:R-:W-:Y:S01]  /*ebbb0*/  IMAD.WIDE R154, R152.reuse, 0x4, R226 ;  /* 0x00000004989a7825 */ /* 0x040fe200078e02e2 */
[----:B------:R-:W-:Y:S02]  /*ebbc0*/  ISETP.LT.AND P4, PT, R251, c[0x0][0x178], !P0 ;  /* 0x00005e00fb007a0c */ /* 0x000fe40004781270 */
[C---:B------:R-:W-:Y:S01]  /*ebbd0*/  IADD3 R161, R152.reuse, c[0x0][0x198], RZ ;  /* 0x0000660098a17a10 */ /* 0x040fe20007ffe0ff */
[----:B------:R-:W-:-:S04]  /*ebbe0*/  IMAD.WIDE R156, R152, 0x4, R228 ;  /* 0x00000004989c7825 */ /* 0x000fc800078e02e4 */
[----:B------:R-:W-:Y:S01]  /*ebbf0*/  IMAD.WIDE R152, R161, 0x4, R216 ;  /* 0x00000004a1987825 */ /* 0x000fe200078e02d8 */
[----:B------:R-:W-:Y:S02]  /*ebc00*/  ISETP.LT.AND P6, PT, R250, c[0x0][0x178], !P0 ;  /* 0x00005e00fa007a0c */ /* 0x000fe400047c1270 */
[----:B------:R-:W-:-:S04]  /*ebc10*/  IADD3 R158, R243, 0xc, RZ ;  /* 0x0000000cf39e7810 */ /* 0x000fc80007ffe0ff */
[----:B------:R-:W-:Y:S01]  /*ebc20*/  ISETP.GE.AND P1, PT, R158, c[0x0][0x17c], PT ;  /* 0x00005f009e007a0c */ /* 0x000fe20003f26270 */
[----:B------:R-:W-:Y:S01]  /*ebc30*/  IMAD.WIDE R158, R161, 0x4, R222 ;  /* 0x00000004a19e7825 */ /* 0x000fe200078e02de */
[----:B--2---:R1:W-:Y:S01]  /*ebc40*/  @P5 STG.E [R154.64], R165 ;  /* 0x000000a59a005986 */ /* 0x0043e2000c101904 */
[----:B------:R-:W-:-:S03]  /*ebc50*/  ISETP.LT.AND P5, PT, R249, c[0x0][0x178], !P0 ;  /* 0x00005e00f9007a0c */ /* 0x000fc600047a1270 */
[----:B-1----:R-:W2:Y:S01]  /*ebc60*/  LDL.LU R165, [R1+0x1944] ;  /* 0x0019440001a57983 */ /* 0x002ea20000300800 */
[----:B------:R-:W-:-:S03]  /*ebc70*/  IMAD.WIDE R154, R161, 0x4, R2 ;  /* 0x00000004a19a7825 */ /* 0x000fc600078e0202 */
[----:B------:R-:W-:Y:S04]  /*ebc80*/  @P2 STG.E [R156.64], R162 ;  /* 0x000000a29c002986 */ /* 0x000fe8000c101904 */
[----:B---3--:R1:W-:Y:S04]  /*ebc90*/  @P3 STG.E [R154.64], R163 ;  /* 0x000000a39a003986 */ /* 0x0083e8000c101904 */
[----:B------:R3:W-:Y:S04]  /*ebca0*/  @P4 STG.E [R152.64], R168 ;  /* 0x000000a898004986 */ /* 0x0007e8000c101904 */
[----:B-1----:R-:W2:Y:S04]  /*ebcb0*/  LDL.LU R163, [R1+0x2d00] ;  /* 0x002d000001a37983 */ /* 0x002ea80000300800 */
[----:B---3--:R-:W3:Y:S01]  /*ebcc0*/  LDL.LU R168, [R1+0x2cc0] ;  /* 0x002cc00001a87983 */ /* 0x008ee20000300800 */
[----:B------:R-:W-:Y:S01]  /*ebcd0*/  IMAD.WIDE R156, R161, 0x4, R218 ;  /* 0x00000004a19c7825 */ /* 0x000fe200078e02da */
[----:B------:R-:W-:-:S02]  /*ebce0*/  ISETP.LT.AND P2, PT, R248, c[0x0][0x178], !P0 ;  /* 0x00005e00f8007a0c */ /* 0x000fc40004741270 */
[----:B------:R-:W3:Y:S01]  /*ebcf0*/  LDL.LU R164, [R1+0x2c50] ;  /* 0x002c500001a47983 */ /* 0x000ee20000300800 */
[C---:B------:R-:W-:Y:S01]  /*ebd00*/  IMAD.WIDE R152, R161.reuse, 0x4, R220 ;  /* 0x00000004a1987825 */ /* 0x040fe200078e02dc */
[----:B------:R-:W-:Y:S02]  /*ebd10*/  ISETP.LT.AND P3, PT, R242, c[0x0][0x178], !P0 ;  /* 0x00005e00f2007a0c */ /* 0x000fe40004761270 */
[----:B------:R1:W-:Y:S04]  /*ebd20*/  @P6 STG.E [R156.64], R171 ;  /* 0x000000ab9c006986 */ /* 0x0003e8000c101904 */
[----:B------:R-:W3:Y:S04]  /*ebd30*/  LDL.LU R162, [R1+0x2bc0] ;  /* 0x002bc00001a27983 */ /* 0x000ee80000300800 */
[----:B-1----:R-:W3:Y:S01]  /*ebd40*/  LDL.LU R171, [R1+0x2b10] ;  /* 0x002b100001ab7983 */ /* 0x002ee20000300800 */
[----:B------:R-:W-:-:S03]  /*ebd50*/  IMAD.WIDE R156, R161, 0x4, R224 ;  /* 0x00000004a19c7825 */ /* 0x000fc600078e02e0 */
[----:B----4-:R1:W-:Y:S04]  /*ebd60*/  @P5 STG.E [R152.64], R167 ;  /* 0x000000a798005986 */ /* 0x0103e8000c101904 */
[----:B-1----:R-:W4:Y:S04]  /*ebd70*/  LDL.LU R167, [R1+0x28a0] ;  /* 0x0028a00001a77983 */ /* 0x002f280000300800 */
[----:B------:R1:W-:Y:S04]  /*ebd80*/  @P2 STG.E [R158.64], R169 ;  /* 0x000000a99e002986 */ /* 0x0003e8000c101904 */
[----:B------:R1:W-:Y:S04]  /*ebd90*/  @P3 STG.E [R156.64], R170 ;  /* 0x000000aa9c003986 */ /* 0x0003e8000c101904 */
[----:B-1----:R-:W4:Y:S04]  /*ebda0*/  LDL.LU R169, [R1+0x2350] ;  /* 0x0023500001a97983 */ /* 0x002f280000300800 */
[----:B------:R-:W4:Y:S01]  /*ebdb0*/  LDL.LU R170, [R1+0x1a20] ;  /* 0x001a200001aa7983 */ /* 0x000f220000300800 */
[----:B------:R-:W-:-:S02]  /*ebdc0*/  ISETP.LT.AND P4, PT, R241, c[0x0][0x178], !P0 ;  /* 0x00005e00f1007a0c */ /* 0x000fc40004781270 */
[----:B------:R-:W-:Y:S02]  /*ebdd0*/  ISETP.LT.AND P6, PT, R240, c[0x0][0x178], !P0 ;  /* 0x00005e00f0007a0c */ /* 0x000fe400047c1270 */
[----:B------:R-:W-:Y:S01]  /*ebde0*/  ISETP.LT.AND P5, PT, R252, c[0x0][0x178], !P1 ;  /* 0x00005e00fc007a0c */ /* 0x000fe20004fa1270 */
[----:B------:R-:W-:Y:S01]  /*ebdf0*/  IMAD.WIDE R154, R161, 0x4, R226 ;  /* 0x00000004a19a7825 */ /* 0x000fe200078e02e2 */
[----:B------:R-:W-:Y:S02]  /*ebe00*/  ISETP.LT.AND P0, PT, R251, c[0x0][0x178], !P1 ;  /* 0x00005e00fb007a0c */ /* 0x000fe40004f01270 */
[C---:B------:R-:W-:Y:S01]  /*ebe10*/  IADD3 R160, R161.reuse, c[0x0][0x198], RZ ;  /* 0x00006600a1a07a10 */ /* 0x040fe20007ffe0ff */
[----:B------:R-:W-:-:S04]  /*ebe20*/  IMAD.WIDE R152, R161, 0x4, R228 ;  /* 0x00000004a1987825 */ /* 0x000fc800078e02e4 */
[----:B------:R-:W-:Y:S01]  /*ebe30*/  IMAD.WIDE R158, R160, 0x4, R2 ;  /* 0x00000004a09e7825 */ /* 0x000fe200078e0202 */
[----:B------:R-:W-:-:S03]  /*ebe40*/  ISETP.LT.AND P3, PT, R250, c[0x0][0x178], !P1 ;  /* 0x00005e00fa007a0c */ /* 0x000fc60004f61270 */
[----:B------:R-:W-:Y:S01]  /*ebe50*/  IMAD.WIDE R156, R160, 0x4, R222 ;  /* 0x00000004a09c7825 */ /* 0x000fe200078e02de */
[----:B------:R-:W-:Y:S01]  /*ebe60*/  ISETP.LT.AND P2, PT, R240, c[0x0][0x178], !P1 ;  /* 0x00005e00f0007a0c */ /* 0x000fe20004f41270 */
[----:B--2---:R-:W-:Y:S04]  /*ebe70*/  @P4 STG.E [R154.64], R165 ;  /* 0x000000a59a004986 */ /* 0x004fe8000c101904 */
[----:B------:R1:W-:Y:S01]  /*ebe80*/  @P6 STG.E [R152.64], R166 ;  /* 0x000000a698006986 */ /* 0x0003e2000c101904 */
[----:B------:R-:W-:Y:S02]  /*ebe90*/  ISETP.LT.AND P4, PT, R249, c[0x0][0x178], !P1 ;  /* 0x00005e00f9007a0c */ /* 0x000fe40004f81270 */
[----:B------:R-:W-:Y:S01]  /*ebea0*/  ISETP.LT.AND P6, PT, R242, c[0x0][0x178], !P1 ;  /* 0x00005e00f2007a0c */ /* 0x000fe20004fc1270 */
[----:B-1----:R-:W-:Y:S01]  /*ebeb0*/  IMAD.WIDE R152, R160, 0x4, R216 ;  /* 0x00000004a0987825 */ /* 0x002fe200078e02d8 */
[----:B------:R-:W2:Y:S04]  /*ebec0*/  LDL.LU R166, [R1+0x2c54] ;  /* 0x002c540001a67983 */ /* 0x000ea80000300800 */
[----:B------:R-:W2:Y:S04]  /*ebed0*/  LDL.LU R165, [R1+0x2d30] ;  /* 0x002d300001a57983 */ /* 0x000ea80000300800 */
[----:B------:R1:W-:Y:S01]  /*ebee0*/  @P5 STG.E [R158.64], R163 ;  /* 0x000000a39e005986 */ /* 0x0003e2000c101904 */
[----:B------:R-:W-:-:S03]  /*ebef0*/  ISETP.LT.AND P5, PT, R248, c[0x0][0x178], !P1 ;  /* 0x00005e00f8007a0c */ /* 0x000fc60004fa1270 */
[----:B---3--:R3:W-:Y:S04]  /*ebf00*/  @P0 STG.E [R152.64], R168 ;  /* 0x000000a898000986 */ /* 0x0087e8000c101904 */
[----:B-1----:R-:W2:Y:S04]  /*ebf10*/  LDL.LU R163, [R1+0x2d04] ;  /* 0x002d040001a37983 */ /* 0x002ea80000300800 */
[----:B---3--:R-:W3:Y:S01]  /*ebf20*/  LDL.LU R168, [R1+0x2cc4] ;  /* 0x002cc40001a87983 */ /* 0x008ee20000300800 */
[----:B------:R-:W-:-:S04]  /*ebf30*/  IMAD.WIDE R152, R160, 0x4, R218 ;  /* 0x00000004a0987825 */ /* 0x000fc800078e02da */
[C---:B------:R-:W-:Y:S01]  /*ebf40*/  IMAD.WIDE R154, R160.reuse, 0x4, R220 ;  /* 0x00000004a09a7825 */ /* 0x040fe200078e02dc */
[----:B------:R-:W-:Y:S03]  /*ebf50*/  @P3 STG.E [R152.64], R164 ;  /* 0x000000a498003986 */ /* 0x000fe6000c101904 */
[C---:B------:R-:W-:Y:S01]  /*ebf60*/  IMAD.WIDE R158, R160.reuse, 0x4, R224 ;  /* 0x00000004a09e7825 */ /* 0x040fe200078e02e0 */
[----:B------:R-:W-:Y:S01]  /*ebf70*/  ISETP.LT.AND P0, PT, R241, c[0x0][0x178], !P1 ;  /* 0x00005e00f1007a0c */ /* 0x000fe20004f01270 */
[----:B------:R1:W-:Y:S04]  /*ebf80*/  @P4 STG.E [R154.64], R162 ;  /* 0x000000a29a004986 */ /* 0x0003e8000c101904 */
[----:B------:R1:W-:Y:S04]  /*ebf90*/  @P5 STG.E [R156.64], R171 ;  /* 0x000000ab9c005986 */ /* 0x0003e8000c101904 */
[----:B-1----:R-:W3:Y:S04]  /*ebfa0*/  LDL.LU R162, [R1+0x2bc4] ;  /* 0x002bc40001a27983 */ /* 0x002ee80000300800 */
[----:B------:R-:W3:Y:S01]  /*ebfb0*/  LDL.LU R171, [R1+0x2b14] ;  /* 0x002b140001ab7983 */ /* 0x000ee20000300800 */
[----:B------:R-:W-:-:S04]  /*ebfc0*/  IMAD.WIDE R154, R160, 0x4, R226 ;  /* 0x00000004a09a7825 */ /* 0x000fc800078e02e2 */
[----:B------:R-:W-:Y:S01]  /*ebfd0*/  IMAD.WIDE R156, R160, 0x4, R228 ;  /* 0x00000004a09c7825 */ /* 0x000fe200078e02e4 */
[----:B----4-:R1:W-:Y:S04]  /*ebfe0*/  @P6 STG.E [R158.64], R167 ;  /* 0x000000a79e006986 */ /* 0x0103e8000c101904 */
[----:B-1----:R-:W3:Y:S04]  /*ebff0*/  LDL.LU R167, [R1+0x28a4] ;  /* 0x0028a40001a77983 */ /* 0x002ee80000300800 */
[----:B------:R1:W-:Y:S04]  /*ec000*/  @P0 STG.E [R154.64], R169 ;  /* 0x000000a99a000986 */ /* 0x0003e8000c101904 */
[----:B------:R1:W-:Y:S04]  /*ec010*/  @P2 STG.E [R156.64], R170 ;  /* 0x000000aa9c002986 */ /* 0x0003e8000c101904 */
[----:B-1----:R-:W3:Y:S04]  /*ec020*/  LDL.LU R169, [R1+0x2354] ;  /* 0x0023540001a97983 */ /* 0x002ee80000300800 */
[----:B------:R-:W3:Y:S01]  /*ec030*/  LDL.LU R170, [R1+0x1a24] ;  /* 0x001a240001aa7983 */ /* 0x000ee20000300800 */
[----:B------:R-:W-:-:S04]  /*ec040*/  IADD3 R161, R243, 0xd, RZ ;  /* 0x0000000df3a17810 */ /* 0x000fc80007ffe0ff */
[----:B------:R-:W-:-:S04]  /*ec050*/  ISETP.GE.AND P1, PT, R161, c[0x0][0x17c], PT ;  /* 0x00005f00a1007a0c */ /* 0x000fc80003f26270 */
[----:B------:R-:W-:Y:S02]  /*ec060*/  ISETP.LT.AND P4, PT, R252, c[0x0][0x178], !P1 ;  /* 0x00005e00fc007a0c */ /* 0x000fe40004f81270 */
[----:B------:R-:W-:Y:S02]  /*ec070*/  ISETP.LT.AND P6, PT, R251, c[0x0][0x178], !P1 ;  /* 0x00005e00fb007a0c */ /* 0x000fe40004fc1270 */
[----:B------:R-:W-:Y:S02]  /*ec080*/  ISETP.LT.AND P5, PT, R250, c[0x0][0x178], !P1 ;  /* 0x00005e00fa007a0c */ /* 0x000fe40004fa1270 */
[----:B------:R-:W-:-:S05]  /*ec090*/  IADD3 R153, R160, c[0x0][0x198], RZ ;  /* 0x00006600a0997a10 */ /* 0x000fca0007ffe0ff */
[----:B------:R-:W-:-:S04]  /*ec0a0*/  IMAD.WIDE R154, R153, 0x4, R2 ;  /* 0x00000004999a7825 */ /* 0x000fc800078e0202 */
[----:B------:R-:W-:-:S04]  /*ec0b0*/  IMAD.WIDE R156, R153, 0x4, R216 ;  /* 0x00000004999c7825 */ /* 0x000fc800078e02d8 */
[----:B------:R-:W-:Y:S01]  /*ec0c0*/  IMAD.WIDE R158, R153, 0x4, R218 ;  /* 0x00000004999e7825 */ /* 0x000fe200078e02da */
[----:B------:R-:W-:Y:S02]  /*ec0d0*/  ISETP.LT.AND P3, PT, R249, c[0x0][0x178], !P1 ;  /* 0x00005e00f9007a0c */ /* 0x000fe40004f61270 */
[----:B------:R-:W-:Y:S02]  /*ec0e0*/  ISETP.LT.AND P2, PT, R248, c[0x0][0x178], !P1 ;  /* 0x00005e00f8007a0c */ /* 0x000fe40004f41270 */
[----:B------:R-:W-:-:S04]  /*ec0f0*/  IADD3 R152, R243, 0xe, RZ ;  /* 0x0000000ef3987810 */ /* 0x000fc80007ffe0ff */
[----:B------:R-:W-:Y:S02]  /*ec100*/  ISETP.GE.AND P0, PT, R152, c[0x0][0x17c], PT ;  /* 0x00005f0098007a0c */ /* 0x000fe40003f06270 */
[----:B------:R-:W-:Y:S01]  /*ec110*/  IADD3 R152, R153, c[0x0][0x198], RZ ;  /* 0x0000660099987a10 */ /* 0x000fe20007ffe0ff */
[----:B--2---:R1:W-:Y:S01]  /*ec120*/  @P4 STG.E [R154.64], R163 ;  /* 0x000000a39a004986 */ /* 0x0043e2000c101904 */
[----:B------:R-:W-:-:S03]  /*ec130*/  ISETP.LT.AND P4, PT, R242, c[0x0][0x178], !P1 ;  /* 0x00005e00f2007a0c */ /* 0x000fc60004f81270 */
[----:B---3--:R2:W-:Y:S04]  /*ec140*/  @P6 STG.E [R156.64], R168 ;  /* 0x000000a89c006986 */ /* 0x0085e8000c101904 */
[----:B------:R3:W-:Y:S04]  /*ec150*/  @P5 STG.E [R158.64], R166 ;  /* 0x000000a69e005986 */ /* 0x0007e8000c101904 */
[----:B-1----:R-:W4:Y:S04]  /*ec160*/  LDL.LU R163, [R1+0x2d20] ;  /* 0x002d200001a37983 */ /* 0x002f280000300800 */
[----:B--2---:R-:W2:Y:S04]  /*ec170*/  LDL.LU R168, [R1+0x2cf0] ;  /* 0x002cf00001a87983 */ /* 0x004ea80000300800 */
[----:B---3--:R-:W3:Y:S01]  /*ec180*/  LDL.LU R166, [R1+0x2c80] ;  /* 0x002c800001a67983 */ /* 0x008ee20000300800 */
[----:B------:R-:W-:-:S04]  /*ec190*/  IMAD.WIDE R156, R153, 0x4, R220 ;  /* 0x00000004999c7825 */ /* 0x000fc800078e02dc */
[----:B------:R-:W-:Y:S01]  /*ec1a0*/  IMAD.WIDE R158, R153, 0x4, R222 ;  /* 0x00000004999e7825 */ /* 0x000fe200078e02de */
[----:B------:R-:W-:-:S03]  /*ec1b0*/  ISETP.LT.AND P5, PT, R241, c[0x0][0x178], !P1 ;  /* 0x00005e00f1007a0c */ /* 0x000fc60004fa1270 */
[C---:B------:R-:W-:Y:S01]  /*ec1c0*/  IMAD.WIDE R154, R153.reuse, 0x4, R224 ;  /* 0x00000004999a7825 */ /* 0x040fe200078e02e0 */
[----:B------:R-:W-:Y:S01]  /*ec1d0*/  @P3 STG.E [R156.64], R162 ;  /* 0x000000a29c003986 */ /* 0x000fe2000c101904 */
[----:B------:R-:W-:Y:S02]  /*ec1e0*/  ISETP.LT.AND P1, PT, R240, c[0x0][0x178], !P1 ;  /* 0x00005e00f0007a0c */ /* 0x000fe40004f21270 */
[----:B------:R-:W-:Y:S01]  /*ec1f0*/  ISETP.LT.AND P6, PT, R252, c[0x0][0x178], !P0 ;  /* 0x00005e00fc007a0c */ /* 0x000fe200047c1270 */
[----:B------:R1:W-:Y:S04]  /*ec200*/  @P2 STG.E [R158.64], R171 ;  /* 0x000000ab9e002986 */ /* 0x0003e8000c101904 */
[----:B-1----:R-:W3:Y:S01]  /*ec210*/  LDL.LU R171, [R1+0x2be0] ;  /* 0x002be00001ab7983 */ /* 0x002ee20000300800 */
[----:B------:R-:W-:-:S04]  /*ec220*/  IMAD.WIDE R156, R153, 0x4, R226 ;  /* 0x00000004999c7825 */ /* 0x000fc800078e02e2 */
[----:B------:R-:W-:Y:S01]  /*ec230*/  IMAD.WIDE R158, R152, 0x4, R2 ;  /* 0x00000004989e7825 */ /* 0x000fe200078e0202 */
[----:B------:R1:W-:Y:S04]  /*ec240*/  @P4 STG.E [R154.64], R167 ;  /* 0x000000a79a004986 */ /* 0x0003e8000c101904 */
[----:B-1----:R-:W3:Y:S01]  /*ec250*/  LDL.LU R167, [R1+0x2a50] ;  /* 0x002a500001a77983 */ /* 0x002ee20000300800 */
[----:B------:R-:W-:-:S03]  /*ec260*/  IMAD.WIDE R154, R153, 0x4, R228 ;  /* 0x00000004999a7825 */ /* 0x000fc600078e02e4 */
[----:B------:R1:W-:Y:S04]  /*ec270*/  @P5 STG.E [R156.64], R169 ;  /* 0x000000a99c005986 */ /* 0x0003e8000c101904 */
[----:B------:R1:W-:Y:S04]  /*ec280*/  @P1 STG.E [R154.64], R170 ;  /* 0x000000aa9a001986 */ /* 0x0003e8000c101904 */
[----:B------:R1:W-:Y:S04]  /*ec290*/  @P6 STG.E [R158.64], R165 ;  /* 0x000000a59e006986 */ /* 0x0003e8000c101904 */
[----:B-1----:R-:W3:Y:S04]  /*ec2a0*/  LDL.LU R169, [R1+0x2a40] ;  /* 0x002a400001a97983 */ /* 0x002ee80000300800 */
[----:B------:R-:W3:Y:S04]  /*ec2b0*/  LDL.LU R170, [R1+0x2360] ;  /* 0x0023600001aa7983 */ /* 0x000ee80000300800 */
[----:B------:R-:W3:Y:S01]  /*ec2c0*/  LDL.LU R165, [R1+0x2d34] ;  /* 0x002d340001a57983 */ /* 0x000ee20000300800 */
[----:B------:R-:W-:-:S02]  /*ec2d0*/  ISETP.LT.AND P2, PT, R251, c[0x0][0x178], !P0 ;  /* 0x00005e00fb007a0c */ /* 0x000fc40004741270 */
[----:B------:R-:W-:Y:S02]  /*ec2e0*/  ISETP.LT.AND P4, PT, R250, c[0x0][0x178], !P0 ;  /* 0x00005e00fa007a0c */ /* 0x000fe40004781270 */
[----:B------:R-:W-:Y:S01]  /*ec2f0*/  ISETP.LT.AND P3, PT, R249, c[0x0][0x178], !P0 ;  /* 0x00005e00f9007a0c */ /* 0x000fe20004761270 */
[----:B------:R-:W-:-:S04]  /*ec300*/  IMAD.WIDE R158, R152, 0x4, R216 ;  /* 0x00000004989e7825 */ /* 0x000fc800078e02d8 */
[----:B------:R-:W-:-:S04]  /*ec310*/  IMAD.WIDE R156, R152, 0x4, R218 ;  /* 0x00000004989c7825 */ /* 0x000fc800078e02da */
[----:B------:R-:W-:Y:S01]  /*ec320*/  IMAD.WIDE R154, R152, 0x4, R220 ;  /* 0x00000004989a7825 */ /* 0x000fe200078e02dc */
[----:B------:R-:W-:Y:S02]  /*ec330*/  ISETP.LT.AND P6, PT, R248, c[0x0][0x178], !P0 ;  /* 0x00005e00f8007a0c */ /* 0x000fe400047c1270 */
[----:B------:R-:W-:Y:S02]  /*ec340*/  ISETP.LT.AND P5, PT, R242, c[0x0][0x178], !P0 ;  /* 0x00005e00f2007a0c */ /* 0x000fe400047a1270 */
[----:B------:R-:W-:-:S04]  /*ec350*/  IADD3 R153, R243, 0xf, RZ ;  /* 0x0000000ff3997810 */ /* 0x000fc80007ffe0ff */
[----:B------:R-:W-:Y:S02]  /*ec360*/  ISETP.GE.AND P1, PT, R153, c[0x0][0x17c], PT ;  /* 0x00005f0099007a0c */ /* 0x000fe40003f26270 */
[C---:B------:R-:W-:Y:S01]  /*ec370*/  IADD3 R153, R152.reuse, c[0x0][0x198], RZ ;  /* 0x0000660098997a10 */ /* 0x040fe20007ffe0ff */
[----:B----4-:R1:W-:Y:S04]  /*ec380*/  @P2 STG.E [R158.64], R163 ;  /* 0x000000a39e002986 */ /* 0x0103e8000c101904 */
[----:B--2---:R2:W-:Y:S04]  /*ec390*/  @P4 STG.E [R156.64], R168 ;  /* 0x000000a89c004986 */ /* 0x0045e8000c101904 */
[----:B---3--:R3:W-:Y:S04]  /*ec3a0*/  @P3 STG.E [R154.64], R166 ;  /* 0x000000a69a003986 */ /* 0x0087e8000c101904 */
[----:B-1----:R-:W4:Y:S04]  /*ec3b0*/  LDL.LU R163, [R1+0x2d24] ;  /* 0x002d240001a37983 */ /* 0x002f280000300800 */
[----:B--2---:R-:W2:Y:S04]  /*ec3c0*/  LDL.LU R168, [R1+0x2cf4] ;  /* 0x002cf40001a87983 */ /* 0x004ea80000300800 */
[----:B---3--:R-:W3:Y:S01]  /*ec3d0*/  LDL.LU R166, [R1+0x2c84] ;  /* 0x002c840001a67983 */ /* 0x008ee20000300800 */
[----:B------:R-:W-:Y:S01]  /*ec3e0*/  IMAD.WIDE R158, R152, 0x4, R222 ;  /* 0x00000004989e7825 */ /* 0x000fe200078e02de */
[----:B------:R-:W-:-:S03]  /*ec3f0*/  ISETP.LT.AND P2, PT, R241, c[0x0][0x178], !P0 ;  /* 0x00005e00f1007a0c */ /* 0x000fc60004741270 */
[----:B------:R-:W-:Y:S01]  /*ec400*/  IMAD.WIDE R154, R152, 0x4, R224 ;  /* 0x00000004989a7825 */ /* 0x000fe200078e02e0 */
[----:B------:R-:W-:Y:S02]  /*ec410*/  ISETP.LT.AND P0, PT, R240, c[0x0][0x178], !P0 ;  /* 0x00005e00f0007a0c */ /* 0x000fe40004701270 */
[----:B------:R-:W-:Y:S01]  /*ec420*/  ISETP.LT.AND P3, PT, R252, c[0x0][0x178], !P1 ;  /* 0x00005e00fc007a0c */ /* 0x000fe20004f61270 */
[----:B------:R1:W-:Y:S01]  /*ec430*/  @P6 STG.E [R158.64], R171 ;  /* 0x000000ab9e006986 */ /* 0x0003e2000c101904 */
[----:B------:R-:W-:-:S03]  /*ec440*/  IMAD.WIDE R156, R152, 0x4, R228 ;  /* 0x00000004989c7825 */ /* 0x000fc600078e02e4 */
[----:B-1----:R-:W3:Y:S01]  /*ec450*/  LDL.LU R171, [R1+0x2be4] ;  /* 0x002be40001ab7983 */ /* 0x002ee20000300800 */
[----:B------:R-:W-:-:S03]  /*ec460*/  IMAD.WIDE R158, R153, 0x4, R2 ;  /* 0x00000004999e7825 */ /* 0x000fc600078e0202 */
[----:B------:R1:W-:Y:S04]  /*ec470*/  @P5 STG.E [R154.64], R167 ;  /* 0x000000a79a005986 */ /* 0x0003e8000c101904 */
[----:B-1----:R-:W3:Y:S01]  /*ec480*/  LDL.LU R167, [R1+0x2a54] ;  /* 0x002a540001a77983 */ /* 0x002ee20000300800 */
[----:B------:R-:W-:-:S03]  /*ec490*/  IMAD.WIDE R154, R152, 0x4, R226 ;  /* 0x00000004989a7825 */ /* 0x000fc600078e02e2 */
[----:B------:R-:W3:Y:S04]  /*ec4a0*/  LDL.LU R162, [R1+0x2a44] ;  /* 0x002a440001a27983 */ /* 0x000ee80000300800 */
[----:B------:R-:W-:Y:S04]  /*ec4b0*/  @P2 STG.E [R154.64], R169 ;  /* 0x000000a99a002986 */ /* 0x000fe8000c101904 */
[----:B------:R-:W-:Y:S04]  /*ec4c0*/  @P0 STG.E [R156.64], R170 ;  /* 0x000000aa9c000986 */ /* 0x000fe8000c101904 */
        /* <DEDUP_REMOVED lines=16> */
[----:B--2---:R-:W-:Y:S04]  /*ec5d0*/  @P6 STG.E [R156.64], R168 ;  /* 0x000000a89c006986 */ /* 0x004fe8000c101904 */
[----:B---3--:R2:W-:Y:S04]  /*ec5e0*/  @P5 STG.E [R158.64], R166 ;  /* 0x000000a69e005986 */ /* 0x0085e8000c101904 */
[----:B-1----:R-:W3:Y:S04]  /*ec5f0*/  LDL.LU R163, [R1+0xe68] ;  /* 0x000e680001a37983 */ /* 0x002ee80000300800 */
[----:B--2---:R-:W2:Y:S01]  /*ec600*/  LDL.LU R166, [R1+0x628] ;  /* 0x0006280001a67983 */ /* 0x004ea20000300800 */
[----:B------:R-:W-:Y:S01]  /*ec610*/  IMAD.WIDE R158, R153, 0x4, R222 ;  /* 0x00000004999e7825 */ /* 0x000fe200078e02de */
[----:B------:R-:W-:-:S02]  /*ec620*/  ISETP.LT.AND P4, PT, R241, c[0x0][0x178], !P1 ;  /* 0x00005e00f1007a0c */ /* 0x000fc40004f81270 */
[----:B------:R-:W4:Y:S01]  /*ec630*/  LDL.LU R168, [R1+0x518] ;  /* 0x0005180001a87983 */ /* 0x000f220000300800 */
[C---:B------:R-:W-:Y:S01]  /*ec640*/  IMAD.WIDE R154, R153.reuse, 0x4, R224 ;  /* 0x00000004999a7825 */ /* 0x040fe200078e02e0 */
[----:B------:R-:W-:Y:S02]  /*ec650*/  ISETP.LT.AND P1, PT, R240, c[0x0][0x178], !P1 ;  /* 0x00005e00f0007a0c */ /* 0x000fe40004f21270 */
[----:B------:R-:W-:Y:S01]  /*ec660*/  ISETP.LT.AND P6, PT, R252, c[0x0][0x178], !P2 ;  /* 0x00005e00fc007a0c */ /* 0x000fe200057c1270 */
[----:B------:R-:W-:Y:S01]  /*ec670*/  IMAD.WIDE R156, R153, 0x4, R226 ;  /* 0x00000004999c7825 */ /* 0x000fe200078e02e2 */
[----:B------:R-:W-:Y:S01]  /*ec680*/  ISETP.LT.AND P5, PT, R251, c[0x0][0x178], !P2 ;  /* 0x00005e00fb007a0c */ /* 0x000fe200057a1270 */
[----:B------:R1:W-:Y:S04]  /*ec690*/  @P3 STG.E [R158.64], R171 ;  /* 0x000000ab9e003986 */ /* 0x0003e8000c101904 */
[----:B-1----:R-:W4:Y:S01]  /*ec6a0*/  LDL.LU R171, [R1+0x328] ;  /* 0x0003280001ab7983 */ /* 0x002f220000300800 */
[----:B------:R-:W-:-:S03]  /*ec6b0*/  IMAD.WIDE R158, R152, 0x4, R216 ;  /* 0x00000004989e7825 */ /* 0x000fc600078e02d8 */
[----:B------:R1:W-:Y:S04]  /*ec6c0*/  @P0 STG.E [R154.64], R167 ;  /* 0x000000a79a000986 */ /* 0x0003e8000c101904 */
[----:B------:R1:W-:Y:S04]  /*ec6d0*/  @P4 STG.E [R156.64], R162 ;  /* 0x000000a29c004986 */ /* 0x0003e8000c101904 */
[----:B-1----:R-:W4:Y:S01]  /*ec6e0*/  LDL.LU R167, [R1+0x158] ;  /* 0x0001580001a77983 */ /* 0x002f220000300800 */
[----:B------:R-:W-:-:S04]  /*ec6f0*/  IMAD.WIDE R154, R153, 0x4, R228 ;  /* 0x00000004999a7825 */ /* 0x000fc800078e02e4 */
[----:B------:R-:W-:Y:S01]  /*ec700*/  IMAD.WIDE R156, R152, 0x4, R2 ;  /* 0x00000004989c7825 */ /* 0x000fe200078e0202 */
        /* <DEDUP_REMOVED lines=15> */
[----:B------:R-:W-:Y:S02]  /*ec800*/  ISETP.GE.AND P0, PT, R153, c[0x0][0x17c], PT ;  /* 0x00005f0099007a0c */ /* 0x000fe40003f06270 */
[----:B------:R-:W-:Y:S02]  /*ec810*/  ISETP.LT.AND P2, PT, R240, c[0x0][0x178], !P2 ;  /* 0x00005e00f0007a0c */ /* 0x000fe40005741270 */
[C---:B------:R-:W-:Y:S01]  /*ec820*/  IADD3 R161, R152.reuse, c[0x0][0x198], RZ ;  /* 0x0000660098a17a10 */ /* 0x040fe20007ffe0ff */
[----:B---3--:R1:W-:Y:S04]  /*ec830*/  @P3 STG.E [R158.64], R163 ;  /* 0x000000a39e003986 */ /* 0x0083e8000c101904 */
[----:B--2---:R2:W-:Y:S01]  /*ec840*/  @P4 STG.E [R156.64], R166 ;  /* 0x000000a69c004986 */ /* 0x0045e2000c101904 */
[----:B-1----:R-:W-:-:S03]  /*ec850*/  IMAD.WIDE R158, R152, 0x4, R224 ;  /* 0x00000004989e7825 */ /* 0x002fc600078e02e0 */
[----:B--2---:R-:W2:Y:S04]  /*ec860*/  LDL.LU R166, [R1+0x62c] ;  /* 0x00062c0001a67983 */ /* 0x004ea80000300800 */
[----:B----4-:R1:W-:Y:S01]  /*ec870*/  @P1 STG.E [R154.64], R168 ;  /* 0x000000a89a001986 */ /* 0x0103e2000c101904 */
[----:B------:R-:W-:Y:S02]  /*ec880*/  ISETP.LT.AND P3, PT, R252, c[0x0][0x178], !P0 ;  /* 0x00005e00fc007a0c */ /* 0x000fe40004761270 */
[----:B------:R-:W-:Y:S01]  /*ec890*/  ISETP.LT.AND P4, PT, R251, c[0x0][0x178], !P0 ;  /* 0x00005e00fb007a0c */ /* 0x000fe20004781270 */
[C---:B-1----:R-:W-:Y:S01]  /*ec8a0*/  IMAD.WIDE R154, R152.reuse, 0x4, R226 ;  /* 0x00000004989a7825 */ /* 0x042fe200078e02e2 */
[----:B------:R1:W-:Y:S04]  /*ec8b0*/  @P6 STG.E [R158.64], R171 ;  /* 0x000000ab9e006986 */ /* 0x0003e8000c101904 */
[----:B------:R-:W3:Y:S04]  /*ec8c0*/  LDL.LU R168, [R1+0x51c] ;  /* 0x00051c0001a87983 */ /* 0x000ee80000300800 */
[----:B-1----:R-:W4:Y:S01]  /*ec8d0*/  LDL.LU R171, [R1+0x32c] ;  /* 0x00032c0001ab7983 */ /* 0x002f220000300800 */
[----:B------:R-:W-:-:S04]  /*ec8e0*/  IMAD.WIDE R156, R152, 0x4, R228 ;  /* 0x00000004989c7825 */ /* 0x000fc800078e02e4 */
[C---:B------:R-:W-:Y:S01]  /*ec8f0*/  IMAD.WIDE R152, R161.reuse, 0x4, R216 ;  /* 0x00000004a1987825 */ /* 0x040fe200078e02d8 */
[----:B------:R1:W-:Y:S04]  /*ec900*/  @P5 STG.E [R154.64], R167 ;  /* 0x000000a79a005986 */ /* 0x0003e8000c101904 */
[----:B-1----:R-:W4:Y:S01]  /*ec910*/  LDL.LU R167, [R1+0x15c] ;  /* 0x00015c0001a77983 */ /* 0x002f220000300800 */
[----:B------:R-:W-:-:S03]  /*ec920*/  IMAD.WIDE R154, R161, 0x4, R2 ;  /* 0x00000004a19a7825 */ /* 0x000fc600078e0202 */
[----:B------:R-:W-:Y:S04]  /*ec930*/  @P2 STG.E [R156.64], R214 ;  /* 0x000000d69c002986 */ /* 0x000fe8000c101904 */
[----:B------:R1:W-:Y:S04]  /*ec940*/  @P3 STG.E [R154.64], R169 ;  /* 0x000000a99a003986 */ /* 0x0003e8000c101904 */
[----:B------:R1:W-:Y:S04]  /*ec950*/  @P4 STG.E [R152.64], R170 ;  /* 0x000000aa98004986 */ /* 0x0003e8000c101904 */
[----:B-1----:R-:W4:Y:S04]  /*ec960*/  LDL.LU R169, [R1+0x2128] ;  /* 0x0021280001a97983 */ /* 0x002f280000300800 */
[----:B------:R-:W4:Y:S01]  /*ec970*/  LDL.LU R170, [R1+0x1a18] ;  /* 0x001a180001aa7983 */ /* 0x000f220000300800 */
[----:B------:R-:W-:-:S02]  /*ec980*/  ISETP.LT.AND P6, PT, R250, c[0x0][0x178], !P0 ;  /* 0x00005e00fa007a0c */ /* 0x000fc400047c1270 */
[----:B------:R-:W-:Y:S01]  /*ec990*/  ISETP.LT.AND P5, PT, R249, c[0x0][0x178], !P0 ;  /* 0x00005e00f9007a0c */ /* 0x000fe200047a1270 */
[C---:B------:R-:W-:Y:S01]  /*ec9a0*/  IMAD.WIDE R156, R161.reuse, 0x4, R218 ;  /* 0x00000004a19c7825 */ /* 0x040fe200078e02da */
[----:B------:R-:W4:Y:S03]  /*ec9b0*/  LDL.LU R164, [R1+0x1548] ;  /* 0x0015480001a47983 */ /* 0x000f260000300800 */
[----:B------:R-:W-:Y:S01]  /*ec9c0*/  IMAD.WIDE R152, R161, 0x4, R220 ;  /* 0x00000004a1987825 */ /* 0x000fe200078e02dc */
[----:B------:R-:W4:Y:S01]  /*ec9d0*/  LDL.LU R162, [R1+0x1078] ;  /* 0x0010780001a27983 */ /* 0x000f220000300800 */
[----:B------:R-:W-:Y:S02]  /*ec9e0*/  ISETP.LT.AND P2, PT, R248, c[0x0][0x178], !P0 ;  /* 0x00005e00f8007a0c */ /* 0x000fe40004741270 */
[----:B------:R-:W-:Y:S02]  /*ec9f0*/  ISETP.LT.AND P3, PT, R242, c[0x0][0x178], !P0 ;  /* 0x00005e00f2007a0c */ /* 0x000fe40004761270 */
[----:B------:R1:W-:Y:S01]  /*eca00*/  @P6 STG.E [R156.64], R165 ;  /* 0x000000a59c006986 */ /* 0x0003e2000c101904 */
[----:B------:R-:W-:-:S02]  /*eca10*/  ISETP.LT.AND P4, PT, R241, c[0x0][0x178], !P0 ;  /* 0x00005e00f1007a0c */ /* 0x000fc40004781270 */
[----:B------:R-:W-:Y:S01]  /*eca20*/  IADD3 R158, R243, 0x12, RZ ;  /* 0x00000012f39e7810 */ /* 0x000fe20007ffe0ff */
[----:B-1----:R-:W4:Y:S03]  /*eca30*/  LDL.LU R165, [R1+0x808] ;  /* 0x0008080001a57983 */ /* 0x002f260000300800 */
[----:B------:R-:W-:Y:S01]  /*eca40*/  ISETP.GE.AND P1, PT, R158, c[0x0][0x17c], PT ;  /* 0x00005f009e007a0c */ /* 0x000fe20003f26270 */
[----:B------:R-:W-:Y:S01]  /*eca50*/  IMAD.WIDE R158, R161, 0x4, R222 ;  /* 0x00000004a19e7825 */ /* 0x000fe200078e02de */
[----:B------:R-:W-:-:S03]  /*eca60*/  ISETP.LT.AND P6, PT, R240, c[0x0][0x178], !P0 ;  /* 0x00005e00f0007a0c */ /* 0x000fc600047c1270 */
[----:B------:R-:W-:-:S04]  /*eca70*/  IMAD.WIDE R156, R161, 0x4, R224 ;  /* 0x00000004a19c7825 */ /* 0x000fc800078e02e0 */
[----:B------:R-:W-:Y:S01]  /*eca80*/  IMAD.WIDE R154, R161, 0x4, R226 ;  /* 0x00000004a19a7825 */ /* 0x000fe200078e02e2 */
[----:B------:R-:W-:Y:S02]  /*eca90*/  ISETP.LT.AND P0, PT, R251, c[0x0][0x178], !P1 ;  /* 0x00005e00fb007a0c */ /* 0x000fe40004f01270 */
[----:B------:R-:W-:Y:S01]  /*ecaa0*/  IADD3 R160, R161, c[0x0][0x198], RZ ;  /* 0x00006600a1a07a10 */ /* 0x000fe20007ffe0ff */
[----:B--2---:R1:W-:Y:S04]  /*ecab0*/  @P5 STG.E [R152.64], R166 ;  /* 0x000000a698005986 */ /* 0x0043e8000c101904 */
[----:B-1----:R-:W2:Y:S01]  /*ecac0*/  LDL.LU R166, [R1+0x5a8] ;  /* 0x0005a80001a67983 */ /* 0x002ea20000300800 */
[----:B------:R-:W-:-:S03]  /*ecad0*/  ISETP.LT.AND P5, PT, R252, c[0x0][0x178], !P1 ;  /* 0x00005e00fc007a0c */ /* 0x000fc60004fa1270 */
[----:B------:R-:W2:Y:S04]  /*ecae0*/  LDL.LU R163, [R1+0x338] ;  /* 0x0003380001a37983 */ /* 0x000ea80000300800 */
[----:B---3--:R1:W-:Y:S01]  /*ecaf0*/  @P2 STG.E [R158.64], R168 ;  /* 0x000000a89e002986 */ /* 0x0083e2000c101904 */
[----:B------:R-:W-:-:S03]  /*ecb00*/  IMAD.WIDE R152, R161, 0x4, R228 ;  /* 0x00000004a1987825 */ /* 0x000fc600078e02e4 */
[----:B----4-:R-:W-:Y:S01]  /*ecb10*/  @P3 STG.E [R156.64], R171 ;  /* 0x000000ab9c003986 */ /* 0x010fe2000c101904 */
[----:B-1----:R-:W-:-:S03]  /*ecb20*/  IMAD.WIDE R158, R160, 0x4, R2 ;  /* 0x00000004a09e7825 */ /* 0x002fc600078e0202 */
[----:B------:R1:W-:Y:S04]  /*ecb30*/  @P4 STG.E [R154.64], R167 ;  /* 0x000000a79a004986 */ /* 0x0003e8000c101904 */
[----:B------:R3:W-:Y:S04]  /*ecb40*/  @P6 STG.E [R152.64], R215 ;  /* 0x000000d798006986 */ /* 0x0007e8000c101904 */
[----:B-1----:R-:W4:Y:S01]  /*ecb50*/  LDL.LU R167, [R1+0x118] ;  /* 0x0001180001a77983 */ /* 0x002f220000300800 */
[----:B---3--:R-:W-:-:S03]  /*ecb60*/  IMAD.WIDE R152, R160, 0x4, R216 ;  /* 0x00000004a0987825 */ /* 0x008fc600078e02d8 */
[----:B------:R-:W3:Y:S04]  /*ecb70*/  LDL.LU R171, [R1+0x154c] ;  /* 0x00154c0001ab7983 */ /* 0x000ee80000300800 */
[----:B------:R-:W3:Y:S04]  /*ecb80*/  LDL.LU R168, [R1+0x2878] ;  /* 0x0028780001a87983 */ /* 0x000ee80000300800 */
[----:B------:R1:W-:Y:S04]  /*ecb90*/  @P5 STG.E [R158.64], R169 ;  /* 0x000000a99e005986 */ /* 0x0003e8000c101904 */
[----:B------:R1:W-:Y:S04]  /*ecba0*/  @P0 STG.E [R152.64], R170 ;  /* 0x000000aa98000986 */ /* 0x0003e8000c101904 */
[----:B-1----:R-:W3:Y:S04]  /*ecbb0*/  LDL.LU R169, [R1+0x212c] ;  /* 0x00212c0001a97983 */ /* 0x002ee80000300800 */
[----:B------:R-:W3:Y:S01]  /*ecbc0*/  LDL.LU R170, [R1+0x1a1c] ;  /* 0x001a1c0001aa7983 */ /* 0x000ee20000300800 */
[----:B------:R-:W-:-:S02]  /*ecbd0*/  ISETP.LT.AND P3, PT, R250, c[0x0][0x178], !P1 ;  /* 0x00005e00fa007a0c */ /* 0x000fc40004f61270 */
[----:B------:R-:W-:Y:S02]  /*ecbe0*/  ISETP.LT.AND P4, PT, R249, c[0x0][0x178], !P1 ;  /* 0x00005e00f9007a0c */ /* 0x000fe40004f81270 */
[----:B------:R-:W-:Y:S02]  /*ecbf0*/  ISETP.LT.AND P5, PT, R248, c[0x0][0x178], !P1 ;  /* 0x00005e00f8007a0c */ /* 0x000fe40004fa1270 */
[----:B------:R-:W-:Y:S01]  /*ecc00*/  ISETP.LT.AND P6, PT, R242, c[0x0][0x178], !P1 ;  /* 0x00005e00f2007a0c */ /* 0x000fe20004fc1270 */
[----:B------:R-:W-:-:S04]  /*ecc10*/  IMAD.WIDE R152, R160, 0x4, R218 ;  /* 0x00000004a0987825 */ /* 0x000fc800078e02da */
[----:B------:R-:W-:-:S04]  /*ecc20*/  IMAD.WIDE R154, R160, 0x4, R220 ;  /* 0x00000004a09a7825 */ /* 0x000fc800078e02dc */
[C---:B------:R-:W-:Y:S01]  /*ecc30*/  IMAD.WIDE R156, R160.reuse, 0x4, R222 ;  /* 0x00000004a09c7825 */ /* 0x040fe200078e02de */
[----:B------:R-:W-:Y:S03]  /*ecc40*/  @P3 STG.E [R152.64], R164 ;  /* 0x000000a498003986 */ /* 0x000fe6000c101904 */
[----:B------:R-:W-:Y:S01]  /*ecc50*/  IMAD.WIDE R158, R160, 0x4, R224 ;  /* 0x00000004a09e7825 */ /* 0x000fe200078e02e0 */
[----:B------:R1:W-:Y:S01]  /*ecc60*/  @P4 STG.E [R154.64], R162 ;  /* 0x000000a29a004986 */ /* 0x0003e2000c101904 */
[----:B------:R-:W-:-:S03]  /*ecc70*/  ISETP.LT.AND P0, PT, R241, c[0x0][0x178], !P1 ;  /* 0x00005e00f1007a0c */ /* 0x000fc60004f01270 */
[----:B------:R1:W-:Y:S01]  /*ecc80*/  @P5 STG.E [R156.64], R165 ;  /* 0x000000a59c005986 */ /* 0x0003e2000c101904 */
[----:B------:R-:W-:-:S03]  /*ecc90*/  ISETP.LT.AND P2, PT, R240, c[0x0][0x178], !P1 ;  /* 0x00005e00f0007a0c */ /* 0x000fc60004f41270 */
[----:B-1----:R-:W3:Y:S04]  /*ecca0*/  LDL.LU R162, [R1+0x107c] ;  /* 0x00107c0001a27983 */ /* 0x002ee80000300800 */
[----:B------:R-:W3:Y:S01]  /*eccb0*/  LDL.LU R165, [R1+0x80c] ;  /* 0x00080c0001a57983 */ /* 0x000ee20000300800 */
[----:B------:R-:W-:Y:S01]  /*eccc0*/  IADD3 R161, R243, 0x13, RZ ;  /* 0x00000013f3a17810 */ /* 0x000fe20007ffe0ff */
[----:B------:R-:W-:-:S04]  /*eccd0*/  IMAD.WIDE R154, R160, 0x4, R226 ;  /* 0x00000004a09a7825 */ /* 0x000fc800078e02e2 */
[----:B------:R-:W-:Y:S01]  /*ecce0*/  IMAD.WIDE R152, R160, 0x4, R228 ;  /* 0x00000004a0987825 */ /* 0x000fe200078e02e4 */
[----:B------:R-:W-:-:S04]  /*eccf0*/  ISETP.GE.AND P1, PT, R161, c[0x0][0x17c], PT ;  /* 0x00005f00a1007a0c */ /* 0x000fc80003f26270 */
[----:B------:R-:W-:Y:S02]  /*ecd00*/  ISETP.LT.AND P4, PT, R252, c[0x0][0x178], !P1 ;  /* 0x00005e00fc007a0c */ /* 0x000fe40004f81270 */
[----:B------:R-:W-:Y:S01]  /*ecd10*/  ISETP.LT.AND P5, PT, R250, c[0x0][0x178], !P1 ;  /* 0x00005e00fa007a0c */ /* 0x000fe20004fa1270 */
[----:B--2---:R1:W-:Y:S04]  /*ecd20*/  @P6 STG.E [R158.64], R166 ;  /* 0x000000a69e006986 */ /* 0x0043e8000c101904 */
[----:B-1----:R-:W2:Y:S01]  /*ecd30*/  LDL.LU R166, [R1+0x5ac] ;  /* 0x0005ac0001a67983 */ /* 0x002ea20000300800 */
[----:B------:R-:W-:-:S03]  /*ecd40*/  ISETP.LT.AND P6, PT, R251, c[0x0][0x178], !P1 ;  /* 0x00005e00fb007a0c */ /* 0x000fc60004fc1270 */
[----:B------:R1:W-:Y:S01]  /*ecd50*/  @P0 STG.E [R154.64], R163 ;  /* 0x000000a39a000986 */ /* 0x0003e2000c101904 */
[----:B------:R-:W-:-:S03]  /*ecd60*/  IADD3 R158, R160, c[0x0][0x198], RZ ;  /* 0x00006600a09e7a10 */ /* 0x000fc60007ffe0ff */
[----:B-1----:R-:W2:Y:S02]  /*ecd70*/  LDL.LU R163, [R1+0x33c] ;  /* 0x00033c0001a37983 */ /* 0x002ea40000300800 */
[----:B------:R-:W-:-:S04]  /*ecd80*/  IMAD.WIDE R154, R158, 0x4, R216 ;  /* 0x000000049e9a7825 */ /* 0x000fc800078e02d8 */
[C---:B------:R-:W-:Y:S01]  /*ecd90*/  IMAD.WIDE R156, R158.reuse, 0x4, R218 ;  /* 0x000000049e9c7825 */ /* 0x040fe200078e02da */
[----:B----4-:R1:W-:Y:S04]  /*ecda0*/  @P2 STG.E [R152.64], R167 ;  /* 0x000000a798002986 */ /* 0x0103e8000c101904 */
[----:B-1----:R-:W4:Y:S01]  /*ecdb0*/  LDL.LU R167, [R1+0x11c] ;  /* 0x00011c0001a77983 */ /* 0x002f220000300800 */
[----:B------:R-:W-:-:S05]  /*ecdc0*/  IMAD.WIDE R152, R158, 0x4, R2 ;  /* 0x000000049e987825 */ /* 0x000fca00078e0202 */
[----:B---3--:R1:W-:Y:S04]  /*ecdd0*/  @P4 STG.E [R152.64], R169 ;  /* 0x000000a998004986 */ /* 0x0083e8000c101904 */
[----:B------:R3:W-:Y:S04]  /*ecde0*/  @P6 STG.E [R154.64], R170 ;  /* 0x000000aa9a006986 */ /* 0x0007e8000c101904 */
[----:B------:R3:W-:Y:S04]  /*ecdf0*/  @P5 STG.E [R156.64], R171 ;  /* 0x000000ab9c005986 */ /* 0x0007e8000c101904 */
[----:B-1----:R-:W4:Y:S04]  /*ece00*/  LDL.LU R169, [R1+0x2598] ;  /* 0x0025980001a97983 */ /* 0x002f280000300800 */
[----:B---3--:R-:W3:Y:S04]  /*ece10*/  LDL.LU R170, [R1+0x1c98] ;  /* 0x001c980001aa7983 */ /* 0x008ee80000300800 */
[----:B------:R-:W3:Y:S01]  /*ece20*/  LDL.LU R171, [R1+0x1558] ;  /* 0x0015580001ab7983 */ /* 0x000ee20000300800 */
[----:B------:R-:W-:-:S02]  /*ece30*/  ISETP.LT.AND P3, PT, R249, c[0x0][0x178], !P1 ;  /* 0x00005e00f9007a0c */ /* 0x000fc40004f61270 */
[----:B------:R-:W-:Y:S02]  /*ece40*/  ISETP.LT.AND P2, PT, R248, c[0x0][0x178], !P1 ;  /* 0x00005e00f8007a0c */ /* 0x000fe40004f41270 */
[----:B------:R-:W-:Y:S01]  /*ece50*/  ISETP.LT.AND P4, PT, R242, c[0x0][0x178], !P1 ;  /* 0x00005e00f2007a0c */ /* 0x000fe20004f81270 */
[----:B------:R-:W-:Y:S01]  /*ece60*/  IMAD.WIDE R152, R158, 0x4, R220 ;  /* 0x000000049e987825 */ /* 0x000fe200078e02dc */
[----:B------:R-:W-:-:S03]  /*ece70*/  IADD3 R159, R243, 0x14, RZ ;  /* 0x00000014f39f7810 */ /* 0x000fc60007ffe0ff */
[----:B------:R-:W-:-:S04]  /*ece80*/  IMAD.WIDE R154, R158, 0x4, R222 ;  /* 0x000000049e9a7825 */ /* 0x000fc800078e02de */
[----:B------:R-:W-:Y:S01]  /*ece90*/  IMAD.WIDE R156, R158, 0x4, R224 ;  /* 0x000000049e9c7825 */ /* 0x000fe200078e02e0 */
[----:B------:R-:W-:Y:S01]  /*ecea0*/  @P3 STG.E [R152.64], R162 ;  /* 0x000000a298003986 */ /* 0x000fe2000c101904 */
[----:B------:R-:W-:-:S03]  /*eceb0*/  ISETP.GE.AND P0, PT, R159, c[0x0][0x17c], PT ;  /* 0x00005f009f007a0c */ /* 0x000fc60003f06270 */
[----:B------:R1:W-:Y:S01]  /*ecec0*/  @P2 STG.E [R154.64], R165 ;  /* 0x000000a59a002986 */ /* 0x0003e2000c101904 */
[----:B------:R-:W-:Y:S02]  /*eced0*/  ISETP.LT.AND P5, PT, R241, c[0x0][0x178], !P1 ;  /* 0x00005e00f1007a0c */ /* 0x000fe40004fa1270 */
[----:B------:R-:W-:Y:S02]  /*ecee0*/  ISETP.LT.AND P1, PT, R240, c[0x0][0x178], !P1 ;  /* 0x00005e00f0007a0c */ /* 0x000fe40004f21270 */
[----:B------:R-:W-:Y:S01]  /*ecef0*/  ISETP.LT.AND P6, PT, R252, c[0x0][0x178], !P0 ;  /* 0x00005e00fc007a0c */ /* 0x000fe200047c1270 */
[----:B-1----:R-:W3:Y:S01]  /*ecf00*/  LDL.LU R165, [R1+0xe98] ;  /* 0x000e980001a57983 */ /* 0x002ee20000300800 */
[C---:B------:R-:W-:Y:S01]  /*ecf10*/  IADD3 R159, R158.reuse, c[0x0][0x198], RZ ;  /* 0x000066009e9f7a10 */ /* 0x040fe20007ffe0ff */
[----:B------:R-:W-:-:S04]  /*ecf20*/  IMAD.WIDE R152, R158, 0x4, R226 ;  /* 0x000000049e987825 */ /* 0x000fc800078e02e2 */
[----:B------:R-:W-:Y:S01]  /*ecf30*/  IMAD.WIDE R154, R158, 0x4, R228 ;  /* 0x000000049e9a7825 */ /* 0x000fe200078e02e4 */
[----:B------:R-:W-:Y:S02]  /*ecf40*/  ISETP.LT.AND P2, PT, R251, c[0x0][0x178], !P0 ;  /* 0x00005e00fb007a0c */ /* 0x000fe40004741270 */
[----:B------:R-:W-:Y:S01]  /*ecf50*/  ISETP.LT.AND P3, PT, R249, c[0x0][0x178], !P0 ;  /* 0x00005e00f9007a0c */ /* 0x000fe20004761270 */
[----:B--2---:R1:W-:Y:S04]  /*ecf60*/  @P4 STG.E [R156.64], R166 ;  /* 0x000000a69c004986 */ /* 0x0043e8000c101904 */
[----:B-1----:R-:W2:Y:S01]  /*ecf70*/  LDL.LU R166, [R1+0x9e8] ;  /* 0x0009e80001a67983 */ /* 0x002ea20000300800 */
[----:B------:R-:W-:-:S03]  /*ecf80*/  IMAD.WIDE R156, R159, 0x4, R2 ;  /* 0x000000049f9c7825 */ /* 0x000fc600078e0202 */
[----:B------:R1:W-:Y:S01]  /*ecf90*/  @P5 STG.E [R152.64], R163 ;  /* 0x000000a398005986 */ /* 0x0003e2000c101904 */
[----:B------:R-:W-:Y:S01]  /*ecfa0*/  ISETP.LT.AND P4, PT, R250, c[0x0][0x178], !P0 ;  /* 0x00005e00fa007a0c */ /* 0x000fe20004781270 */
[C---:B-1----:R-:W-:Y:S02]  /*ecfb0*/  IMAD.WIDE R152, R159.reuse, 0x4, R218 ;  /* 0x000000049f987825 */ /* 0x042fe400078e02da */
[----:B----4-:R1:W-:Y:S04]  /*ecfc0*/  @P1 STG.E [R154.64], R167 ;  /* 0x000000a79a001986 */ /* 0x0103e8000c101904 */
[----:B------:R4:W-:Y:S04]  /*ecfd0*/  @P6 STG.E [R156.64], R168 ;  /* 0x000000a89c006986 */ /* 0x0009e8000c101904 */
[----:B-1----:R-:W2:Y:S04]  /*ecfe0*/  LDL.LU R167, [R1+0x5cc] ;  /* 0x0005cc0001a77983 */ /* 0x002ea80000300800 */
[----:B------:R-:W2:Y:S04]  /*ecff0*/  LDL.LU R163, [R1+0x5c8] ;  /* 0x0005c80001a37983 */ /* 0x000ea80000300800 */
[----:B----4-:R-:W4:Y:S01]  /*ed000*/  LDL.LU R168, [R1+0x287c] ;  /* 0x00287c0001a87983 */ /* 0x010f220000300800 */
[----:B------:R-:W-:-:S04]  /*ed010*/  IMAD.WIDE R156, R159, 0x4, R216 ;  /* 0x000000049f9c7825 */ /* 0x000fc800078e02d8 */
[----:B------:R-:W-:Y:S01]  /*ed020*/  IMAD.WIDE R154, R159, 0x4, R220 ;  /* 0x000000049f9a7825 */ /* 0x000fe200078e02dc */
[----:B------:R1:W-:Y:S04]  /*ed030*/  @P2 STG.E [R156.64], R169 ;  /* 0x000000a99c002986 */ /* 0x0003e8000c101904 */
[----:B---3--:R3:W-:Y:S04]  /*ed040*/  @P4 STG.E [R152.64], R170 ;  /* 0x000000aa98004986 */ /* 0x0087e8000c101904 */
[----:B------:R3:W-:Y:S04]  /*ed050*/  @P3 STG.E [R154.64], R171 ;  /* 0x000000ab9a003986 */ /* 0x0007e8000c101904 */
[----:B-1----:R-:W4:Y:S04]  /*ed060*/  LDL.LU R169, [R1+0x259c] ;  /* 0x00259c0001a97983 */ /* 0x002f280000300800 */
[----:B---3--:R-:W3:Y:S04]  /*ed070*/  LDL.LU R170, [R1+0x1c9c] ;  /* 0x001c9c0001aa7983 */ /* 0x008ee80000300800 */
[----:B------:R-:W3:Y:S01]  /*ed080*/  LDL.LU R171, [R1+0x155c] ;  /* 0x00155c0001ab7983 */ /* 0x000ee20000300800 */
[----:B------:R-:W-:-:S02]  /*ed090*/  ISETP.LT.AND P6, PT, R248, c[0x0][0x178], !P0 ;  /* 0x00005e00f8007a0c */ /* 0x000fc400047c1270 */
[----:B------:R-:W-:Y:S01]  /*ed0a0*/  ISETP.LT.AND P5, PT, R242, c[0x0][0x178], !P0 ;  /* 0x00005e00f2007a0c */ /* 0x000fe200047a1270 */
[----:B------:R-:W-:Y:S01]  /*ed0b0*/  IMAD.WIDE R156, R159, 0x4, R222 ;  /* 0x000000049f9c7825 */ /* 0x000fe200078e02de */
[----:B------:R-:W-:-:S03]  /*ed0c0*/  IADD3 R158, R243, 0x15, RZ ;  /* 0x00000015f39e7810 */ /* 0x000fc60007ffe0ff */
[----:B------:R-:W-:Y:S01]  /*ed0d0*/  IMAD.WIDE R152, R159, 0x4, R224 ;  /* 0x000000049f987825 */ /* 0x000fe200078e02e0 */
[----:B------:R-:W-:Y:S02]  /*ed0e0*/  ISETP.GE.AND P1, PT, R158, c[0x0][0x17c], PT ;  /* 0x00005f009e007a0c */ /* 0x000fe40003f26270 */
[----:B------:R-:W-:Y:S02]  /*ed0f0*/  ISETP.LT.AND P2, PT, R241, c[0x0][0x178], !P0 ;  /* 0x00005e00f1007a0c */ /* 0x000fe40004741270 */
[----:B------:R-:W-:Y:S02]  /*ed100*/  ISETP.LT.AND P0, PT, R240, c[0x0][0x178], !P0 ;  /* 0x00005e00f0007a0c */ /* 0x000fe40004701270 */
[----:B------:R-:W-:Y:S01]  /*ed110*/  ISETP.LT.AND P3, PT, R252, c[0x0][0x178], !P1 ;  /* 0x00005e00fc007a0c */ /* 0x000fe20004f61270 */
[----:B------:R1:W-:Y:S01]  /*ed120*/  @P6 STG.E [R156.64], R165 ;  /* 0x000000a59c006986 */ /* 0x0003e2000c101904 */
[----:B------:R-:W-:-:S03]  /*ed130*/  IMAD.WIDE R154, R159, 0x4, R226 ;  /* 0x000000049f9a7825 */ /* 0x000fc600078e02e2 */
[----:B-1----:R-:W3:Y:S01]  /*ed140*/  LDL.LU R165, [R1+0xe9c] ;  /* 0x000e9c0001a57983 */ /* 0x002ee20000300800 */
[----:B------:R-:W-:Y:S01]  /*ed150*/  IMAD.WIDE R156, R159, 0x4, R228 ;  /* 0x000000049f9c7825 */ /* 0x000fe200078e02e4 */
[----:B------:R-:W-:Y:S02]  /*ed160*/  ISETP.LT.AND P4, PT, R251, c[0x0][0x178], !P1 ;  /* 0x00005e00fb007a0c */ /* 0x000fe40004f81270 */
[----:B------:R-:W-:Y:S01]  /*ed170*/  ISETP.LT.AND P6, PT, R250, c[0x0][0x178], !P1 ;  /* 0x00005e00fa007a0c */ /* 0x000fe20004fc1270 */
[----:B--2---:R1:W-:Y:S04]  /*ed180*/  @P5 STG.E [R152.64], R166 ;  /* 0x000000a698005986 */ /* 0x0043e8000c101904 */
[----:B-1----:R-:W2:Y:S01]  /*ed190*/  LDL.LU R166, [R1+0x9ec] ;  /* 0x0009ec0001a67983 */ /* 0x002ea20000300800 */
[----:B------:R-:W-:-:S05]  /*ed1a0*/  IADD3 R152, R159, c[0x0][0x198], RZ ;  /* 0x000066009f987a10 */ /* 0x000fca0007ffe0ff */
[C---:B------:R-:W-:Y:S01]  /*ed1b0*/  IMAD.WIDE R158, R152.reuse, 0x4, R2 ;  /* 0x00000004989e7825 */ /* 0x040fe200078e0202 */
[----:B------:R-:W-:Y:S01]  /*ed1c0*/  ISETP.LT.AND P5, PT, R249, c[0x0][0x178], !P1 ;  /* 0x00005e00f9007a0c */ /* 0x000fe20004fa1270 */
[----:B------:R1:W-:Y:S04]  /*ed1d0*/  @P2 STG.E [R154.64], R163 ;  /* 0x000000a39a002986 */ /* 0x0003e8000c101904 */
[----:B------:R-:W-:Y:S04]  /*ed1e0*/  @P0 STG.E [R156.64], R210 ;  /* 0x000000d29c000986 */ /* 0x000fe8000c101904 */
[----:B----4-:R4:W-:Y:S04]  /*ed1f0*/  @P3 STG.E [R158.64], R168 ;  /* 0x000000a89e003986 */ /* 0x0109e8000c101904 */
[----:B-1----:R-:W2:Y:S01]  /*ed200*/  LDL.LU R163, [R1+0x2b48] ;  /* 0x002b480001a37983 */ /* 0x002ea20000300800 */
[----:B------:R-:W-:-:S03]  /*ed210*/  IMAD.WIDE R154, R152, 0x4, R216 ;  /* 0x00000004989a7825 */ /* 0x000fc600078e02d8 */
[----:B----4-:R-:W4:Y:S01]  /*ed220*/  LDL.LU R168, [R1+0x2ac8] ;  /* 0x002ac80001a87983 */ /* 0x010f220000300800 */
[----:B------:R-:W-:-:S03]  /*ed230*/  IMAD.WIDE R156, R152, 0x4, R218 ;  /* 0x00000004989c7825 */ /* 0x000fc600078e02da */
[----:B------:R-:W4:Y:S01]  /*ed240*/  LDL.LU R162, [R1+0x25a8] ;  /* 0x0025a80001a27983 */ /* 0x000f220000300800 */
[----:B------:R-:W-:-:S03]  /*ed250*/  IMAD.WIDE R158, R152, 0x4, R220 ;  /* 0x00000004989e7825 */ /* 0x000fc600078e02dc */
[----:B------:R-:W-:Y:S04]  /*ed260*/  @P4 STG.E [R154.64], R169 ;  /* 0x000000a99a004986 */ /* 0x000fe8000c101904 */
[----:B---3--:R-:W-:Y:S04]  /*ed270*/  @P6 STG.E [R156.64], R170 ;  /* 0x000000aa9c006986 */ /* 0x008fe8000c101904 */
[----:B------:R1:W-:Y:S04]  /*ed280*/  @P5 STG.E [R158.64], R171 ;  /* 0x000000ab9e005986 */ /* 0x0003e8000c101904 */
[----:B-1----:R-:W3:Y:S01]  /*ed290*/  LDL.LU R171, [R1+0x1ca8] ;  /* 0x001ca80001ab7983 */ /* 0x002ee20000300800 */
[----:B------:R-:W-:-:S02]  /*ed2a0*/  ISETP.LT.AND P3, PT, R248, c[0x0][0x178], !P1 ;  /* 0x00005e00f8007a0c */ /* 0x000fc40004f61270 */
[----:B------:R-:W-:Y:S01]  /*ed2b0*/  ISETP.LT.AND P0, PT, R242, c[0x0][0x178], !P1 ;  /* 0x00005e00f2007a0c */ /* 0x000fe20004f01270 */
[C---:B------:R-:W-:Y:S01]  /*ed2c0*/  IMAD.WIDE R158, R152.reuse, 0x4, R222 ;  /* 0x00000004989e7825 */ /* 0x040fe200078e02de */
[----:B------:R-:W-:Y:S01]  /*ed2d0*/  IADD3 R153, R243, 0x16, RZ ;  /* 0x00000016f3997810 */ /* 0x000fe20007ffe0ff */
[----:B------:R-:W3:Y:S02]  /*ed2e0*/  LDL.LU R169, [R1+0x1788] ;  /* 0x0017880001a97983 */ /* 0x000ee40000300800 */
[----:B------:R-:W-:Y:S01]  /*ed2f0*/  IMAD.WIDE R154, R152, 0x4, R224 ;  /* 0x00000004989a7825 */ /* 0x000fe200078e02e0 */
[----:B------:R-:W-:Y:S02]  /*ed300*/  ISETP.LT.AND P4, PT, R241, c[0x0][0x178], !P1 ;  /* 0x00005e00f1007a0c */ /* 0x000fe40004f81270 */
[----:B------:R-:W-:Y:S02]  /*ed310*/  ISETP.GE.AND P2, PT, R153, c[0x0][0x17c], PT ;  /* 0x00005f0099007a0c */ /* 0x000fe40003f46270 */
[----:B------:R-:W-:-:S02]  /*ed320*/  ISETP.LT.AND P1, PT, R240, c[0x0][0x178], !P1 ;  /* 0x00005e00f0007a0c */ /* 0x000fc40004f21270 */
[----:B------:R-:W-:Y:S01]  /*ed330*/  ISETP.LT.AND P6, PT, R252, c[0x0][0x178], !P2 ;  /* 0x00005e00fc007a0c */ /* 0x000fe200057c1270 */
[----:B------:R1:W-:Y:S01]  /*ed340*/  @P3 STG.E [R158.64], R165 ;  /* 0x000000a59e003986 */ /* 0x0003e2000c101904 */
[----:B------:R-:W-:Y:S01]  /*ed350*/  ISETP.LT.AND P5, PT, R251, c[0x0][0x178], !P2 ;  /* 0x00005e00fb007a0c */ /* 0x000fe200057a1270 */
[C---:B------:R-:W-:Y:S01]  /*ed360*/  IMAD.WIDE R156, R152.reuse, 0x4, R226 ;  /* 0x00000004989c7825 */ /* 0x040fe200078e02e2 */
[----:B------:R-:W-:Y:S01]  /*ed370*/  IADD3 R153, R152, c[0x0][0x198], RZ ;  /* 0x0000660098997a10 */ /* 0x000fe20007ffe0ff */
[----:B-1----:R-:W3:Y:S04]  /*ed380*/  LDL.LU R165, [R1+0x1088] ;  /* 0x0010880001a57983 */ /* 0x002ee80000300800 */
[----:B------:R-:W-:Y:S01]  /*ed390*/  IMAD.WIDE R158, R153, 0x4, R216 ;  /* 0x00000004999e7825 */ /* 0x000fe200078e02d8 */
[----:B------:R-:W-:Y:S01]  /*ed3a0*/  ISETP.LT.AND P3, PT, R250, c[0x0][0x178], !P2 ;  /* 0x00005e00fa007a0c */ /* 0x000fe20005761270 */
[----:B--2---:R1:W-:Y:S04]  /*ed3b0*/  @P0 STG.E [R154.64], R166 ;  /* 0x000000a69a000986 */ /* 0x0043e8000c101904 */
[----:B-1----:R-:W2:Y:S01]  /*ed3c0*/  LDL.LU R166, [R1+0xbc8] ;  /* 0x000bc80001a67983 */ /* 0x002ea20000300800 */
[----:B------:R-:W-:-:S03]  /*ed3d0*/  IMAD.WIDE R154, R152, 0x4, R228 ;  /* 0x00000004989a7825 */ /* 0x000fc600078e02e4 */
[----:B------:R1:W-:Y:S01]  /*ed3e0*/  @P4 STG.E [R156.64], R167 ;  /* 0x000000a79c004986 */ /* 0x0003e2000c101904 */
[----:B------:R-:W-:-:S03]  /*ed3f0*/  ISETP.LT.AND P4, PT, R249, c[0x0][0x178], !P2 ;  /* 0x00005e00f9007a0c */ /* 0x000fc60005781270 */
[----:B------:R-:W2:Y:S04]  /*ed400*/  LDL.LU R170, [R1+0x25ac] ;  /* 0x0025ac0001aa7983 */ /* 0x000ea80000300800 */
[----:B------:R1:W-:Y:S02]  /*ed410*/  @P1 STG.E [R154.64], R211 ;  /* 0x000000d39a001986 */ /* 0x0003e4000c101904 */
[C---:B-1----:R-:W-:Y:S02]  /*ed420*/  IMAD.WIDE R156, R153.reuse, 0x4, R2 ;  /* 0x00000004999c7825 */ /* 0x042fe400078e0202 */
[----:B------:R-:W2:Y:S04]  /*ed430*/  LDL.LU R167, [R1+0x5ec] ;  /* 0x0005ec0001a77983 */ /* 0x000ea80000300800 */
[----:B------:R-:W2:Y:S01]  /*ed440*/  LDL.LU R164, [R1+0x5e8] ;  /* 0x0005e80001a47983 */ /* 0x000ea20000300800 */
[----:B------:R-:W-:-:S03]  /*ed450*/  IMAD.WIDE R154, R153, 0x4, R220 ;  /* 0x00000004999a7825 */ /* 0x000fc600078e02dc */
[----:B------:R1:W-:Y:S04]  /*ed460*/  @P6 STG.E [R156.64], R163 ;  /* 0x000000a39c006986 */ /* 0x0003e8000c101904 */
[----:B----4-:R4:W-:Y:S04]  /*ed470*/  @P5 STG.E [R158.64], R168 ;  /* 0x000000a89e005986 */ /* 0x0109e8000c101904 */
[----:B-1----:R-:W2:Y:S04]  /*ed480*/  LDL.LU R163, [R1+0x2b4c] ;  /* 0x002b4c0001a37983 */ /* 0x002ea80000300800 */
[----:B----4-:R-:W4:Y:S01]  /*ed490*/  LDL.LU R168, [R1+0x2acc] ;  /* 0x002acc0001a87983 */ /* 0x010f220000300800 */
[----:B------:R-:W-:-:S05]  /*ed4a0*/  IMAD.WIDE R158, R153, 0x4, R218 ;  /* 0x00000004999e7825 */ /* 0x000fca00078e02da */
[----:B------:R-:W-:Y:S04]  /*ed4b0*/  @P3 STG.E [R158.64], R162 ;  /* 0x000000a29e003986 */ /* 0x000fe8000c101904 */
[----:B---3--:R1:W-:Y:S04]  /*ed4c0*/  @P4 STG.E [R154.64], R171 ;  /* 0x000000ab9a004986 */ /* 0x0083e8000c101904 */
[----:B-1----:R-:W3:Y:S01]  /*ed4d0*/  LDL.LU R171, [R1+0x1cac] ;  /* 0x001cac0001ab7983 */ /* 0x002ee20000300800 */
[----:B------:R-:W-:Y:S02]  /*ed4e0*/  ISETP.LT.AND P1, PT, R248, c[0x0][0x178], !P2 ;  /* 0x00005e00f8007a0c */ /* 0x000fe40005721270 */
[----:B------:R-:W-:-:S02]  /*ed4f0*/  ISETP.LT.AND P6, PT, R242, c[0x0][0x178], !P2 ;  /* 0x00005e00f2007a0c */ /* 0x000fc400057c1270 */
[----:B------:R-:W-:Y:S01]  /*ed500*/  ISETP.LT.AND P5, PT, R241, c[0x0][0x178], !P2 ;  /* 0x00005e00f1007a0c */ /* 0x000fe200057a1270 */
[----:B------:R-:W-:Y:S01]  /*ed510*/  IMAD.WIDE R156, R153, 0x4, R222 ;  /* 0x00000004999c7825 */ /* 0x000fe200078e02de */
[----:B------:R-:W-:-:S03]  /*ed520*/  IADD3 R152, R243, 0x17, RZ ;  /* 0x00000017f3987810 */ /* 0x000fc60007ffe0ff */
[----:B------:R-:W-:-:S04]  /*ed530*/  IMAD.WIDE R158, R153, 0x4, R224 ;  /* 0x00000004999e7825 */ /* 0x000fc800078e02e0 */
[----:B------:R-:W-:Y:S01]  /*ed540*/  IMAD.WIDE R154, R153, 0x4, R226 ;  /* 0x00000004999a7825 */ /* 0x000fe200078e02e2 */
[----:B------:R1:W-:Y:S01]  /*ed550*/  @P1 STG.E [R156.64], R169 ;  /* 0x000000a99c001986 */ /* 0x0003e2000c101904 */
[----:B------:R-:W-:-:S03]  /*ed560*/  ISETP.GE.AND P0, PT, R152, c[0x0][0x17c], PT ;  /* 0x00005f0098007a0c */ /* 0x000fc60003f06270 */
[----:B------:R1:W-:Y:S01]  /*ed570*/  @P6 STG.E [R158.64], R165 ;  /* 0x000000a59e006986 */ /* 0x0003e2000c101904 */
[----:B------:R-:W-:-:S03]  /*ed580*/  ISETP.LT.AND P2, PT, R240, c[0x0][0x178], !P2 ;  /* 0x00005e00f0007a0c */ /* 0x000fc60005741270 */
[----:B-1----:R-:W3:Y:S01]  /*ed590*/  LDL.LU R169, [R1+0x178c] ;  /* 0x00178c0001a97983 */ /* 0x002ee20000300800 */
[----:B------:R-:W-:-:S03]  /*ed5a0*/  ISETP.LT.AND P3, PT, R252, c[0x0][0x178], !P0 ;  /* 0x00005e00fc007a0c */ /* 0x000fc60004761270 */
[----:B------:R-:W3:Y:S01]  /*ed5b0*/  LDL.LU R165, [R1+0x108c] ;  /* 0x00108c0001a57983 */ /* 0x000ee20000300800 */
[----:B------:R-:W-:Y:S02]  /*ed5c0*/  ISETP.LT.AND P4, PT, R251, c[0x0][0x178], !P0 ;  /* 0x00005e00fb007a0c */ /* 0x000fe40004781270 */
[C---:B------:R-:W-:Y:S01]  /*ed5d0*/  IADD3 R162, R153.reuse, c[0x0][0x198], RZ ;  /* 0x0000660099a27a10 */ /* 0x040fe20007ffe0ff */
[----:B------:R-:W-:-:S04]  /*ed5e0*/  IMAD.WIDE R156, R153, 0x4, R228 ;  /* 0x00000004999c7825 */ /* 0x000fc800078e02e4 */
[----:B------:R-:W-:Y:S01]  /*ed5f0*/  IMAD.WIDE R152, R162, 0x4, R216 ;  /* 0x00000004a2987825 */ /* 0x000fe200078e02d8 */
[----:B------:R-:W-:Y:S01]  /*ed600*/  ISETP.LT.AND P6, PT, R250, c[0x0][0x178], !P0 ;  /* 0x00005e00fa007a0c */ /* 0x000fe200047c1270 */
[----:B--2---:R1:W-:Y:S04]  /*ed610*/  @P5 STG.E [R154.64], R166 ;  /* 0x000000a69a005986 */ /* 0x0043e8000c101904 */
[----:B-1----:R-:W2:Y:S01]  /*ed620*/  LDL.LU R166, [R1+0xbcc] ;  /* 0x000bcc0001a67983 */ /* 0x002ea20000300800 */
[C---:B------:R-:W-:Y:S01]  /*ed630*/  IMAD.WIDE R154, R162.reuse, 0x4, R2 ;  /* 0x00000004a29a7825 */ /* 0x040fe200078e0202 */
[----:B------:R-:W-:Y:S02]  /*ed640*/  ISETP.LT.AND P5, PT, R249, c[0x0][0x178], !P0 ;  /* 0x00005e00f9007a0c */ /* 0x000fe400047a1270 */
[----:B------:R1:W-:Y:S04]  /*ed650*/  @P2 STG.E [R156.64], R164 ;  /* 0x000000a49c002986 */ /* 0x0003e8000c101904 */
[----:B-1----:R-:W2:Y:S01]  /*ed660*/  LDL.LU R164, [R1+0x2c18] ;  /* 0x002c180001a47983 */ /* 0x002ea20000300800 */
[----:B------:R-:W-:-:S03]  /*ed670*/  IMAD.WIDE R156, R162, 0x4, R218 ;  /* 0x00000004a29c7825 */ /* 0x000fc600078e02da */
[----:B------:R-:W-:Y:S04]  /*ed680*/  @P3 STG.E [R154.64], R163 ;  /* 0x000000a39a003986 */ /* 0x000fe8000c101904 */
[----:B----4-:R1:W-:Y:S04]  /*ed690*/  @P4 STG.E [R152.64], R168 ;  /* 0x000000a898004986 */ /* 0x0103e8000c101904 */
[----:B-1----:R-:W4:Y:S01]  /*ed6a0*/  LDL.LU R168, [R1+0x2b68] ;  /* 0x002b680001a87983 */ /* 0x002f220000300800 */
[----:B------:R-:W-:-:S03]  /*ed6b0*/  IMAD.WIDE R152, R162, 0x4, R220 ;  /* 0x00000004a2987825 */ /* 0x000fc600078e02dc */
[----:B------:R-:W4:Y:S04]  /*ed6c0*/  LDL.LU R212, [R1+0x2ad8] ;  /* 0x002ad80001d47983 */ /* 0x000f280000300800 */
[----:B------:R1:W-:Y:S04]  /*ed6d0*/  @P6 STG.E [R156.64], R170 ;  /* 0x000000aa9c006986 */ /* 0x0003e8000c101904 */
[----:B------:R-:W4:Y:S04]  /*ed6e0*/  LDL.LU R163, [R1+0x2828] ;  /* 0x0028280001a37983 */ /* 0x000f280000300800 */
[----:B---3--:R3:W-:Y:S04]  /*ed6f0*/  @P5 STG.E [R152.64], R171 ;  /* 0x000000ab98005986 */ /* 0x0087e8000c101904 */
[----:B-1----:R-:W4:Y:S04]  /*ed700*/  LDL.LU R170, [R1+0x1ed8] ;  /* 0x001ed80001aa7983 */ /* 0x002f280000300800 */
[----:B---3--:R-:W3:Y:S01]  /*ed710*/  LDL.LU R171, [R1+0x17f8] ;  /* 0x0017f80001ab7983 */ /* 0x008ee20000300800 */
[----:B------:R-:W-:-:S02]  /*ed720*/  ISETP.LT.AND P2, PT, R248, c[0x0][0x178], !P0 ;  /* 0x00005e00f8007a0c */ /* 0x000fc40004741270 */
[----:B------:R-:W-:Y:S02]  /*ed730*/  ISETP.LT.AND P3, PT, R242, c[0x0][0x178], !P0 ;  /* 0x00005e00f2007a0c */ /* 0x000fe40004761270 */
[----:B------:R-:W-:Y:S02]  /*ed740*/  ISETP.LT.AND P4, PT, R241, c[0x0][0x178], !P0 ;  /* 0x00005e00f1007a0c */ /* 0x000fe40004781270 */
[----:B------:R-:W-:Y:S01]  /*ed750*/  IADD3 R158, R243, 0x18, RZ ;  /* 0x00000018f39e7810 */ /* 0x000fe20007ffe0ff */
[----:B------:R-:W-:-:S03]  /*ed760*/  IMAD.WIDE R160, R162, 0x4, R222 ;  /* 0x00000004a2a07825 */ /* 0x000fc600078e02de */
[----:B------:R-:W-:Y:S01]  /*ed770*/  ISETP.GE.AND P1, PT, R158, c[0x0][0x17c], PT ;  /* 0x00005f009e007a0c */ /* 0x000fe20003f26270 */
[----:B------:R-:W-:-:S04]  /*ed780*/  IMAD.WIDE R158, R162, 0x4, R224 ;  /* 0x00000004a29e7825 */ /* 0x000fc800078e02e0 */
[----:B------:R-:W-:Y:S01]  /*ed790*/  IMAD.WIDE R156, R162, 0x4, R226 ;  /* 0x00000004a29c7825 */ /* 0x000fe200078e02e2 */
[----:B------:R1:W-:Y:S01]  /*ed7a0*/  @P2 STG.E [R160.64], R169 ;  /* 0x000000a9a0002986 */ /* 0x0003e2000c101904 */
[----:B------:R-:W-:-:S03]  /*ed7b0*/  ISETP.LT.AND P6, PT, R240, c[0x0][0x178], !P0 ;  /* 0x00005e00f0007a0c */ /* 0x000fc600047c1270 */
[----:B------:R1:W-:Y:S01]  /*ed7c0*/  @P3 STG.E [R158.64], R165 ;  /* 0x000000a59e003986 */ /* 0x0003e2000c101904 */
[----:B------:R-:W-:Y:S02]  /*ed7d0*/  ISETP.LT.AND P5, PT, R252, c[0x0][0x178], !P1 ;  /* 0x00005e00fc007a0c */ /* 0x000fe40004fa1270 */
[----:B------:R-:W-:Y:S01]  /*ed7e0*/  ISETP.LT.AND P0, PT, R251, c[0x0][0x178], !P1 ;  /* 0x00005e00fb007a0c */ /* 0x000fe20004f01270 */
[----:B-1----:R-:W3:Y:S01]  /*ed7f0*/  LDL.LU R169, [R1+0x1268] ;  /* 0x0012680001a97983 */ /* 0x002ee20000300800 */
[C---:B------:R-:W-:Y:S01]  /*ed800*/  IADD3 R153, R162.reuse, c[0x0][0x198], RZ ;  /* 0x00006600a2997a10 */ /* 0x040fe20007ffe0ff */
[----:B------:R-:W-:-:S04]  /*ed810*/  IMAD.WIDE R154, R162, 0x4, R228 ;  /* 0x00000004a29a7825 */ /* 0x000fc800078e02e4 */
[----:B------:R-:W-:Y:S01]  /*ed820*/  IMAD.WIDE R160, R153, 0x4, R2 ;  /* 0x0000000499a07825 */ /* 0x000fe200078e0202 */
[----:B------:R-:W-:-:S03]  /*ed830*/  ISETP.LT.AND P3, PT, R250, c[0x0][0x178], !P1 ;  /* 0x00005e00fa007a0c */ /* 0x000fc60004f61270 */
[----:B------:R-:W-:Y:S01]  /*ed840*/  IMAD.WIDE R158, R153, 0x4, R222 ;  /* 0x00000004999e7825 */ /* 0x000fe200078e02de */
[----:B--2---:R1:W-:Y:S04]  /*ed850*/  @P4 STG.E [R156.64], R166 ;  /* 0x000000a69c004986 */ /* 0x0043e8000c101904 */
[----:B-1----:R-:W2:Y:S04]  /*ed860*/  LDL.LU R166, [R1+0xc88] ;  /* 0x000c880001a67983 */ /* 0x002ea80000300800 */
[----:B------:R1:W-:Y:S01]  /*ed870*/  @P6 STG.E [R154.64], R167 ;  /* 0x000000a79a006986 */ /* 0x0003e2000c101904 */
[----:B------:R-:W-:-:S03]  /*ed880*/  ISETP.LT.AND P4, PT, R249, c[0x0][0x178], !P1 ;  /* 0x00005e00f9007a0c */ /* 0x000fc60004f81270 */
[----:B------:R-:W2:Y:S01]  /*ed890*/  LDL.LU R165, [R1+0x2adc] ;  /* 0x002adc0001a57983 */ /* 0x000ea20000300800 */
[----:B------:R-:W-:-:S03]  /*ed8a0*/  ISETP.LT.AND P6, PT, R242, c[0x0][0x178], !P1 ;  /* 0x00005e00f2007a0c */ /* 0x000fc60004fc1270 */
[----:B------:R1:W-:Y:S02]  /*ed8b0*/  @P5 STG.E [R160.64], R164 ;  /* 0x000000a4a0005986 */ /* 0x0003e4000c101904 */
[----:B-1----:R-:W-:Y:S02]  /*ed8c0*/  IMAD.WIDE R154, R153, 0x4, R216 ;  /* 0x00000004999a7825 */ /* 0x002fe400078e02d8 */
[----:B------:R-:W2:Y:S01]  /*ed8d0*/  LDL.LU R167, [R1+0x2cb8] ;  /* 0x002cb80001a77983 */ /* 0x000ea20000300800 */
[----:B------:R-:W-:-:S03]  /*ed8e0*/  ISETP.LT.AND P5, PT, R248, c[0x0][0x178], !P1 ;  /* 0x00005e00f8007a0c */ /* 0x000fc60004fa1270 */
[----:B------:R-:W2:Y:S01]  /*ed8f0*/  LDL.LU R164, [R1+0x2c1c] ;  /* 0x002c1c0001a47983 */ /* 0x000ea20000300800 */
[----:B------:R-:W-:-:S04]  /*ed900*/  IMAD.WIDE R156, R153, 0x4, R220 ;  /* 0x00000004999c7825 */ /* 0x000fc800078e02dc */
[C---:B------:R-:W-:Y:S01]  /*ed910*/  IMAD.WIDE R160, R153.reuse, 0x4, R224 ;  /* 0x0000000499a07825 */ /* 0x040fe200078e02e0 */
[----:B----4-:R1:W-:Y:S04]  /*ed920*/  @P0 STG.E [R154.64], R168 ;  /* 0x000000a89a000986 */ /* 0x0103e8000c101904 */
[----:B-1----:R-:W4:Y:S01]  /*ed930*/  LDL.LU R168, [R1+0x2b6c] ;  /* 0x002b6c0001a87983 */ /* 0x002f220000300800 */
[----:B------:R-:W-:-:S05]  /*ed940*/  IMAD.WIDE R154, R153, 0x4, R218 ;  /* 0x00000004999a7825 */ /* 0x000fca00078e02da */
[----:B------:R-:W-:Y:S04]  /*ed950*/  @P3 STG.E [R154.64], R212 ;  /* 0x000000d49a003986 */ /* 0x000fe8000c101904 */
[----:B------:R1:W-:Y:S04]  /*ed960*/  @P4 STG.E [R156.64], R163 ;  /* 0x000000a39c004986 */ /* 0x0003e8000c101904 */
[----:B------:R3:W-:Y:S04]  /*ed970*/  @P5 STG.E [R158.64], R170 ;  /* 0x000000aa9e005986 */ /* 0x0007e8000c101904 */
[----:B---3--:R3:W-:Y:S04]  /*ed980*/  @P6 STG.E [R160.64], R171 ;  /* 0x000000aba0006986 */ /* 0x0087e8000c101904 */
[----:B-1----:R-:W4:Y:S04]  /*ed990*/  LDL.LU R163, [R1+0x282c] ;  /* 0x00282c0001a37983 */ /* 0x002f280000300800 */
[----:B------:R-:W4:Y:S04]  /*ed9a0*/  LDL.LU R170, [R1+0x1edc] ;  /* 0x001edc0001aa7983 */ /* 0x000f280000300800 */
[----:B---3--:R-:W3:Y:S01]  /*ed9b0*/  LDL.LU R171, [R1+0x17fc] ;  /* 0x0017fc0001ab7983 */ /* 0x008ee20000300800 */
[----:B------:R-:W-:-:S02]  /*ed9c0*/  ISETP.LT.AND P0, PT, R241, c[0x0][0x178], !P1 ;  /* 0x00005e00f1007a0c */ /* 0x000fc40004f01270 */
[----:B------:R-:W-:Y:S01]  /*ed9d0*/  ISETP.LT.AND P2, PT, R240, c[0x0][0x178], !P1 ;  /* 0x00005e00f0007a0c */ /* 0x000fe20004f41270 */
[----:B------:R-:W-:Y:S01]  /*ed9e0*/  IMAD.WIDE R154, R153, 0x4, R226 ;  /* 0x00000004999a7825 */ /* 0x000fe200078e02e2 */
[----:B------:R-:W-:-:S03]  /*ed9f0*/  IADD3 R152, R243, 0x19, RZ ;  /* 0x00000019f3987810 */ /* 0x000fc60007ffe0ff */
[----:B------:R-:W-:Y:S01]  /*eda00*/  IMAD.WIDE R156, R153, 0x4, R228 ;  /* 0x00000004999c7825 */ /* 0x000fe200078e02e4 */
[----:B------:R-:W-:-:S05]  /*eda10*/  ISETP.GE.AND P1, PT, R152, c[0x0][0x17c], PT ;  /* 0x00005f0098007a0c */ /* 0x000fca0003f26270 */
[----:B------:R1:W-:Y:S01]  /*eda20*/  @P0 STG.E [R154.64], R169 ;  /* 0x000000a99a000986 */ /* 0x0003e2000c101904 */
[----:B------:R-:W-:Y:S02]  /*eda30*/  ISETP.LT.AND P4, PT, R252, c[0x0][0x178], !P1 ;  /* 0x00005e00fc007a0c */ /* 0x000fe40004f81270 */
[----:B------:R-:W-:Y:S02]  /*eda40*/  ISETP.LT.AND P6, PT, R251, c[0x0][0x178], !P1 ;  /* 0x00005e00fb007a0c */ /* 0x000fe40004fc1270 */
[----:B------:R-:W-:Y:S01]  /*eda50*/  ISETP.LT.AND P5, PT, R250, c[0x0][0x178], !P1 ;  /* 0x00005e00fa007a0c */ /* 0x000fe20004fa1270 */
[----:B-1----:R-:W3:Y:S01]  /*eda60*/  LDL.LU R169, [R1+0x126c] ;  /* 0x00126c0001a97983 */ /* 0x002ee20000300800 */
[----:B------:R-:W-:-:S05]  /*eda70*/  IADD3 R153, R153, c[0x0][0x198], RZ ;  /* 0x0000660099997a10 */ /* 0x000fca0007ffe0ff */
[----:B------:R-:W-:Y:S01]  /*eda80*/  IMAD.WIDE R154, R153, 0x4, R2 ;  /* 0x00000004999a7825 */ /* 0x000fe200078e0202 */
[----:B------:R-:W-:-:S03]  /*eda90*/  ISETP.LT.AND P3, PT, R249, c[0x0][0x178], !P1 ;  /* 0x00005e00f9007a0c */ /* 0x000fc60004f61270 */
[C---:B------:R-:W-:Y:S01]  /*edaa0*/  IMAD.WIDE R158, R153.reuse, 0x4, R218 ;  /* 0x00000004999e7825 */ /* 0x040fe200078e02da */
[----:B--2---:R1:W-:Y:S04]  /*edab0*/  @P2 STG.E [R156.64], R166 ;  /* 0x000000a69c002986 */ /* 0x0043e8000c101904 */
[----:B-1----:R-:W2:Y:S01]  /*edac0*/  LDL.LU R166, [R1+0xc8c] ;  /* 0x000c8c0001a67983 */ /* 0x002ea20000300800 */
[----:B------:R-:W-:Y:S01]  /*edad0*/  IMAD.WIDE R156, R153, 0x4, R216 ;  /* 0x00000004999c7825 */ /* 0x000fe200078e02d8 */
[----:B------:R-:W-:Y:S02]  /*edae0*/  ISETP.LT.AND P2, PT, R248, c[0x0][0x178], !P1 ;  /* 0x00005e00f8007a0c */ /* 0x000fe40004f41270 */
[----:B------:R1:W-:Y:S01]  /*edaf0*/  @P4 STG.E [R154.64], R164 ;  /* 0x000000a49a004986 */ /* 0x0003e2000c101904 */
[----:B------:R-:W-:-:S03]  /*edb00*/  ISETP.LT.AND P4, PT, R242, c[0x0][0x178], !P1 ;  /* 0x00005e00f2007a0c */ /* 0x000fc60004f81270 */
[----:B-1----:R-:W2:Y:S01]  /*edb10*/  LDL.LU R164, [R1+0x2c28] ;  /* 0x002c280001a47983 */ /* 0x002ea20000300800 */
[----:B------:R-:W-:-:S03]  /*edb20*/  IMAD.WIDE R154, R153, 0x4, R224 ;  /* 0x00000004999a7825 */ /* 0x000fc600078e02e0 */
[----:B----4-:R1:W-:Y:S04]  /*edb30*/  @P6 STG.E [R156.64], R168 ;  /* 0x000000a89c006986 */ /* 0x0103e8000c101904 */
[----:B------:R4:W-:Y:S04]  /*edb40*/  @P5 STG.E [R158.64], R165 ;  /* 0x000000a59e005986 */ /* 0x0009e8000c101904 */
[----:B-1----:R-:W2:Y:S04]  /*edb50*/  LDL.LU R168, [R1+0x2b98] ;  /* 0x002b980001a87983 */ /* 0x002ea80000300800 */
[----:B----4-:R-:W4:Y:S01]  /*edb60*/  LDL.LU R165, [R1+0x2b08] ;  /* 0x002b080001a57983 */ /* 0x010f220000300800 */
[----:B------:R-:W-:-:S04]  /*edb70*/  IMAD.WIDE R156, R153, 0x4, R220 ;  /* 0x00000004999c7825 */ /* 0x000fc800078e02dc */
[----:B------:R-:W-:Y:S01]  /*edb80*/  IMAD.WIDE R158, R153, 0x4, R222 ;  /* 0x00000004999e7825 */ /* 0x000fe200078e02de */
[----:B------:R-:W-:Y:S04]  /*edb90*/  @P3 STG.E [R156.64], R163 ;  /* 0x000000a39c003986 */ /* 0x000fe8000c101904 */
[----:B------:R1:W-:Y:S04]  /*edba0*/  @P2 STG.E [R158.64], R170 ;  /* 0x000000aa9e002986 */ /* 0x0003e8000c101904 */
[----:B---3--:R3:W-:Y:S04]  /*edbb0*/  @P4 STG.E [R154.64], R171 ;  /* 0x000000ab9a004986 */ /* 0x0087e8000c101904 */
[----:B-1----:R-:W4:Y:S04]  /*edbc0*/  LDL.LU R170, [R1+0x2838] ;  /* 0x0028380001aa7983 */ /* 0x002f280000300800 */
[----:B---3--:R-:W4:Y:S01]  /*edbd0*/  LDL.LU R171, [R1+0x1ee8] ;  /* 0x001ee80001ab7983 */ /* 0x008f220000300800 */
[----:B------:R-:W-:-:S02]  /*edbe0*/  IADD3 R152, R243, 0x1a, RZ ;  /* 0x0000001af3987810 */ /* 0x000fc40007ffe0ff */
[----:B------:R-:W-:Y:S02]  /*edbf0*/  ISETP.LT.AND P5, PT, R241, c[0x0][0x178], !P1 ;  /* 0x00005e00f1007a0c */ /* 0x000fe40004fa1270 */
[----:B------:R-:W-:Y:S02]  /*edc00*/  ISETP.GE.AND P0, PT, R152, c[0x0][0x17c], PT ;  /* 0x00005f0098007a0c */ /* 0x000fe40003f06270 */
[----:B------:R-:W-:Y:S02]  /*edc10*/  ISETP.LT.AND P1, PT, R240, c[0x0][0x178], !P1 ;  /* 0x00005e00f0007a0c */ /* 0x000fe40004f21270 */
[----:B------:R-:W-:Y:S01]  /*edc20*/  ISETP.LT.AND P6, PT, R252, c[0x0][0x178], !P0 ;  /* 0x00005e00fc007a0c */ /* 0x000fe200047c1270 */
[C---:B------:R-:W-:Y:S01]  /*edc30*/  IMAD.WIDE R156, R153.reuse, 0x4, R226 ;  /* 0x00000004999c7825 */ /* 0x040fe200078e02e2 */
[----:B------:R-:W-:-:S03]  /*edc40*/  IADD3 R152, R153, c[0x0][0x198], RZ ;  /* 0x0000660099987a10 */ /* 0x000fc60007ffe0ff */
[----:B------:R-:W-:Y:S02]  /*edc50*/  IMAD.WIDE R154, R153, 0x4, R228 ;  /* 0x00000004999a7825 */ /* 0x000fe400078e02e4 */
[----:B------:R1:W-:Y:S02]  /*edc60*/  @P5 STG.E [R156.64], R169 ;  /* 0x000000a99c005986 */ /* 0x0003e4000c101904 */
[----:B------:R-:W-:Y:S01]  /*edc70*/  IMAD.WIDE R158, R152, 0x4, R2 ;  /* 0x00000004989e7825 */ /* 0x000fe200078e0202 */
[----:B------:R-:W-:Y:S02]  /*edc80*/  ISETP.LT.AND P2, PT, R251, c[0x0][0x178], !P0 ;  /* 0x00005e00fb007a0c */ /* 0x000fe40004741270 */
[----:B------:R-:W-:Y:S02]  /*edc90*/  ISETP.LT.AND P4, PT, R250, c[0x0][0x178], !P0 ;  /* 0x00005e00fa007a0c */ /* 0x000fe40004781270 */
[----:B------:R-:W-:Y:S01]  /*edca0*/  ISETP.LT.AND P3, PT, R249, c[0x0][0x178], !P0 ;  /* 0x00005e00f9007a0c */ /* 0x000fe20004761270 */
[----:B-1----:R-:W-:Y:S01]  /*edcb0*/  IMAD.WIDE R156, R152, 0x4, R220 ;  /* 0x00000004989c7825 */ /* 0x002fe200078e02dc */
[----:B------:R-:W-:Y:S01]  /*edcc0*/  ISETP.LT.AND P5, PT, R242, c[0x0][0x178], !P0 ;  /* 0x00005e00f2007a0c */ /* 0x000fe200047a1270 */
[----:B--2---:R1:W-:Y:S04]  /*edcd0*/  @P1 STG.E [R154.64], R166 ;  /* 0x000000a69a001986 */ /* 0x0043e8000c101904 */
[----:B------:R2:W-:Y:S04]  /*edce0*/  @P6 STG.E [R158.64], R167 ;  /* 0x000000a79e006986 */ /* 0x0005e8000c101904 */
[----:B-1----:R-:W3:Y:S04]  /*edcf0*/  LDL.LU R166, [R1+0x194c] ;  /* 0x00194c0001a67983 */ /* 0x002ee80000300800 */
[----:B------:R-:W3:Y:S04]  /*edd00*/  LDL.LU R163, [R1+0x1948] ;  /* 0x0019480001a37983 */ /* 0x000ee80000300800 */
[----:B------:R-:W3:Y:S04]  /*edd10*/  LDL.LU R169, [R1+0x13d8] ;  /* 0x0013d80001a97983 */ /* 0x000ee80000300800 */
[----:B--2---:R-:W2:Y:S01]  /*edd20*/  LDL.LU R167, [R1+0x2cbc] ;  /* 0x002cbc0001a77983 */ /* 0x004ea20000300800 */
[----:B------:R-:W-:-:S04]  /*edd30*/  IMAD.WIDE R158, R152, 0x4, R216 ;  /* 0x00000004989e7825 */ /* 0x000fc800078e02d8 */
[----:B------:R-:W-:Y:S01]  /*edd40*/  IMAD.WIDE R154, R152, 0x4, R218 ;  /* 0x00000004989a7825 */ /* 0x000fe200078e02da */
[----:B------:R-:W-:Y:S01]  /*edd50*/  ISETP.LT.AND P6, PT, R248, c[0x0][0x178], !P0 ;  /* 0x00005e00f8007a0c */ /* 0x000fe200047c1270 */
[----:B------:R1:W-:Y:S04]  /*edd60*/  @P2 STG.E [R158.64], R164 ;  /* 0x000000a49e002986 */ /* 0x0003e8000c101904 */
[----:B-1----:R-:W2:Y:S01]  /*edd70*/  LDL.LU R164, [R1+0x2c2c] ;  /* 0x002c2c0001a47983 */ /* 0x002ea20000300800 */
[----:B------:R-:W-:-:S03]  /*edd80*/  IMAD.WIDE R158, R152, 0x4, R222 ;  /* 0x00000004989e7825 */ /* 0x000fc600078e02de */
[----:B------:R1:W-:Y:S04]  /*edd90*/  @P4 STG.E [R154.64], R168 ;  /* 0x000000a89a004986 */ /* 0x0003e8000c101904 */
[----:B----4-:R4:W-:Y:S04]  /*edda0*/  @P3 STG.E [R156.64], R165 ;  /* 0x000000a59c003986 */ /* 0x0109e8000c101904 */
[----:B-1----:R-:W2:Y:S04]  /*eddb0*/  LDL.LU R168, [R1+0x2b9c] ;  /* 0x002b9c0001a87983 */ /* 0x002ea80000300800 */
[----:B----4-:R-:W4:Y:S01]  /*eddc0*/  LDL.LU R165, [R1+0x2b0c] ;  /* 0x002b0c0001a57983 */ /* 0x010f220000300800 */
[----:B------:R-:W-:-:S03]  /*eddd0*/  IMAD.WIDE R154, R152, 0x4, R224 ;  /* 0x00000004989a7825 */ /* 0x000fc600078e02e0 */
        /* <DEDUP_REMOVED lines=8> */
[----:B------:R-:W-:Y:S02]  /*ede60*/  ISETP.LT.AND P3, PT, R252, c[0x0][0x178], !P1 ;  /* 0x00005e00fc007a0c */ /* 0x000fe40004f61270 */
[C---:B------:R-:W-:Y:S01]  /*ede70*/  IADD3 R153, R152.reuse, c[0x0][0x198], RZ ;  /* 0x0000660098997a10 */ /* 0x040fe20007ffe0ff */
[----:B------:R-:W-:-:S04]  /*ede80*/  IMAD.WIDE R154, R152, 0x4, R226 ;  /* 0x00000004989a7825 */ /* 0x000fc800078e02e2 */
[----:B------:R-:W-:-:S04]  /*ede90*/  IMAD.WIDE R156, R152, 0x4, R228 ;  /* 0x00000004989c7825 */ /* 0x000fc800078e02e4 */
[----:B------:R-:W-:Y:S01]  /*edea0*/  IMAD.WIDE R158, R153, 0x4, R2 ;  /* 0x00000004999e7825 */ /* 0x000fe200078e0202 */
[----:B------:R-:W-:Y:S02]  /*edeb0*/  ISETP.LT.AND P4, PT, R251, c[0x0][0x178], !P1 ;  /* 0x00005e00fb007a0c */ /* 0x000fe40004f81270 */
[----:B------:R-:W-:Y:S02]  /*edec0*/  ISETP.LT.AND P6, PT, R250, c[0x0][0x178], !P1 ;  /* 0x00005e00fa007a0c */ /* 0x000fe40004fc1270 */
[----:B------:R-:W-:Y:S01]  /*eded0*/  ISETP.LT.AND P5, PT, R249, c[0x0][0x178], !P1 ;  /* 0x00005e00f9007a0c */ /* 0x000fe20004fa1270 */
[----:B---3--:R1:W-:Y:S04]  /*edee0*/  @P2 STG.E [R154.64], R163 ;  /* 0x000000a39a002986 */ /* 0x0083e8000c101904 */
[----:B------:R-:W-:Y:S04]  /*edef0*/  @P0 STG.E [R156.64], R169 ;  /* 0x000000a99c000986 */ /* 0x000fe8000c101904 */
[----:B--2---:R2:W-:Y:S01]  /*edf00*/  @P3 STG.E [R158.64], R167 ;  /* 0x000000a79e003986 */ /* 0x0045e2000c101904 */
[----:B-1----:R-:W-:-:S03]  /*edf10*/  IMAD.WIDE R154, R153, 0x4, R216 ;  /* 0x00000004999a7825 */ /* 0x002fc600078e02d8 */
[----:B--2---:R-:W2:Y:S04]  /*edf20*/  LDL.LU R167, [R1+0x13dc] ;  /* 0x0013dc0001a77983 */ /* 0x004ea80000300800 */
[----:B------:R-:W3:Y:S04]  /*edf30*/  LDL.LU R163, [R1+0x2d08] ;  /* 0x002d080001a37983 */ /* 0x000ee80000300800 */
[----:B------:R-:W3:Y:S01]  /*edf40*/  LDL.LU R169, [R1+0x2cc8] ;  /* 0x002cc80001a97983 */ /* 0x000ee20000300800 */
[----:B------:R-:W-:Y:S01]  /*edf50*/  IMAD.WIDE R156, R153, 0x4, R218 ;  /* 0x00000004999c7825 */ /* 0x000fe200078e02da */
[----:B------:R-:W-:-:S03]  /*edf60*/  ISETP.LT.AND P3, PT, R248, c[0x0][0x178], !P1 ;  /* 0x00005e00f8007a0c */ /* 0x000fc60004f61270 */
[----:B------:R-:W-:Y:S01]  /*edf70*/  IMAD.WIDE R158, R153, 0x4, R220 ;  /* 0x00000004999e7825 */ /* 0x000fe200078e02dc */
[----:B------:R1:W-:Y:S01]  /*edf80*/  @P4 STG.E [R154.64], R164 ;  /* 0x000000a49a004986 */ /* 0x0003e2000c101904 */
[----:B------:R-:W-:Y:S02]  /*edf90*/  ISETP.LT.AND P0, PT, R242, c[0x0][0x178], !P1 ;  /* 0x00005e00f2007a0c */ /* 0x000fe40004f01270 */
[----:B------:R-:W-:Y:S01]  /*edfa0*/  ISETP.LT.AND P4, PT, R241, c[0x0][0x178], !P1 ;  /* 0x00005e00f1007a0c */ /* 0x000fe20004f81270 */
[----:B------:R-:W3:Y:S01]  /*edfb0*/  LDL.LU R212, [R1+0x2c58] ;  /* 0x002c580001d47983 */ /* 0x000ee20000300800 */
[----:B-1----:R-:W-:-:S03]  /*edfc0*/  IMAD.WIDE R154, R153, 0x4, R226 ;  /* 0x00000004999a7825 */ /* 0x002fc600078e02e2 */
[----:B------:R-:W-:Y:S04]  /*edfd0*/  @P6 STG.E [R156.64], R168 ;  /* 0x000000a89c006986 */ /* 0x000fe8000c101904 */
[----:B----4-:R1:W-:Y:S04]  /*edfe0*/  @P5 STG.E [R158.64], R165 ;  /* 0x000000a59e005986 */ /* 0x0103e8000c101904 */
[----:B-1----:R-:W3:Y:S01]  /*edff0*/  LDL.LU R165, [R1+0x2bc8] ;  /* 0x002bc80001a57983 */ /* 0x002ee20000300800 */
[----:B------:R-:W-:-:S03]  /*ee000*/  IMAD.WIDE R158, R153, 0x4, R222 ;  /* 0x00000004999e7825 */ /* 0x000fc600078e02de */
[----:B------:R-:W3:Y:S01]  /*ee010*/  LDL.LU R168, [R1+0x2b18] ;  /* 0x002b180001a87983 */ /* 0x000ee20000300800 */
[----:B------:R-:W-:-:S03]  /*ee020*/  IMAD.WIDE R156, R153, 0x4, R224 ;  /* 0x00000004999c7825 */ /* 0x000fc600078e02e0 */
[----:B------:R-:W-:Y:S04]  /*ee030*/  @P3 STG.E [R158.64], R170 ;  /* 0x000000aa9e003986 */ /* 0x000fe8000c101904 */
[----:B------:R1:W-:Y:S04]  /*ee040*/  @P0 STG.E [R156.64], R171 ;  /* 0x000000ab9c000986 */ /* 0x0003e8000c101904 */
[----:B------:R1:W-:Y:S04]  /*ee050*/  @P4 STG.E [R154.64], R166 ;  /* 0x000000a69a004986 */ /* 0x0003e8000c101904 */
[----:B-1----:R-:W3:Y:S04]  /*ee060*/  LDL.LU R171, [R1+0x28a8] ;  /* 0x0028a80001ab7983 */ /* 0x002ee80000300800 */
[----:B------:R-:W3:Y:S01]  /*ee070*/  LDL.LU R166, [R1+0x2358] ;  /* 0x0023580001a67983 */ /* 0x000ee20000300800 */
[----:B------:R-:W-:-:S02]  /*ee080*/  IADD3 R160, R243, 0x1c, RZ ;  /* 0x0000001cf3a07810 */ /* 0x000fc40007ffe0ff */
[----:B------:R-:W-:Y:S02]  /*ee090*/  ISETP.LT.AND P1, PT, R240, c[0x0][0x178], !P1 ;  /* 0x00005e00f0007a0c */ /* 0x000fe40004f21270 */
[C---:B------:R-:W-:Y:S01]  /*ee0a0*/  IADD3 R152, R153.reuse, c[0x0][0x198], RZ ;  /* 0x0000660099987a10 */ /* 0x040fe20007ffe0ff */
[----:B------:R-:W-:Y:S01]  /*ee0b0*/  IMAD.WIDE R156, R153, 0x4, R228 ;  /* 0x00000004999c7825 */ /* 0x000fe200078e02e4 */
[----:B------:R-:W-:Y:S01]  /*ee0c0*/  ISETP.GE.AND P2, PT, R160, c[0x0][0x17c], PT ;  /* 0x00005f00a0007a0c */ /* 0x000fe20003f46270 */
[----:B------:R-:W3:Y:S03]  /*ee0d0*/  LDL.LU R170, [R1+0x2c5c] ;  /* 0x002c5c0001aa7983 */ /* 0x000ee60000300800 */
[----:B------:R-:W-:Y:S02]  /*ee0e0*/  ISETP.LT.AND P6, PT, R252, c[0x0][0x178], !P2 ;  /* 0x00005e00fc007a0c */ /* 0x000fe400057c1270 */
[----:B------:R-:W-:Y:S01]  /*ee0f0*/  ISETP.LT.AND P5, PT, R251, c[0x0][0x178], !P2 ;  /* 0x00005e00fb007a0c */ /* 0x000fe200057a1270 */
[----:B------:R-:W-:-:S04]  /*ee100*/  IMAD.WIDE R154, R152, 0x4, R2 ;  /* 0x00000004989a7825 */ /* 0x000fc800078e0202 */
[----:B------:R-:W-:Y:S01]  /*ee110*/  IMAD.WIDE R158, R152, 0x4, R216 ;  /* 0x00000004989e7825 */ /* 0x000fe200078e02d8 */
[----:B------:R-:W-:Y:S02]  /*ee120*/  ISETP.LT.AND P3, PT, R250, c[0x0][0x178], !P2 ;  /* 0x00005e00fa007a0c */ /* 0x000fe40005761270 */
[----:B------:R-:W-:Y:S01]  /*ee130*/  ISETP.LT.AND P4, PT, R249, c[0x0][0x178], !P2 ;  /* 0x00005e00f9007a0c */ /* 0x000fe20005781270 */
[----:B--2---:R1:W-:Y:S04]  /*ee140*/  @P1 STG.E [R156.64], R167 ;  /* 0x000000a79c001986 */ /* 0x0043e8000c101904 */
[----:B---3--:R2:W-:Y:S04]  /*ee150*/  @P6 STG.E [R154.64], R163 ;  /* 0x000000a39a006986 */ /* 0x0085e8000c101904 */
[----:B------:R3:W-:Y:S04]  /*ee160*/  @P5 STG.E [R158.64], R169 ;  /* 0x000000a99e005986 */ /* 0x0007e8000c101904 */
[----:B-1----:R-:W4:Y:S04]  /*ee170*/  LDL.LU R167, [R1+0x1a2c] ;  /* 0x001a2c0001a77983 */ /* 0x002f280000300800 */
[----:B------:R-:W4:Y:S04]  /*ee180*/  LDL.LU R164, [R1+0x1a28] ;  /* 0x001a280001a47983 */ /* 0x000f280000300800 */
[----:B--2---:R-:W2:Y:S04]  /*ee190*/  LDL.LU R163, [R1+0x2d0c] ;  /* 0x002d0c0001a37983 */ /* 0x004ea80000300800 */
[----:B---3--:R-:W3:Y:S01]  /*ee1a0*/  LDL.LU R169, [R1+0x2ccc] ;  /* 0x002ccc0001a97983 */ /* 0x008ee20000300800 */
[----:B------:R-:W-:Y:S01]  /*ee1b0*/  IMAD.WIDE R158, R152, 0x4, R218 ;  /* 0x00000004989e7825 */ /* 0x000fe200078e02da */
[----:B------:R-:W-:-:S03]  /*ee1c0*/  ISETP.LT.AND P1, PT, R248, c[0x0][0x178], !P2 ;  /* 0x00005e00f8007a0c */ /* 0x000fc60005721270 */
[----:B------:R-:W-:Y:S01]  /*ee1d0*/  IMAD.WIDE R154, R152, 0x4, R220 ;  /* 0x00000004989a7825 */ /* 0x000fe200078e02dc */
[----:B------:R-:W-:Y:S01]  /*ee1e0*/  ISETP.LT.AND P6, PT, R242, c[0x0][0x178], !P2 ;  /* 0x00005e00f2007a0c */ /* 0x000fe200057c1270 */
[----:B------:R1:W-:Y:S01]  /*ee1f0*/  @P3 STG.E [R158.64], R212 ;  /* 0x000000d49e003986 */ /* 0x0003e2000c101904 */
[----:B------:R-:W-:Y:S01]  /*ee200*/  ISETP.LT.AND P5, PT, R241, c[0x0][0x178], !P2 ;  /* 0x00005e00f1007a0c */ /* 0x000fe200057a1270 */
[----:B------:R-:W-:-:S04]  /*ee210*/  IMAD.WIDE R156, R152, 0x4, R222 ;  /* 0x00000004989c7825 */ /* 0x000fc800078e02de */
[C---:B-1----:R-:W-:Y:S01]  /*ee220*/  IMAD.WIDE R158, R152.reuse, 0x4, R224 ;  /* 0x00000004989e7825 */ /* 0x042fe200078e02e0 */
[----:B------:R1:W-:Y:S04]  /*ee230*/  @P4 STG.E [R154.64], R165 ;  /* 0x000000a59a004986 */ /* 0x0003e8000c101904 */
[----:B-1----:R-:W3:Y:S01]  /*ee240*/  LDL.LU R165, [R1+0x2bcc] ;  /* 0x002bcc0001a57983 */ /* 0x002ee20000300800 */
[----:B------:R-:W-:-:S03]  /*ee250*/  IMAD.WIDE R154, R152, 0x4, R226 ;  /* 0x00000004989a7825 */ /* 0x000fc600078e02e2 */
[----:B------:R1:W-:Y:S04]  /*ee260*/  @P1 STG.E [R156.64], R168 ;  /* 0x000000a89c001986 */ /* 0x0003e8000c101904 */
[----:B------:R1:W-:Y:S04]  /*ee270*/  @P6 STG.E [R158.64], R171 ;  /* 0x000000ab9e006986 */ /* 0x0003e8000c101904 */
[----:B-1----:R-:W3:Y:S04]  /*ee280*/  LDL.LU R168, [R1+0x2b1c] ;  /* 0x002b1c0001a87983 */ /* 0x002ee80000300800 */
[----:B------:R1:W-:Y:S04]  /*ee290*/  @P5 STG.E [R154.64], R166 ;  /* 0x000000a69a005986 */ /* 0x0003e8000c101904 */
[----:B------:R-:W3:Y:S04]  /*ee2a0*/  LDL.LU R171, [R1+0x28ac] ;  /* 0x0028ac0001ab7983 */ /* 0x000ee80000300800 */
[----:B-1----:R-:W3:Y:S01]  /*ee2b0*/  LDL.LU R166, [R1+0x235c] ;  /* 0x00235c0001a67983 */ /* 0x002ee20000300800 */
[----:B------:R-:W-:-:S04]  /*ee2c0*/  IADD3 R153, R243, 0x1d, RZ ;  /* 0x0000001df3997810 */ /* 0x000fc80007ffe0ff */
[----:B------:R-:W-:Y:S02]  /*ee2d0*/  ISETP.GE.AND P0, PT, R153, c[0x0][0x17c], PT ;  /* 0x00005f0099007a0c */ /* 0x000fe40003f06270 */
[----:B------:R-:W-:Y:S02]  /*ee2e0*/  ISETP.LT.AND P2, PT, R240, c[0x0][0x178], !P2 ;  /* 0x00005e00f0007a0c */ /* 0x000fe40005741270 */
        /* <DEDUP_REMOVED lines=8> */
[----:B------:R-:W-:Y:S01]  /*ee370*/  IADD3 R158, R243, 0x1e, RZ ;  /* 0x0000001ef39e7810 */ /* 0x000fe20007ffe0ff */
[----:B------:R-:W-:-:S03]  /*ee380*/  IMAD.WIDE R160, R162, 0x4, R222 ;  /* 0x00000004a2a07825 */ /* 0x000fc600078e02de */
[----:B------:R-:W-:Y:S01]  /*ee390*/  ISETP.GE.AND P1, PT, R158, c[0x0][0x17c], PT ;  /* 0x00005f009e007a0c */ /* 0x000fe20003f26270 */
[C---:B------:R-:W-:Y:S01]  /*ee3a0*/  IMAD.WIDE R158, R162.reuse, 0x4, R224 ;  /* 0x00000004a29e7825 */ /* 0x040fe200078e02e0 */
[----:B----4-:R1:W-:Y:S04]  /*ee3b0*/  @P2 STG.E [R156.64], R164 ;  /* 0x000000a49c002986 */ /* 0x0103e8000c101904 */
[----:B--2---:R-:W-:Y:S04]  /*ee3c0*/  @P3 STG.E [R154.64], R163 ;  /* 0x000000a39a003986 */ /* 0x004fe8000c101904 */
[----:B---3--:R2:W-:Y:S04]  /*ee3d0*/  @P4 STG.E [R152.64], R169 ;  /* 0x000000a998004986 */ /* 0x0085e8000c101904 */
[----:B-1----:R-:W3:Y:S01]  /*ee3e0*/  LDL.LU R164, [R1+0x2d38] ;  /* 0x002d380001a47983 */ /* 0x002ee20000300800 */
[----:B------:R-:W-:-:S03]  /*ee3f0*/  IMAD.WIDE R156, R162, 0x4, R218 ;  /* 0x00000004a29c7825 */ /* 0x000fc600078e02da */
[----:B--2---:R-:W2:Y:S01]  /*ee400*/  LDL.LU R169, [R1+0x2d28] ;  /* 0x002d280001a97983 */ /* 0x004ea20000300800 */
[----:B------:R-:W-:Y:S01]  /*ee410*/  IMAD.WIDE R152, R162, 0x4, R220 ;  /* 0x00000004a2987825 */ /* 0x000fe200078e02dc */
[----:B------:R-:W-:Y:S02]  /*ee420*/  ISETP.LT.AND P2, PT, R248, c[0x0][0x178], !P0 ;  /* 0x00005e00f8007a0c */ /* 0x000fe40004741270 */
[----:B------:R-:W4:Y:S01]  /*ee430*/  LDL.LU R212, [R1+0x2cf8] ;  /* 0x002cf80001d47983 */ /* 0x000f220000300800 */
[----:B------:R-:W-:Y:S02]  /*ee440*/  ISETP.LT.AND P3, PT, R242, c[0x0][0x178], !P0 ;  /* 0x00005e00f2007a0c */ /* 0x000fe40004761270 */
[----:B------:R-:W-:Y:S01]  /*ee450*/  ISETP.LT.AND P4, PT, R241, c[0x0][0x178], !P0 ;  /* 0x00005e00f1007a0c */ /* 0x000fe20004781270 */
[----:B------:R1:W-:Y:S04]  /*ee460*/  @P6 STG.E [R156.64], R170 ;  /* 0x000000aa9c006986 */ /* 0x0003e8000c101904 */
[----:B------:R-:W4:Y:S04]  /*ee470*/  LDL.LU R163, [R1+0x2c88] ;  /* 0x002c880001a37983 */ /* 0x000f280000300800 */
[----:B-1----:R-:W4:Y:S01]  /*ee480*/  LDL.LU R170, [R1+0x2be8] ;  /* 0x002be80001aa7983 */ /* 0x002f220000300800 */
[----:B------:R-:W-:-:S03]  /*ee490*/  IMAD.WIDE R156, R162, 0x4, R226 ;  /* 0x00000004a29c7825 */ /* 0x000fc600078e02e2 */
[----:B------:R1:W-:Y:S04]  /*ee4a0*/  @P5 STG.E [R152.64], R165 ;  /* 0x000000a598005986 */ /* 0x0003e8000c101904 */
[----:B-1----:R-:W4:Y:S04]  /*ee4b0*/  LDL.LU R165, [R1+0x2a58] ;  /* 0x002a580001a57983 */ /* 0x002f280000300800 */
[----:B------:R1:W-:Y:S04]  /*ee4c0*/  @P2 STG.E [R160.64], R168 ;  /* 0x000000a8a0002986 */ /* 0x0003e8000c101904 */
[----:B------:R-:W-:Y:S04]  /*ee4d0*/  @P3 STG.E [R158.64], R171 ;  /* 0x000000ab9e003986 */ /* 0x000fe8000c101904 */
[----:B-1----:R-:W4:Y:S04]  /*ee4e0*/  LDL.LU R168, [R1+0x2a48] ;  /* 0x002a480001a87983 */ /* 0x002f280000300800 */
[----:B------:R1:W-:Y:S04]  /*ee4f0*/  @P4 STG.E [R156.64], R166 ;  /* 0x000000a69c004986 */ /* 0x0003e8000c101904 */
[----:B-1----:R-:W4:Y:S01]  /*ee500*/  LDL.LU R166, [R1+0x2368] ;  /* 0x0023680001a67983 */ /* 0x002f220000300800 */
[----:B------:R-:W-:-:S02]  /*ee510*/  ISETP.LT.AND P6, PT, R240, c[0x0][0x178], !P0 ;  /* 0x00005e00f0007a0c */ /* 0x000fc400047c1270 */
[----:B------:R-:W-:Y:S01]  /*ee520*/  ISETP.LT.AND P5, PT, R252, c[0x0][0x178], !P1 ;  /* 0x00005e00fc007a0c */ /* 0x000fe20004fa1270 */
[C---:B------:R-:W-:Y:S01]  /*ee530*/  IMAD.WIDE R154, R162.reuse, 0x4, R228 ;  /* 0x00000004a29a7825 */ /* 0x040fe200078e02e4 */
[----:B------:R-:W-:Y:S01]  /*ee540*/  ISETP.LT.AND P0, PT, R251, c[0x0][0x178], !P1 ;  /* 0x00005e00fb007a0c */ /* 0x000fe20004f01270 */
[----:B------:R-:W4:Y:S01]  /*ee550*/  LDL.LU R171, [R1+0x2cfc] ;  /* 0x002cfc0001ab7983 */ /* 0x000f220000300800 */
[----:B------:R-:W-:-:S05]  /*ee560*/  IADD3 R153, R162, c[0x0][0x198], RZ ;  /* 0x00006600a2997a10 */ /* 0x000fca0007ffe0ff */
[----:B------:R-:W-:Y:S02]  /*ee570*/  IMAD.WIDE R160, R153, 0x4, R2 ;  /* 0x0000000499a07825 */ /* 0x000fe400078e0202 */
[----:B------:R1:W-:Y:S01]  /*ee580*/  @P6 STG.E [R154.64], R167 ;  /* 0x000000a79a006986 */ /* 0x0003e2000c101904 */
[----:B------:R-:W-:Y:S02]  /*ee590*/  ISETP.LT.AND P3, PT, R250, c[0x0][0x178], !P1 ;  /* 0x00005e00fa007a0c */ /* 0x000fe40004f61270 */
[----:B------:R-:W-:Y:S02]  /*ee5a0*/  ISETP.LT.AND P4, PT, R249, c[0x0][0x178], !P1 ;  /* 0x00005e00f9007a0c */ /* 0x000fe40004f81270 */
[----:B------:R-:W-:Y:S01]  /*ee5b0*/  ISETP.LT.AND P6, PT, R242, c[0x0][0x178], !P1 ;  /* 0x00005e00f2007a0c */ /* 0x000fe20004fc1270 */
[C---:B-1----:R-:W-:Y:S01]  /*ee5c0*/  IMAD.WIDE R154, R153.reuse, 0x4, R216 ;  /* 0x00000004999a7825 */ /* 0x042fe200078e02d8 */
[----:B------:R-:W4:Y:S03]  /*ee5d0*/  LDL.LU R167, [R1+0x20f0] ;  /* 0x0020f00001a77983 */ /* 0x000f260000300800 */
[----:B------:R-:W-:-:S04]  /*ee5e0*/  IMAD.WIDE R156, R153, 0x4, R220 ;  /* 0x00000004999c7825 */ /* 0x000fc800078e02dc */
[----:B------:R-:W-:Y:S01]  /*ee5f0*/  IMAD.WIDE R158, R153, 0x4, R222 ;  /* 0x00000004999e7825 */ /* 0x000fe200078e02de */
[----:B------:R-:W-:Y:S01]  /*ee600*/  ISETP.LT.AND P2, PT, R240, c[0x0][0x178], !P1 ;  /* 0x00005e00f0007a0c */ /* 0x000fe20004f41270 */
[----:B---3--:R1:W-:Y:S01]  /*ee610*/  @P5 STG.E [R160.64], R164 ;  /* 0x000000a4a0005986 */ /* 0x0083e2000c101904 */
[----:B------:R-:W-:-:S03]  /*ee620*/  ISETP.LT.AND P5, PT, R248, c[0x0][0x178], !P1 ;  /* 0x00005e00f8007a0c */ /* 0x000fc60004fa1270 */
[----:B--2---:R2:W-:Y:S04]  /*ee630*/  @P0 STG.E [R154.64], R169 ;  /* 0x000000a99a000986 */ /* 0x0045e8000c101904 */
[----:B-1----:R-:W3:Y:S01]  /*ee640*/  LDL.LU R164, [R1+0x2d3c] ;  /* 0x002d3c0001a47983 */ /* 0x002ee20000300800 */
[----:B------:R-:W-:-:S03]  /*ee650*/  IMAD.WIDE R160, R153, 0x4, R224 ;  /* 0x0000000499a07825 */ /* 0x000fc600078e02e0 */
[----:B--2---:R-:W2:Y:S01]  /*ee660*/  LDL.LU R169, [R1+0x2d2c] ;  /* 0x002d2c0001a97983 */ /* 0x004ea20000300800 */
[----:B------:R-:W-:Y:S01]  /*ee670*/  IMAD.WIDE R154, R153, 0x4, R218 ;  /* 0x00000004999a7825 */ /* 0x000fe200078e02da */
[----:B------:R-:W-:-:S04]  /*ee680*/  ISETP.LT.AND P0, PT, R241, c[0x0][0x178], !P1 ;  /* 0x00005e00f1007a0c */ /* 0x000fc80004f01270 */
[----:B----4-:R-:W-:Y:S04]  /*ee690*/  @P3 STG.E [R154.64], R212 ;  /* 0x000000d49a003986 */ /* 0x010fe8000c101904 */
[----:B------:R1:W-:Y:S04]  /*ee6a0*/  @P4 STG.E [R156.64], R163 ;  /* 0x000000a39c004986 */ /* 0x0003e8000c101904 */
[----:B------:R4:W-:Y:S04]  /*ee6b0*/  @P5 STG.E [R158.64], R170 ;  /* 0x000000aa9e005986 */ /* 0x0009e8000c101904 */
[----:B-1----:R-:W2:Y:S04]  /*ee6c0*/  LDL.LU R163, [R1+0x2c8c] ;  /* 0x002c8c0001a37983 */ /* 0x002ea80000300800 */
[----:B----4-:R-:W4:Y:S01]  /*ee6d0*/  LDL.LU R170, [R1+0x2bec] ;  /* 0x002bec0001aa7983 */ /* 0x010f220000300800 */
[----:B------:R-:W-:-:S04]  /*ee6e0*/  IMAD.WIDE R154, R153, 0x4, R226 ;  /* 0x00000004999a7825 */ /* 0x000fc800078e02e2 */
[----:B------:R-:W-:Y:S01]  /*ee6f0*/  IMAD.WIDE R156, R153, 0x4, R228 ;  /* 0x00000004999c7825 */ /* 0x000fe200078e02e4 */
[----:B------:R1:W-:Y:S04]  /*ee700*/  @P6 STG.E [R160.64], R165 ;  /* 0x000000a5a0006986 */ /* 0x0003e8000c101904 */
[----:B-1----:R-:W4:Y:S04]  /*ee710*/  LDL.LU R165, [R1+0x2a5c] ;  /* 0x002a5c0001a57983 */ /* 0x002f280000300800 */
[----:B------:R1:W-:Y:S04]  /*ee720*/  @P0 STG.E [R154.64], R168 ;  /* 0x000000a89a000986 */ /* 0x0003e8000c101904 */
[----:B-1----:R-:W4:Y:S04]  /*ee730*/  LDL.LU R168, [R1+0x2a4c] ;  /* 0x002a4c0001a87983 */ /* 0x002f280000300800 */
[----:B------:R1:W-:Y:S04]  /*ee740*/  @P2 STG.E [R156.64], R166 ;  /* 0x000000a69c002986 */ /* 0x0003e8000c101904 */
[----:B-1----:R-:W4:Y:S01]  /*ee750*/  LDL.LU R166, [R1+0x236c] ;  /* 0x00236c0001a67983 */ /* 0x002f220000300800 */
[----:B------:R-:W-:-:S04]  /*ee760*/  IADD3 R152, R243, 0x1f, RZ ;  /* 0x0000001ff3987810 */ /* 0x000fc80007ffe0ff */
[----:B------:R-:W-:-:S04]  /*ee770*/  ISETP.GE.AND P1, PT, R152, c[0x0][0x17c], PT ;  /* 0x00005f0098007a0c */ /* 0x000fc80003f26270 */
[----:B------:R-:W-:Y:S02]  /*ee780*/  ISETP.LT.AND P4, PT, R252, c[0x0][0x178], !P1 ;  /* 0x00005e00fc007a0c */ /* 0x000fe40004f81270 */
[----:B------:R-:W-:Y:S02]  /*ee790*/  ISETP.LT.AND P6, PT, R251, c[0x0][0x178], !P1 ;  /* 0x00005e00fb007a0c */ /* 0x000fe40004fc1270 */
[----:B------:R-:W-:Y:S02]  /*ee7a0*/  ISETP.LT.AND P5, PT, R250, c[0x0][0x178], !P1 ;  /* 0x00005e00fa007a0c */ /* 0x000fe40004fa1270 */
[----:B------:R-:W-:-:S05]  /*ee7b0*/  IADD3 R153, R153, c[0x0][0x198], RZ ;  /* 0x0000660099997a10 */ /* 0x000fca0007ffe0ff */
[----:B------:R-:W-:Y:S01]  /*ee7c0*/  IMAD.WIDE R154, R153, 0x4, R2 ;  /* 0x00000004999a7825 */ /* 0x000fe200078e0202 */
[----:B------:R-:W-:-:S03]  /*ee7d0*/  ISETP.LT.AND P3, PT, R249, c[0x0][0x178], !P1 ;  /* 0x00005e00f9007a0c */ /* 0x000fc60004f61270 */
[----:B------:R-:W-:Y:S01]  /*ee7e0*/  IMAD.WIDE R156, R153, 0x4, R216 ;  /* 0x00000004999c7825 */ /* 0x000fe200078e02d8 */
[----:B------:R-:W-:-:S03]  /*ee7f0*/  ISETP.LT.AND P2, PT, R248, c[0x0][0x178], !P1 ;  /* 0x00005e00f8007a0c */ /* 0x000fc60004f41270 */
[----:B------:R-:W-:Y:S01]  /*ee800*/  IMAD.WIDE R158, R153, 0x4, R218 ;  /* 0x00000004999e7825 */ /* 0x000fe200078e02da */
[----:B------:R-:W-:-:S04]  /*ee810*/  IADD3 R152, R243, 0x20, RZ ;  /* 0x00000020f3987810 */ /* 0x000fc80007ffe0ff */
[----:B------:R-:W-:Y:S02]  /*ee820*/  ISETP.GE.AND P0, PT, R152, c[0x0][0x17c], PT ;  /* 0x00005f0098007a0c */ /* 0x000fe40003f06270 */
[----:B------:R-:W-:Y:S01]  /*ee830*/  IADD3 R152, R153, c[0x0][0x198], RZ ;  /* 0x0000660099987a10 */ /* 0x000fe20007ffe0ff */
[----:B---3--:R1:W-:Y:S01]  /*ee840*/  @P4 STG.E [R154.64], R164 ;  /* 0x000000a49a004986 */ /* 0x0083e2000c101904 */
[----:B------:R-:W-:-:S03]  /*ee850*/  ISETP.LT.AND P4, PT, R242, c[0x0][0x178], !P1 ;  /* 0x00005e00f2007a0c */ /* 0x000fc60004f81270 */
[----:B--2---:R2:W-:Y:S04]  /*ee860*/  @P6 STG.E [R156.64], R169 ;  /* 0x000000a99c006986 */ /* 0x0045e8000c101904 */
[----:B-1----:R-:W3:Y:S04]  /*ee870*/  LDL.LU R164, [R1+0x1750] ;  /* 0x0017500001a47983 */ /* 0x002ee80000300800 */
[----:B------:R1:W-:Y:S04]  /*ee880*/  @P5 STG.E [R158.64], R171 ;  /* 0x000000ab9e005986 */ /* 0x0003e8000c101904 */
[----:B--2---:R-:W2:Y:S01]  /*ee890*/  LDL.LU R169, [R1+0x1520] ;  /* 0x0015200001a97983 */ /* 0x004ea20000300800 */
[----:B------:R-:W-:-:S03]  /*ee8a0*/  IMAD.WIDE R156, R153, 0x4, R220 ;  /* 0x00000004999c7825 */ /* 0x000fc600078e02dc */
[----:B-1----:R-:W2:Y:S01]  /*ee8b0*/  LDL.LU R171, [R1+0xbb0] ;  /* 0x000bb00001ab7983 */ /* 0x002ea20000300800 */
[----:B------:R-:W-:-:S04]  /*ee8c0*/  IMAD.WIDE R158, R153, 0x4, R222 ;  /* 0x00000004999e7825 */ /* 0x000fc800078e02de */
[----:B------:R-:W-:Y:S01]  /*ee8d0*/  IMAD.WIDE R154, R153, 0x4, R224 ;  /* 0x00000004999a7825 */ /* 0x000fe200078e02e0 */
[----:B------:R-:W-:Y:S01]  /*ee8e0*/  @P3 STG.E [R156.64], R163 ;  /* 0x000000a39c003986 */ /* 0x000fe2000c101904 */
[----:B------:R-:W-:Y:S02]  /*ee8f0*/  ISETP.LT.AND P5, PT, R241, c[0x0][0x178], !P1 ;  /* 0x00005e00f1007a0c */ /* 0x000fe40004fa1270 */
[----:B------:R-:W-:Y:S01]  /*ee900*/  ISETP.LT.AND P1, PT, R240, c[0x0][0x178], !P1 ;  /* 0x00005e00f0007a0c */ /* 0x000fe20004f21270 */
[----:B----4-:R1:W-:Y:S01]  /*ee910*/  @P2 STG.E [R158.64], R170 ;  /* 0x000000aa9e002986 */ /* 0x0103e2000c101904 */
[----:B------:R-:W-:-:S03]  /*ee920*/  ISETP.LT.AND P6, PT, R252, c[0x0][0x178], !P0 ;  /* 0x00005e00fc007a0c */ /* 0x000fc600047c1270 */
[----:B-1----:R-:W4:Y:S01]  /*ee930*/  LDL.LU R170, [R1+0x9c0] ;  /* 0x0009c00001aa7983 */ /* 0x002f220000300800 */
[----:B------:R-:W-:-:S04]  /*ee940*/  IMAD.WIDE R156, R153, 0x4, R226 ;  /* 0x00000004999c7825 */ /* 0x000fc800078e02e2 */
[----:B------:R-:W-:Y:S01]  /*ee950*/  IMAD.WIDE R158, R152, 0x4, R2 ;  /* 0x00000004989e7825 */ /* 0x000fe200078e0202 */
[----:B------:R1:W-:Y:S04]  /*ee960*/  @P4 STG.E [R154.64], R165 ;  /* 0x000000a59a004986 */ /* 0x0003e8000c101904 */
[----:B-1----:R-:W4:Y:S01]  /*ee970*/  LDL.LU R165, [R1+0x590] ;  /* 0x0005900001a57983 */ /* 0x002f220000300800 */
[----:B------:R-:W-:-:S03]  /*ee980*/  IMAD.WIDE R154, R153, 0x4, R228 ;  /* 0x00000004999a7825 */ /* 0x000fc600078e02e4 */
[----:B------:R-:W-:Y:S04]  /*ee990*/  @P5 STG.E [R156.64], R168 ;  /* 0x000000a89c005986 */ /* 0x000fe8000c101904 */
[----:B------:R1:W-:Y:S04]  /*ee9a0*/  @P1 STG.E [R154.64], R166 ;  /* 0x000000a69a001986 */ /* 0x0003e8000c101904 */
[----:B------:R1:W-:Y:S04]  /*ee9b0*/  @P6 STG.E [R158.64], R167 ;  /* 0x000000a79e006986 */ /* 0x0003e8000c101904 */
[----:B-1----:R-:W4:Y:S04]  /*ee9c0*/  LDL.LU R166, [R1+0x504] ;  /* 0x0005040001a67983 */ /* 0x002f280000300800 */
[----:B------:R-:W4:Y:S04]  /*ee9d0*/  LDL.LU R163, [R1+0x500] ;  /* 0x0005000001a37983 */ /* 0x000f280000300800 */
[----:B------:R-:W4:Y:S04]  /*ee9e0*/  LDL.LU R168, [R1+0x310] ;  /* 0x0003100001a87983 */ /* 0x000f280000300800 */
[----:B------:R-:W4:Y:S01]  /*ee9f0*/  LDL.LU R167, [R1+0x20f4] ;  /* 0x0020f40001a77983 */ /* 0x000f220000300800 */
[----:B------:R-:W-:-:S02]  /*eea00*/  ISETP.LT.AND P2, PT, R251, c[0x0][0x178], !P0 ;  /* 0x00005e00fb007a0c */ /* 0x000fc40004741270 */
[----:B------:R-:W-:Y:S02]  /*eea10*/  ISETP.LT.AND P4, PT, R250, c[0x0][0x178], !P0 ;  /* 0x00005e00fa007a0c */ /* 0x000fe40004781270 */
[----:B------:R-:W-:Y:S01]  /*eea20*/  ISETP.LT.AND P3, PT, R249, c[0x0][0x178], !P0 ;  /* 0x00005e00f9007a0c */ /* 0x000fe20004761270 */
[----:B------:R-:W-:-:S04]  /*eea30*/  IMAD.WIDE R158, R152, 0x4, R216 ;  /* 0x00000004989e7825 */ /* 0x000fc800078e02d8 */
[----:B------:R-:W-:Y:S01]  /*eea40*/  IMAD.WIDE R154, R152, 0x4, R218 ;  /* 0x00000004989a7825 */ /* 0x000fe200078e02da */
[----:B------:R-:W-:-:S03]  /*eea50*/  ISETP.LT.AND P6, PT, R248, c[0x0][0x178], !P0 ;  /* 0x00005e00f8007a0c */ /* 0x000fc600047c1270 */
[----:B------:R-:W-:Y:S01]  /*eea60*/  IMAD.WIDE R156, R152, 0x4, R220 ;  /* 0x00000004989c7825 */ /* 0x000fe200078e02dc */
[----:B------:R-:W-:Y:S02]  /*eea70*/  ISETP.LT.AND P5, PT, R242, c[0x0][0x178], !P0 ;  /* 0x00005e00f2007a0c */ /* 0x000fe400047a1270 */
[----:B------:R-:W-:-:S04]  /*eea80*/  IADD3 R153, R243, 0x21, RZ ;  /* 0x00000021f3997810 */ /* 0x000fc80007ffe0ff */
[----:B------:R-:W-:Y:S02]  /*eea90*/  ISETP.GE.AND P1, PT, R153, c[0x0][0x17c], PT ;  /* 0x00005f0099007a0c */ /* 0x000fe40003f26270 */
[C---:B------:R-:W-:Y:S01]  /*eeaa0*/  IADD3 R153, R152.reuse, c[0x0][0x198], RZ ;  /* 0x0000660098997a10 */ /* 0x040fe20007ffe0ff */
[----:B---3--:R1:W-:Y:S04]  /*eeab0*/  @P2 STG.E [R158.64], R164 ;  /* 0x000000a49e002986 */ /* 0x0083e8000c101904 */
[----:B--2---:R2:W-:Y:S04]  /*eeac0*/  @P4 STG.E [R154.64], R169 ;  /* 0x000000a99a004986 */ /* 0x0045e8000c101904 */
[----:B-1----:R-:W3:Y:S04]  /*eead0*/  LDL.LU R164, [R1+0x1754] ;  /* 0x0017540001a47983 */ /* 0x002ee80000300800 */
[----:B------:R1:W-:Y:S04]  /*eeae0*/  @P3 STG.E [R156.64], R171 ;  /* 0x000000ab9c003986 */ /* 0x0003e8000c101904 */
[----:B--2---:R-:W2:Y:S01]  /*eeaf0*/  LDL.LU R169, [R1+0x1524] ;  /* 0x0015240001a97983 */ /* 0x004ea20000300800 */
[----:B------:R-:W-:-:S03]  /*eeb00*/  IMAD.WIDE R158, R152, 0x4, R222 ;  /* 0x00000004989e7825 */ /* 0x000fc600078e02de */
[----:B-1----:R-:W2:Y:S01]  /*eeb10*/  LDL.LU R171, [R1+0xbb4] ;  /* 0x000bb40001ab7983 */ /* 0x002ea20000300800 */
[----:B------:R-:W-:Y:S01]  /*eeb20*/  IMAD.WIDE R154, R152, 0x4, R224 ;  /* 0x00000004989a7825 */ /* 0x000fe200078e02e0 */
[----:B------:R-:W-:Y:S02]  /*eeb30*/  ISETP.LT.AND P2, PT, R241, c[0x0][0x178], !P0 ;  /* 0x00005e00f1007a0c */ /* 0x000fe40004741270 */
[----:B------:R-:W-:Y:S02]  /*eeb40*/  ISETP.LT.AND P0, PT, R240, c[0x0][0x178], !P0 ;  /* 0x00005e00f0007a0c */ /* 0x000fe40004701270 */
[----:B------:R-:W-:Y:S01]  /*eeb50*/  ISETP.LT.AND P3, PT, R252, c[0x0][0x178], !P1 ;  /* 0x00005e00fc007a0c */ /* 0x000fe20004f61270 */
[----:B----4-:R1:W-:Y:S01]  /*eeb60*/  @P6 STG.E [R158.64], R170 ;  /* 0x000000aa9e006986 */ /* 0x0103e2000c101904 */
[----:B------:R-:W-:-:S03]  /*eeb70*/  IMAD.WIDE R156, R152, 0x4, R228 ;  /* 0x00000004989c7825 */ /* 0x000fc600078e02e4 */
[----:B-1----:R-:W4:Y:S01]  /*eeb80*/  LDL.LU R170, [R1+0x9c4] ;  /* 0x0009c40001aa7983 */ /* 0x002f220000300800 */
[----:B------:R-:W-:-:S03]  /*eeb90*/  IMAD.WIDE R158, R153, 0x4, R2 ;  /* 0x00000004999e7825 */ /* 0x000fc600078e0202 */
[----:B------:R1:W-:Y:S04]  /*eeba0*/  @P5 STG.E [R154.64], R165 ;  /* 0x000000a59a005986 */ /* 0x0003e8000c101904 */
[----:B-1----:R-:W4:Y:S01]  /*eebb0*/  LDL.LU R165, [R1+0x594] ;  /* 0x0005940001a57983 */ /* 0x002f220000300800 */
[----:B------:R-:W-:-:S05]  /*eebc0*/  IMAD.WIDE R154, R152, 0x4, R226 ;  /* 0x00000004989a7825 */ /* 0x000fca00078e02e2 */
[----:B------:R-:W-:Y:S04]  /*eebd0*/  @P2 STG.E [R154.64], R163 ;  /* 0x000000a39a002986 */ /* 0x000fe8000c101904 */
[----:B------:R-:W-:Y:S04]  /*eebe0*/  @P0 STG.E [R156.64], R168 ;  /* 0x000000a89c000986 */ /* 0x000fe8000c101904 */
[----:B------:R1:W-:Y:S04]  /*eebf0*/  @P3 STG.E [R158.64], R167 ;  /* 0x000000a79e003986 */ /* 0x0003e8000c101904 */
[----:B-1----:R-:W4:Y:S04]  /*eec00*/  LDL.LU R167, [R1+0x314] ;  /* 0x0003140001a77983 */ /* 0x002f280000300800 */
[----:B------:R-:W4:Y:S04]  /*eec10*/  LDL.LU R163, [R1+0x2100] ;  /* 0x0021000001a37983 */ /* 0x000f280000300800 */
[----:B------:R-:W4:Y:S01]  /*eec20*/  LDL.LU R168, [R1+0x1a00] ;  /* 0x001a000001a87983 */ /* 0x000f220000300800 */
[----:B------:R-:W-:-:S02]  /*eec30*/  ISETP.LT.AND P4, PT, R251, c[0x0][0x178], !P1 ;  /* 0x00005e00fb007a0c */ /* 0x000fc40004f81270 */
[----:B------:R-:W-:Y:S02]  /*eec40*/  ISETP.LT.AND P6, PT, R250, c[0x0][0x178], !P1 ;  /* 0x00005e00fa007a0c */ /* 0x000fe40004fc1270 */
[----:B------:R-:W-:Y:S01]  /*eec50*/  ISETP.LT.AND P5, PT, R249, c[0x0][0x178], !P1 ;  /* 0x00005e00f9007a0c */ /* 0x000fe20004fa1270 */
[----:B------:R-:W-:-:S04]  /*eec60*/  IMAD.WIDE R154, R153, 0x4, R216 ;  /* 0x00000004999a7825 */ /* 0x000fc800078e02d8 */
[C---:B------:R-:W-:Y:S01]  /*eec70*/  IMAD.WIDE R156, R153.reuse, 0x4, R218 ;  /* 0x00000004999c7825 */ /* 0x040fe200078e02da */
[----:B------:R-:W-:Y:S01]  /*eec80*/  ISETP.LT.AND P3, PT, R248, c[0x0][0x178], !P1 ;  /* 0x00005e00f8007a0c */ /* 0x000fe20004f61270 */
[----:B------:R-:W4:Y:S02]  /*eec90*/  LDL.LU R212, [R1+0x1530] ;  /* 0x0015300001d47983 */ /* 0x000f240000300800 */
[----:B------:R-:W-:Y:S01]  /*eeca0*/  IMAD.WIDE R158, R153, 0x4, R220 ;  /* 0x00000004999e7825 */ /* 0x000fe200078e02dc */
[----:B------:R-:W-:Y:S02]  /*eecb0*/  ISETP.LT.AND P0, PT, R242, c[0x0][0x178], !P1 ;  /* 0x00005e00f2007a0c */ /* 0x000fe40004f01270 */
[----:B------:R-:W-:-:S04]  /*eecc0*/  IADD3 R160, R243, 0x22, RZ ;  /* 0x00000022f3a07810 */ /* 0x000fc80007ffe0ff */
[----:B------:R-:W-:Y:S02]  /*eecd0*/  ISETP.GE.AND P2, PT, R160, c[0x0][0x17c], PT ;  /* 0x00005f00a0007a0c */ /* 0x000fe40003f46270 */
[----:B------:R-:W-:Y:S01]  /*eece0*/  IADD3 R152, R153, c[0x0][0x198], RZ ;  /* 0x0000660099987a10 */ /* 0x000fe20007ffe0ff */
[----:B---3--:R1:W-:Y:S01]  /*eecf0*/  @P4 STG.E [R154.64], R164 ;  /* 0x000000a49a004986 */ /* 0x0083e2000c101904 */
[----:B------:R-:W-:-:S03]  /*eed00*/  ISETP.LT.AND P4, PT, R241, c[0x0][0x178], !P1 ;  /* 0x00005e00f1007a0c */ /* 0x000fc60004f81270 */
[----:B--2---:R2:W-:Y:S04]  /*eed10*/  @P6 STG.E [R156.64], R169 ;  /* 0x000000a99c006986 */ /* 0x0045e8000c101904 */
[----:B------:R3:W-:Y:S01]  /*eed20*/  @P5 STG.E [R158.64], R171 ;  /* 0x000000ab9e005986 */ /* 0x0007e2000c101904 */
[----:B-1----:R-:W-:-:S04]  /*eed30*/  IMAD.WIDE R154, R153, 0x4, R226 ;  /* 0x00000004999a7825 */ /* 0x002fc800078e02e2 */
[C---:B--2---:R-:W-:Y:S01]  /*eed40*/  IMAD.WIDE R156, R153.reuse, 0x4, R224 ;  /* 0x00000004999c7825 */ /* 0x044fe200078e02e0 */
[----:B---3--:R-:W2:Y:S03]  /*eed50*/  LDL.LU R171, [R1+0x1050] ;  /* 0x0010500001ab7983 */ /* 0x008ea60000300800 */
[----:B------:R-:W-:Y:S01]  /*eed60*/  IMAD.WIDE R158, R153, 0x4, R222 ;  /* 0x00000004999e7825 */ /* 0x000fe200078e02de */
[----:B------:R-:W3:Y:S01]  /*eed70*/  LDL.LU R169, [R1+0xc60] ;  /* 0x000c600001a97983 */ /* 0x000ee20000300800 */
[----:B------:R-:W-:-:S03]  /*eed80*/  ISETP.LT.AND P1, PT, R240, c[0x0][0x178], !P1 ;  /* 0x00005e00f0007a0c */ /* 0x000fc60004f21270 */
[----:B----4-:R1:W-:Y:S01]  /*eed90*/  @P3 STG.E [R158.64], R170 ;  /* 0x000000aa9e003986 */ /* 0x0103e2000c101904 */
[----:B------:R-:W-:Y:S02]  /*eeda0*/  ISETP.LT.AND P6, PT, R252, c[0x0][0x178], !P2 ;  /* 0x00005e00fc007a0c */ /* 0x000fe400057c1270 */
[----:B------:R-:W-:Y:S01]  /*eedb0*/  ISETP.LT.AND P5, PT, R251, c[0x0][0x178], !P2 ;  /* 0x00005e00fb007a0c */ /* 0x000fe200057a1270 */
[----:B-1----:R-:W-:Y:S01]  /*eedc0*/  IMAD.WIDE R158, R152, 0x4, R216 ;  /* 0x00000004989e7825 */ /* 0x002fe200078e02d8 */
[----:B------:R1:W-:Y:S04]  /*eedd0*/  @P0 STG.E [R156.64], R165 ;  /* 0x000000a59c000986 */ /* 0x0003e8000c101904 */
[----:B------:R4:W-:Y:S04]  /*eede0*/  @P4 STG.E [R154.64], R166 ;  /* 0x000000a69a004986 */ /* 0x0009e8000c101904 */
[----:B-1----:R-:W3:Y:S04]  /*eedf0*/  LDL.LU R165, [R1+0x9d0] ;  /* 0x0009d00001a57983 */ /* 0x002ee80000300800 */
[----:B----4-:R-:W4:Y:S01]  /*eee00*/  LDL.LU R166, [R1+0x7e0] ;  /* 0x0007e00001a67983 */ /* 0x010f220000300800 */
[----:B------:R-:W-:-:S03]  /*eee10*/  IMAD.WIDE R156, R153, 0x4, R228 ;  /* 0x00000004999c7825 */ /* 0x000fc600078e02e4 */
[----:B------:R-:W4:Y:S01]  /*eee20*/  LDL.LU R170, [R1+0x1534] ;  /* 0x0015340001aa7983 */ /* 0x000f220000300800 */
[----:B------:R-:W-:-:S03]  /*eee30*/  IMAD.WIDE R154, R152, 0x4, R2 ;  /* 0x00000004989a7825 */ /* 0x000fc600078e0202 */
[----:B------:R1:W-:Y:S04]  /*eee40*/  @P1 STG.E [R156.64], R167 ;  /* 0x000000a79c001986 */ /* 0x0003e8000c101904 */
[----:B------:R1:W-:Y:S04]  /*eee50*/  @P6 STG.E [R154.64], R163 ;  /* 0x000000a39a006986 */ /* 0x0003e8000c101904 */
[----:B------:R1:W-:Y:S04]  /*eee60*/  @P5 STG.E [R158.64], R168 ;  /* 0x000000a89e005986 */ /* 0x0003e8000c101904 */
[----:B-1----:R-:W4:Y:S04]  /*eee70*/  LDL.LU R167, [R1+0x4f4] ;  /* 0x0004f40001a77983 */ /* 0x002f280000300800 */
[----:B------:R-:W4:Y:S04]  /*eee80*/  LDL.LU R164, [R1+0x4f0] ;  /* 0x0004f00001a47983 */ /* 0x000f280000300800 */
        /* <DEDUP_REMOVED lines=8> */
[----:B------:R-:W-:-:S03]  /*eef10*/  ISETP.LT.AND P5, PT, R241, c[0x0][0x178], !P2 ;  /* 0x00005e00f1007a0c */ /* 0x000fc600057a1270 */
[----:B------:R1:W-:Y:S01]  /*eef20*/  @P3 STG.E [R158.64], R212 ;  /* 0x000000d49e003986 */ /* 0x0003e2000c101904 */
[----:B------:R-:W-:Y:S01]  /*eef30*/  IMAD.WIDE R156, R152, 0x4, R222 ;  /* 0x00000004989c7825 */ /* 0x000fe200078e02de */
[----:B------:R-:W-:-:S04]  /*eef40*/  IADD3 R153, R243, 0x23, RZ ;  /* 0x00000023f3997810 */ /* 0x000fc80007ffe0ff */
[----:B------:R-:W-:Y:S01]  /*eef50*/  ISETP.GE.AND P0, PT, R153, c[0x0][0x17c], PT ;  /* 0x00005f0099007a0c */ /* 0x000fe20003f06270 */
[----:B-1----:R-:W-:Y:S01]  /*eef60*/  IMAD.WIDE R158, R152, 0x4, R224 ;  /* 0x00000004989e7825 */ /* 0x002fe200078e02e0 */
[----:B------:R-:W-:Y:S02]  /*eef70*/  ISETP.LT.AND P2, PT, R240, c[0x0][0x178], !P2 ;  /* 0x00005e00f0007a0c */ /* 0x000fe40005741270 */
[----:B------:R-:W-:Y:S02]  /*eef80*/  ISETP.LT.AND P3, PT, R252, c[0x0][0x178], !P0 ;  /* 0x00005e00fc007a0c */ /* 0x000fe40004761270 */
[C---:B------:R-:W-:Y:S01]  /*eef90*/  IADD3 R162, R152.reuse, c[0x0][0x198], RZ ;  /* 0x0000660098a27a10 */ /* 0x040fe20007ffe0ff */
[----:B--2---:R1:W-:Y:S04]  /*eefa0*/  @P4 STG.E [R154.64], R171 ;  /* 0x000000ab9a004986 */ /* 0x0043e8000c101904 */
[----:B-1----:R-:W2:Y:S01]  /*eefb0*/  LDL.LU R171, [R1+0x1054] ;  /* 0x0010540001ab7983 */ /* 0x002ea20000300800 */
[----:B------:R-:W-:-:S03]  /*eefc0*/  IMAD.WIDE R154, R152, 0x4, R226 ;  /* 0x00000004989a7825 */ /* 0x000fc600078e02e2 */
[----:B---3--:R1:W-:Y:S01]  /*eefd0*/  @P1 STG.E [R156.64], R169 ;  /* 0x000000a99c001986 */ /* 0x0083e2000c101904 */
[----:B------:R-:W-:-:S03]  /*eefe0*/  ISETP.LT.AND P4, PT, R251, c[0x0][0x178], !P0 ;  /* 0x00005e00fb007a0c */ /* 0x000fc60004781270 */
[----:B-1----:R-:W3:Y:S01]  /*eeff0*/  LDL.LU R169, [R1+0xc64] ;  /* 0x000c640001a97983 */ /* 0x002ee20000300800 */
[----:B------:R-:W-:-:S04]  /*ef000*/  IMAD.WIDE R156, R152, 0x4, R228 ;  /* 0x00000004989c7825 */ /* 0x000fc800078e02e4 */
[C---:B------:R-:W-:Y:S01]  /*ef010*/  IMAD.WIDE R152, R162.reuse, 0x4, R216 ;  /* 0x00000004a2987825 */ /* 0x040fe200078e02d8 */
[----:B------:R1:W-:Y:S04]  /*ef020*/  @P6 STG.E [R158.64], R165 ;  /* 0x000000a59e006986 */ /* 0x0003e8000c101904 */
[----:B----4-:R4:W-:Y:S04]  /*ef030*/  @P5 STG.E [R154.64], R166 ;  /* 0x000000a69a005986 */ /* 0x0109e8000c101904 */
[----:B-1----:R-:W3:Y:S04]  /*ef040*/  LDL.LU R165, [R1+0x9d4] ;  /* 0x0009d40001a57983 */ /* 0x002ee80000300800 */
[----:B----4-:R-:W4:Y:S01]  /*ef050*/  LDL.LU R166, [R1+0x7e4] ;  /* 0x0007e40001a67983 */ /* 0x010f220000300800 */
[----:B------:R-:W-:-:S03]  /*ef060*/  IMAD.WIDE R154, R162, 0x4, R2 ;  /* 0x00000004a29a7825 */ /* 0x000fc600078e0202 */
[----:B------:R1:W-:Y:S04]  /*ef070*/  @P2 STG.E [R156.64], R164 ;  /* 0x000000a49c002986 */ /* 0x0003e8000c101904 */
[----:B------:R-:W-:Y:S04]  /*ef080*/  @P3 STG.E [R154.64], R163 ;  /* 0x000000a39a003986 */ /* 0x000fe8000c101904 */
[----:B------:R1:W-:Y:S04]  /*ef090*/  @P4 STG.E [R152.64], R168 ;  /* 0x000000a898004986 */ /* 0x0003e8000c101904 */
[----:B-1----:R-:W4:Y:S04]  /*ef0a0*/  LDL.LU R164, [R1+0x2860] ;  /* 0x0028600001a47983 */ /* 0x002f280000300800 */
[----:B------:R-:W4:Y:S01]  /*ef0b0*/  LDL.LU R168, [R1+0x2330] ;  /* 0x0023300001a87983 */ /* 0x000f220000300800 */
[----:B------:R-:W-:-:S02]  /*ef0c0*/  ISETP.LT.AND P6, PT, R250, c[0x0][0x178], !P0 ;  /* 0x00005e00fa007a0c */ /* 0x000fc400047c1270 */
[----:B------:R-:W-:Y:S01]  /*ef0d0*/  ISETP.LT.AND P5, PT, R249, c[0x0][0x178], !P0 ;  /* 0x00005e00f9007a0c */ /* 0x000fe200047a1270 */
[----:B------:R-:W-:Y:S01]  /*ef0e0*/  IMAD.WIDE R156, R162, 0x4, R218 ;  /* 0x00000004a29c7825 */ /* 0x000fe200078e02da */
[----:B------:R-:W-:Y:S01]  /*ef0f0*/  ISETP.LT.AND P2, PT, R248, c[0x0][0x178], !P0 ;  /* 0x00005e00f8007a0c */ /* 0x000fe20004741270 */
[----:B------:R-:W4:Y:S02]  /*ef100*/  LDL.LU R212, [R1+0x1c70] ;  /* 0x001c700001d47983 */ /* 0x000f240000300800 */
[----:B------:R-:W-:Y:S01]  /*ef110*/  IMAD.WIDE R152, R162, 0x4, R220 ;  /* 0x00000004a2987825 */ /* 0x000fe200078e02dc */
[----:B------:R-:W-:Y:S01]  /*ef120*/  ISETP.LT.AND P3, PT, R242, c[0x0][0x178], !P0 ;  /* 0x00005e00f2007a0c */ /* 0x000fe20004761270 */
[----:B------:R-:W4:Y:S01]  /*ef130*/  LDL.LU R163, [R1+0x1760] ;  /* 0x0017600001a37983 */ /* 0x000f220000300800 */
[----:B------:R-:W-:-:S03]  /*ef140*/  ISETP.LT.AND P4, PT, R241, c[0x0][0x178], !P0 ;  /* 0x00005e00f1007a0c */ /* 0x000fc60004781270 */
[----:B------:R1:W-:Y:S01]  /*ef150*/  @P6 STG.E [R156.64], R170 ;  /* 0x000000aa9c006986 */ /* 0x0003e2000c101904 */
[----:B------:R-:W-:Y:S01]  /*ef160*/  IADD3 R158, R243, 0x24, RZ ;  /* 0x00000024f39e7810 */ /* 0x000fe20007ffe0ff */
[----:B------:R-:W-:-:S03]  /*ef170*/  IMAD.WIDE R160, R162, 0x4, R222 ;  /* 0x00000004a2a07825 */ /* 0x000fc600078e02de */
[----:B------:R-:W-:Y:S01]  /*ef180*/  ISETP.GE.AND P1, PT, R158, c[0x0][0x17c], PT ;  /* 0x00005f009e007a0c */ /* 0x000fe20003f26270 */
[----:B-1----:R-:W4:Y:S01]  /*ef190*/  LDL.LU R170, [R1+0x1240] ;  /* 0x0012400001aa7983 */ /* 0x002f220000300800 */
[----:B------:R-:W-:-:S04]  /*ef1a0*/  IMAD.WIDE R158, R162, 0x4, R224 ;  /* 0x00000004a29e7825 */ /* 0x000fc800078e02e0 */
[----:B------:R-:W-:Y:S01]  /*ef1b0*/  IMAD.WIDE R156, R162, 0x4, R226 ;  /* 0x00000004a29c7825 */ /* 0x000fe200078e02e2 */
[----:B------:R-:W-:Y:S02]  /*ef1c0*/  ISETP.LT.AND P6, PT, R240, c[0x0][0x178], !P0 ;  /* 0x00005e00f0007a0c */ /* 0x000fe400047c1270 */
[----:B------:R-:W-:Y:S01]  /*ef1d0*/  ISETP.LT.AND P0, PT, R251, c[0x0][0x178], !P1 ;  /* 0x00005e00fb007a0c */ /* 0x000fe20004f01270 */
[----:B------:R-:W-:Y:S01]  /*ef1e0*/  IMAD.WIDE R154, R162, 0x4, R228 ;  /* 0x00000004a29a7825 */ /* 0x000fe200078e02e4 */
[----:B--2---:R1:W-:Y:S04]  /*ef1f0*/  @P5 STG.E [R152.64], R171 ;  /* 0x000000ab98005986 */ /* 0x0043e8000c101904 */
[----:B-1----:R-:W2:Y:S04]  /*ef200*/  LDL.LU R171, [R1+0xe40] ;  /* 0x000e400001ab7983 */ /* 0x002ea80000300800 */
[----:B---3--:R1:W-:Y:S01]  /*ef210*/  @P2 STG.E [R160.64], R169 ;  /* 0x000000a9a0002986 */ /* 0x0083e2000c101904 */
[----:B------:R-:W-:-:S02]  /*ef220*/  ISETP.LT.AND P5, PT, R252, c[0x0][0x178], !P1 ;  /* 0x00005e00fc007a0c */ /* 0x000fc40004fa1270 */
[----:B------:R-:W-:Y:S01]  /*ef230*/  IADD3 R153, R162, c[0x0][0x198], RZ ;  /* 0x00006600a2997a10 */ /* 0x000fe20007ffe0ff */
[----:B-1----:R-:W3:Y:S04]  /*ef240*/  LDL.LU R169, [R1+0xba0] ;  /* 0x000ba00001a97983 */ /* 0x002ee80000300800 */
[C---:B------:R-:W-:Y:S01]  /*ef250*/  IMAD.WIDE R160, R153.reuse, 0x4, R2 ;  /* 0x0000000499a07825 */ /* 0x040fe200078e0202 */
[----:B------:R-:W-:Y:S04]  /*ef260*/  @P3 STG.E [R158.64], R165 ;  /* 0x000000a59e003986 */ /* 0x000fe8000c101904 */
[----:B----4-:R1:W-:Y:S04]  /*ef270*/  @P4 STG.E [R156.64], R166 ;  /* 0x000000a69c004986 */ /* 0x0103e8000c101904 */
[----:B-1----:R-:W4:Y:S04]  /*ef280*/  LDL.LU R166, [R1+0x580] ;  /* 0x0005800001a67983 */ /* 0x002f280000300800 */
[----:B------:R1:W-:Y:S04]  /*ef290*/  @P6 STG.E [R154.64], R167 ;  /* 0x000000a79a006986 */ /* 0x0003e8000c101904 */
[----:B------:R-:W4:Y:S01]  /*ef2a0*/  LDL.LU R165, [R1+0x1c74] ;  /* 0x001c740001a57983 */ /* 0x000f220000300800 */
[----:B-1----:R-:W-:-:S03]  /*ef2b0*/  IMAD.WIDE R154, R153, 0x4, R216 ;  /* 0x00000004999a7825 */ /* 0x002fc600078e02d8 */
[----:B------:R-:W4:Y:S04]  /*ef2c0*/  LDL.LU R167, [R1+0x2d80] ;  /* 0x002d800001a77983 */ /* 0x000f280000300800 */
[----:B------:R1:W-:Y:S04]  /*ef2d0*/  @P5 STG.E [R160.64], R164 ;  /* 0x000000a4a0005986 */ /* 0x0003e8000c101904 */
[----:B------:R1:W-:Y:S04]  /*ef2e0*/  @P0 STG.E [R154.64], R168 ;  /* 0x000000a89a000986 */ /* 0x0003e8000c101904 */
[----:B-1----:R-:W4:Y:S04]  /*ef2f0*/  LDL.LU R164, [R1+0x2864] ;  /* 0x0028640001a47983 */ /* 0x002f280000300800 */
[----:B------:R-:W4:Y:S01]  /*ef300*/  LDL.LU R168, [R1+0x2334] ;  /* 0x0023340001a87983 */ /* 0x000f220000300800 */
        /* <DEDUP_REMOVED lines=10> */
[----:B------:R-:W-:Y:S02]  /*ef3b0*/  ISETP.LT.AND P0, PT, R241, c[0x0][0x178], !P1 ;  /* 0x00005e00f1007a0c */ /* 0x000fe40004f01270 */
[----:B------:R-:W-:Y:S01]  /*ef3c0*/  ISETP.LT.AND P2, PT, R240, c[0x0][0x178], !P1 ;  /* 0x00005e00f0007a0c */ /* 0x000fe20004f41270 */
[----:B------:R1:W-:Y:S04]  /*ef3d0*/  @P5 STG.E [R158.64], R170 ;  /* 0x000000aa9e005986 */ /* 0x0003e8000c101904 */
[----:B-1----:R-:W4:Y:S04]  /*ef3e0*/  LDL.LU R163, [R1+0x1764] ;  /* 0x0017640001a37983 */ /* 0x002f280000300800 */
[----:B------:R-:W4:Y:S01]  /*ef3f0*/  LDL.LU R170, [R1+0x1244] ;  /* 0x0012440001aa7983 */ /* 0x000f220000300800 */
[----:B------:R-:W-:Y:S01]  /*ef400*/  IMAD.WIDE R154, R153, 0x4, R226 ;  /* 0x00000004999a7825 */ /* 0x000fe200078e02e2 */
[----:B------:R-:W-:-:S03]  /*ef410*/  IADD3 R152, R243, 0x25, RZ ;  /* 0x00000025f3987810 */ /* 0x000fc60007ffe0ff */
[----:B------:R-:W-:Y:S01]  /*ef420*/  IMAD.WIDE R156, R153, 0x4, R228 ;  /* 0x00000004999c7825 */ /* 0x000fe200078e02e4 */
[----:B------:R-:W-:-:S04]  /*ef430*/  ISETP.GE.AND P1, PT, R152, c[0x0][0x17c], PT ;  /* 0x00005f0098007a0c */ /* 0x000fc80003f26270 */
[----:B------:R-:W-:Y:S02]  /*ef440*/  ISETP.LT.AND P4, PT, R252, c[0x0][0x178], !P1 ;  /* 0x00005e00fc007a0c */ /* 0x000fe40004f81270 */
[----:B------:R-:W-:Y:S02]  /*ef450*/  ISETP.LT.AND P5, PT, R250, c[0x0][0x178], !P1 ;  /* 0x00005e00fa007a0c */ /* 0x000fe40004fa1270 */
[----:B------:R-:W-:-:S05]  /*ef460*/  IADD3 R153, R153, c[0x0][0x198], RZ ;  /* 0x0000660099997a10 */ /* 0x000fca0007ffe0ff */
[----:B------:R-:W-:Y:S01]  /*ef470*/  IMAD.WIDE R158, R153, 0x4, R218 ;  /* 0x00000004999e7825 */ /* 0x000fe200078e02da */
[----:B--2---:R1:W-:Y:S04]  /*ef480*/  @P6 STG.E [R160.64], R171 ;  /* 0x000000aba0006986 */ /* 0x0043e8000c101904 */
[----:B-1----:R-:W2:Y:S04]  /*ef490*/  LDL.LU R171, [R1+0xe44] ;  /* 0x000e440001ab7983 */ /* 0x002ea80000300800 */
[----:B---3--:R1:W-:Y:S01]  /*ef4a0*/  @P0 STG.E [R154.64], R169 ;  /* 0x000000a99a000986 */ /* 0x0083e2000c101904 */
[----:B------:R-:W-:-:S03]  /*ef4b0*/  ISETP.LT.AND P6, PT, R251, c[0x0][0x178], !P1 ;  /* 0x00005e00fb007a0c */ /* 0x000fc60004fc1270 */
[----:B-1----:R-:W3:Y:S01]  /*ef4c0*/  LDL.LU R169, [R1+0xba4] ;  /* 0x000ba40001a97983 */ /* 0x002ee20000300800 */
[----:B------:R-:W-:-:S03]  /*ef4d0*/  IMAD.WIDE R154, R153, 0x4, R2 ;  /* 0x00000004999a7825 */ /* 0x000fc600078e0202 */
[----:B----4-:R1:W-:Y:S04]  /*ef4e0*/  @P2 STG.E [R156.64], R166 ;  /* 0x000000a69c002986 */ /* 0x0103e8000c101904 */
[----:B-1----:R-:W4:Y:S01]  /*ef4f0*/  LDL.LU R166, [R1+0x584] ;  /* 0x0005840001a67983 */ /* 0x002f220000300800 */
[----:B------:R-:W-:-:S03]  /*ef500*/  IMAD.WIDE R156, R153, 0x4, R216 ;  /* 0x00000004999c7825 */ /* 0x000fc600078e02d8 */
[----:B------:R1:W-:Y:S04]  /*ef510*/  @P4 STG.E [R154.64], R164 ;  /* 0x000000a49a004986 */ /* 0x0003e8000c101904 */
[----:B------:R1:W-:Y:S04]  /*ef520*/  @P6 STG.E [R156.64], R168 ;  /* 0x000000a89c006986 */ /* 0x0003e8000c101904 */
[----:B-1----:R-:W4:Y:S04]  /*ef530*/  LDL.LU R164, [R1+0x2d40] ;  /* 0x002d400001a47983 */ /* 0x002f280000300800 */
[----:B------:R1:W-:Y:S04]  /*ef540*/  @P5 STG.E [R158.64], R165 ;  /* 0x000000a59e005986 */ /* 0x0003e8000c101904 */
[----:B------:R-:W4:Y:S04]  /*ef550*/  LDL.LU R168, [R1+0x2570] ;  /* 0x0025700001a87983 */ /* 0x000f280000300800 */
[----:B-1----:R-:W4:Y:S01]  /*ef560*/  LDL.LU R165, [R1+0x1c80] ;  /* 0x001c800001a57983 */ /* 0x002f220000300800 */
        /* <DEDUP_REMOVED lines=8> */
[----:B------:R-:W-:Y:S02]  /*ef5f0*/  ISETP.GE.AND P0, PT, R152, c[0x0][0x17c], PT ;  /* 0x00005f0098007a0c */ /* 0x000fe40003f06270 */
[----:B------:R-:W-:Y:S01]  /*ef600*/  ISETP.LT.AND P5, PT, R241, c[0x0][0x178], !P1 ;  /* 0x00005e00f1007a0c */ /* 0x000fe20004fa1270 */
[----:B------:R1:W-:Y:S01]  /*ef610*/  @P2 STG.E [R158.64], R170 ;  /* 0x000000aa9e002986 */ /* 0x0003e2000c101904 */
[----:B------:R-:W-:Y:S02]  /*ef620*/  ISETP.LT.AND P1, PT, R240, c[0x0][0x178], !P1 ;  /* 0x00005e00f0007a0c */ /* 0x000fe40004f21270 */
[----:B------:R-:W-:Y:S02]  /*ef630*/  ISETP.LT.AND P6, PT, R252, c[0x0][0x178], !P0 ;  /* 0x00005e00fc007a0c */ /* 0x000fe400047c1270 */
[C---:B------:R-:W-:Y:S01]  /*ef640*/  IADD3 R152, R153.reuse, c[0x0][0x198], RZ ;  /* 0x0000660099987a10 */ /* 0x040fe20007ffe0ff */
[----:B-1----:R-:W4:Y:S01]  /*ef650*/  LDL.LU R170, [R1+0x13c0] ;  /* 0x0013c00001aa7983 */ /* 0x002f220000300800 */
[----:B------:R-:W-:-:S04]  /*ef660*/  IMAD.WIDE R156, R153, 0x4, R226 ;  /* 0x00000004999c7825 */ /* 0x000fc800078e02e2 */
[----:B------:R-:W-:Y:S01]  /*ef670*/  IMAD.WIDE R158, R152, 0x4, R2 ;  /* 0x00000004989e7825 */ /* 0x000fe200078e0202 */
[----:B------:R-:W-:Y:S02]  /*ef680*/  ISETP.LT.AND P2, PT, R251, c[0x0][0x178], !P0 ;  /* 0x00005e00fb007a0c */ /* 0x000fe40004741270 */
[----:B------:R-:W-:Y:S01]  /*ef690*/  ISETP.LT.AND P3, PT, R249, c[0x0][0x178], !P0 ;  /* 0x00005e00f9007a0c */ /* 0x000fe20004761270 */
[----:B--2---:R1:W-:Y:S04]  /*ef6a0*/  @P4 STG.E [R154.64], R171 ;  /* 0x000000ab9a004986 */ /* 0x0043e8000c101904 */
[----:B-1----:R-:W2:Y:S01]  /*ef6b0*/  LDL.LU R171, [R1+0x1250] ;  /* 0x0012500001ab7983 */ /* 0x002ea20000300800 */
[----:B------:R-:W-:-:S03]  /*ef6c0*/  IMAD.WIDE R154, R153, 0x4, R228 ;  /* 0x00000004999a7825 */ /* 0x000fc600078e02e4 */
[----:B---3--:R1:W-:Y:S01]  /*ef6d0*/  @P5 STG.E [R156.64], R169 ;  /* 0x000000a99c005986 */ /* 0x0083e2000c101904 */
[----:B------:R-:W-:Y:S01]  /*ef6e0*/  ISETP.LT.AND P4, PT, R250, c[0x0][0x178], !P0 ;  /* 0x00005e00fa007a0c */ /* 0x000fe20004781270 */
[C---:B-1----:R-:W-:Y:S02]  /*ef6f0*/  IMAD.WIDE R156, R152.reuse, 0x4, R220 ;  /* 0x00000004989c7825 */ /* 0x042fe400078e02dc */
[----:B----4-:R1:W-:Y:S04]  /*ef700*/  @P1 STG.E [R154.64], R166 ;  /* 0x000000a69a001986 */ /* 0x0103e8000c101904 */
[----:B------:R3:W-:Y:S04]  /*ef710*/  @P6 STG.E [R158.64], R167 ;  /* 0x000000a79e006986 */ /* 0x0007e8000c101904 */
[----:B-1----:R-:W4:Y:S04]  /*ef720*/  LDL.LU R166, [R1+0xe54] ;  /* 0x000e540001a67983 */ /* 0x002f280000300800 */
[----:B------:R-:W4:Y:S04]  /*ef730*/  LDL.LU R163, [R1+0xe50] ;  /* 0x000e500001a37983 */ /* 0x000f280000300800 */
[----:B------:R-:W4:Y:S04]  /*ef740*/  LDL.LU R169, [R1+0x300] ;  /* 0x0003000001a97983 */ /* 0x000f280000300800 */
[----:B---3--:R-:W3:Y:S01]  /*ef750*/  LDL.LU R167, [R1+0x2d84] ;  /* 0x002d840001a77983 */ /* 0x008ee20000300800 */
[----:B------:R-:W-:-:S04]  /*ef760*/  IMAD.WIDE R158, R152, 0x4, R216 ;  /* 0x00000004989e7825 */ /* 0x000fc800078e02d8 */
[----:B------:R-:W-:Y:S01]  /*ef770*/  IMAD.WIDE R154, R152, 0x4, R218 ;  /* 0x00000004989a7825 */ /* 0x000fe200078e02da */
[----:B------:R1:W-:Y:S04]  /*ef780*/  @P2 STG.E [R158.64], R164 ;  /* 0x000000a49e002986 */ /* 0x0003e8000c101904 */
[----:B------:R1:W-:Y:S04]  /*ef790*/  @P4 STG.E [R154.64], R168 ;  /* 0x000000a89a004986 */ /* 0x0003e8000c101904 */
[----:B-1----:R-:W3:Y:S04]  /*ef7a0*/  LDL.LU R164, [R1+0x2d44] ;  /* 0x002d440001a47983 */ /* 0x002ee80000300800 */
[----:B------:R1:W-:Y:S04]  /*ef7b0*/  @P3 STG.E [R156.64], R165 ;  /* 0x000000a59c003986 */ /* 0x0003e8000c101904 */
[----:B------:R-:W3:Y:S04]  /*ef7c0*/  LDL.LU R168, [R1+0x2574] ;  /* 0x0025740001a87983 */ /* 0x000ee80000300800 */
[----:B-1----:R-:W3:Y:S01]  /*ef7d0*/  LDL.LU R165, [R1+0x1c84] ;  /* 0x001c840001a57983 */ /* 0x002ee20000300800 */
        /* <DEDUP_REMOVED lines=10> */
[C---:B------:R-:W-:Y:S01]  /*ef880*/  IADD3 R153, R152.reuse, c[0x0][0x198], RZ ;  /* 0x0000660098997a10 */ /* 0x040fe20007ffe0ff */
[----:B------:R-:W-:-:S02]  /*ef890*/  IMAD.WIDE R156, R152, 0x4, R228 ;  /* 0x00000004989c7825 */ /* 0x000fc400078e02e4 */
[----:B-1----:R-:W3:Y:S02]  /*ef8a0*/  LDL.LU R170, [R1+0x13c4] ;  /* 0x0013c40001aa7983 */ /* 0x002ee40000300800 */
[----:B------:R-:W-:Y:S01]  /*ef8b0*/  IMAD.WIDE R158, R153, 0x4, R2 ;  /* 0x00000004999e7825 */ /* 0x000fe200078e0202 */
[----:B------:R-:W-:Y:S02]  /*ef8c0*/  ISETP.LT.AND P4, PT, R251, c[0x0][0x178], !P1 ;  /* 0x00005e00fb007a0c */ /* 0x000fe40004f81270 */
[----:B------:R-:W-:Y:S01]  /*ef8d0*/  ISETP.LT.AND P6, PT, R250, c[0x0][0x178], !P1 ;  /* 0x00005e00fa007a0c */ /* 0x000fe20004fc1270 */
[----:B--2---:R1:W-:Y:S04]  /*ef8e0*/  @P5 STG.E [R154.64], R171 ;  /* 0x000000ab9a005986 */ /* 0x0043e8000c101904 */
[----:B-1----:R-:W2:Y:S01]  /*ef8f0*/  LDL.LU R171, [R1+0x1254] ;  /* 0x0012540001ab7983 */ /* 0x002ea20000300800 */
[----:B------:R-:W-:Y:S01]  /*ef900*/  IMAD.WIDE R154, R152, 0x4, R226 ;  /* 0x00000004989a7825 */ /* 0x000fe200078e02e2 */
[----:B------:R-:W-:-:S04]  /*ef910*/  ISETP.LT.AND P5, PT, R249, c[0x0][0x178], !P1 ;  /* 0x00005e00f9007a0c */ /* 0x000fc80004fa1270 */
[----:B----4-:R1:W-:Y:S04]  /*ef920*/  @P2 STG.E [R154.64], R163 ;  /* 0x000000a39a002986 */ /* 0x0103e8000c101904 */
[----:B------:R-:W-:Y:S04]  /*ef930*/  @P0 STG.E [R156.64], R169 ;  /* 0x000000a99c000986 */ /* 0x000fe8000c101904 */
[----:B---3--:R3:W-:Y:S01]  /*ef940*/  @P3 STG.E [R158.64], R167 ;  /* 0x000000a79e003986 */ /* 0x0087e2000c101904 */
[----:B-1----:R-:W-:-:S03]  /*ef950*/  IMAD.WIDE R154, R153, 0x4, R216 ;  /* 0x00000004999a7825 */ /* 0x002fc600078e02d8 */
[----:B---3--:R-:W3:Y:S04]  /*ef960*/  LDL.LU R167, [R1+0x304] ;  /* 0x0003040001a77983 */ /* 0x008ee80000300800 */
[----:B------:R-:W3:Y:S04]  /*ef970*/  LDL.LU R163, [R1+0x2df0] ;  /* 0x002df00001a37983 */ /* 0x000ee80000300800 */
[----:B------:R-:W3:Y:S01]  /*ef980*/  LDL.LU R169, [R1+0x2da0] ;  /* 0x002da00001a97983 */ /* 0x000ee20000300800 */
[----:B------:R-:W-:-:S03]  /*ef990*/  IMAD.WIDE R156, R153, 0x4, R218 ;  /* 0x00000004999c7825 */ /* 0x000fc600078e02da */
[----:B------:R-:W3:Y:S01]  /*ef9a0*/  LDL.LU R212, [R1+0x2d50] ;  /* 0x002d500001d47983 */ /* 0x000ee20000300800 */
[----:B------:R-:W-:-:S03]  /*ef9b0*/  IMAD.WIDE R158, R153, 0x4, R220 ;  /* 0x00000004999e7825 */ /* 0x000fc600078e02dc */
[----:B------:R-:W-:Y:S04]  /*ef9c0*/  @P4 STG.E [R154.64], R164 ;  /* 0x000000a49a004986 */ /* 0x000fe8000c101904 */
[----:B------:R-:W-:Y:S04]  /*ef9d0*/  @P6 STG.E [R156.64], R168 ;  /* 0x000000a89c006986 */ /* 0x000fe8000c101904 */
[----:B------:R1:W-:Y:S04]  /*ef9e0*/  @P5 STG.E [R158.64], R165 ;  /* 0x000000a59e005986 */ /* 0x0003e8000c101904 */
[----:B-1----:R-:W3:Y:S01]  /*ef9f0*/  LDL.LU R165, [R1+0x2580] ;  /* 0x0025800001a57983 */ /* 0x002ee20000300800 */
[----:B------:R-:W-:-:S02]  /*efa00*/  ISETP.LT.AND P3, PT, R248, c[0x0][0x178], !P1 ;  /* 0x00005e00f8007a0c */ /* 0x000fc40004f61270 */
[----:B------:R-:W-:Y:S02]  /*efa10*/  ISETP.LT.AND P0, PT, R242, c[0x0][0x178], !P1 ;  /* 0x00005e00f2007a0c */ /* 0x000fe40004f01270 */
[----:B------:R-:W-:Y:S01]  /*efa20*/  ISETP.LT.AND P4, PT, R241, c[0x0][0x178], !P1 ;  /* 0x00005e00f1007a0c */ /* 0x000fe20004f81270 */
[----:B------:R-:W-:Y:S01]  /*efa30*/  IMAD.WIDE R154, R153, 0x4, R222 ;  /* 0x00000004999a7825 */ /* 0x000fe200078e02de */
[----:B------:R-:W3:Y:S01]  /*efa40*/  LDL.LU R168, [R1+0x1eb0] ;  /* 0x001eb00001a87983 */ /* 0x000ee20000300800 */
[----:B------:R-:W-:Y:S02]  /*efa50*/  IADD3 R160, R243, 0x28, RZ ;  /* 0x00000028f3a07810 */ /* 0x000fe40007ffe0ff */
[----:B------:R-:W-:-:S04]  /*efa60*/  IMAD.WIDE R156, R153, 0x4, R224 ;  /* 0x00000004999c7825 */ /* 0x000fc800078e02e0 */
[----:B------:R-:W-:Y:S01]  /*efa70*/  IMAD.WIDE R158, R153, 0x4, R226 ;  /* 0x00000004999e7825 */ /* 0x000fe200078e02e2 */
[----:B------:R-:W-:Y:S01]  /*efa80*/  ISETP.GE.AND P2, PT, R160, c[0x0][0x17c], PT ;  /* 0x00005f00a0007a0c */ /* 0x000fe20003f46270 */
[----:B------:R1:W-:Y:S01]  /*efa90*/  @P3 STG.E [R154.64], R170 ;  /* 0x000000aa9a003986 */ /* 0x0003e2000c101904 */
[----:B------:R-:W-:Y:S02]  /*efaa0*/  ISETP.LT.AND P1, PT, R240, c[0x0][0x178], !P1 ;  /* 0x00005e00f0007a0c */ /* 0x000fe40004f21270 */
[----:B------:R-:W-:Y:S02]  /*efab0*/  ISETP.LT.AND P6, PT, R252, c[0x0][0x178], !P2 ;  /* 0x00005e00fc007a0c */ /* 0x000fe400057c1270 */
[----:B------:R-:W-:Y:S02]  /*efac0*/  ISETP.LT.AND P5, PT, R251, c[0x0][0x178], !P2 ;  /* 0x00005e00fb007a0c */ /* 0x000fe400057a1270 */
[C---:B------:R-:W-:Y:S01]  /*efad0*/  IADD3 R160, R153.reuse, c[0x0][0x198], RZ ;  /* 0x0000660099a07a10 */ /* 0x040fe20007ffe0ff */
[----:B------:R-:W-:-:S04]  /*efae0*/  IMAD.WIDE R152, R153, 0x4, R228 ;  /* 0x0000000499987825 */ /* 0x000fc800078e02e4 */
[----:B-1----:R-:W-:Y:S01]  /*efaf0*/  IMAD.WIDE R154, R160, 0x4, R2 ;  /* 0x00000004a09a7825 */ /* 0x002fe200078e0202 */
[----:B------:R-:W-:Y:S01]  /*efb00*/  ISETP.LT.AND P3, PT, R250, c[0x0][0x178], !P2 ;  /* 0x00005e00fa007a0c */ /* 0x000fe20005761270 */
[----:B--2---:R1:W-:Y:S04]  /*efb10*/  @P0 STG.E [R156.64], R171 ;  /* 0x000000ab9c000986 */ /* 0x0043e8000c101904 */
[----:B------:R2:W-:Y:S04]  /*efb20*/  @P4 STG.E [R158.64], R166 ;  /* 0x000000a69e004986 */ /* 0x0005e8000c101904 */
[----:B-1----:R-:W4:Y:S04]  /*efb30*/  LDL.LU R171, [R1+0x1970] ;  /* 0x0019700001ab7983 */ /* 0x002f280000300800 */
        /* <DEDUP_REMOVED lines=11> */
[----:B------:R-:W-:-:S04]  /*efbf0*/  IMAD.WIDE R156, R160, 0x4, R218 ;  /* 0x00000004a09c7825 */ /* 0x000fc800078e02da */
[----:B------:R-:W-:Y:S01]  /*efc00*/  IMAD.WIDE R154, R160, 0x4, R220 ;  /* 0x00000004a09a7825 */ /* 0x000fe200078e02dc */
[----:B------:R-:W-:Y:S04]  /*efc10*/  @P3 STG.E [R156.64], R212 ;  /* 0x000000d49c003986 */ /* 0x000fe8000c101904 */
[----:B------:R1:W-:Y:S04]  /*efc20*/  @P4 STG.E [R154.64], R165 ;  /* 0x000000a59a004986 */ /* 0x0003e8000c101904 */
[----:B-1----:R-:W3:Y:S01]  /*efc30*/  LDL.LU R165, [R1+0x2584] ;  /* 0x0025840001a57983 */ /* 0x002ee20000300800 */
[----:B------:R-:W-:-:S02]  /*efc40*/  ISETP.LT.AND P1, PT, R248, c[0x0][0x178], !P2 ;  /* 0x00005e00f8007a0c */ /* 0x000fc40005721270 */
[----:B------:R-:W-:Y:S02]  /*efc50*/  ISETP.LT.AND P6, PT, R242, c[0x0][0x178], !P2 ;  /* 0x00005e00f2007a0c */ /* 0x000fe400057c1270 */
[----:B------:R-:W-:Y:S01]  /*efc60*/  ISETP.LT.AND P5, PT, R241, c[0x0][0x178], !P2 ;  /* 0x00005e00f1007a0c */ /* 0x000fe200057a1270 */
[----:B------:R-:W-:Y:S01]  /*efc70*/  IMAD.WIDE R152, R160, 0x4, R222 ;  /* 0x00000004a0987825 */ /* 0x000fe200078e02de */
[----:B------:R-:W-:-:S03]  /*efc80*/  IADD3 R158, R243, 0x29, RZ ;  /* 0x00000029f39e7810 */ /* 0x000fc60007ffe0ff */
[----:B------:R-:W-:-:S04]  /*efc90*/  IMAD.WIDE R156, R160, 0x4, R224 ;  /* 0x00000004a09c7825 */ /* 0x000fc800078e02e0 */
[----:B------:R1:W-:Y:S01]  /*efca0*/  @P1 STG.E [R152.64], R168 ;  /* 0x000000a898001986 */ /* 0x0003e2000c101904 */
[----:B------:R-:W-:Y:S02]  /*efcb0*/  ISETP.GE.AND P0, PT, R158, c[0x0][0x17c], PT ;  /* 0x00005f009e007a0c */ /* 0x000fe40003f06270 */
[----:B------:R-:W-:Y:S01]  /*efcc0*/  ISETP.LT.AND P2, PT, R240, c[0x0][0x178], !P2 ;  /* 0x00005e00f0007a0c */ /* 0x000fe20005741270 */
[----:B-1----:R-:W-:Y:S01]  /*efcd0*/  IMAD.WIDE R152, R160, 0x4, R226 ;  /* 0x00000004a0987825 */ /* 0x002fe200078e02e2 */
[----:B------:R-:W3:Y:S01]  /*efce0*/  LDL.LU R168, [R1+0x1eb4] ;  /* 0x001eb40001a87983 */ /* 0x000ee20000300800 */
[----:B------:R-:W-:Y:S02]  /*efcf0*/  ISETP.LT.AND P3, PT, R252, c[0x0][0x178], !P0 ;  /* 0x00005e00fc007a0c */ /* 0x000fe40004761270 */
[----:B------:R-:W-:Y:S02]  /*efd00*/  ISETP.LT.AND P4, PT, R251, c[0x0][0x178], !P0 ;  /* 0x00005e00fb007a0c */ /* 0x000fe40004781270 */
[----:B------:R-:W-:-:S05]  /*efd10*/  IADD3 R161, R160, c[0x0][0x198], RZ ;  /* 0x00006600a0a17a10 */ /* 0x000fca0007ffe0ff */
[----:B------:R-:W-:Y:S01]  /*efd20*/  IMAD.WIDE R154, R161, 0x4, R2 ;  /* 0x00000004a19a7825 */ /* 0x000fe200078e0202 */
[----:B----4-:R1:W-:Y:S04]  /*efd30*/  @P6 STG.E [R156.64], R171 ;  /* 0x000000ab9c006986 */ /* 0x0103e8000c101904 */
[----:B--2---:R2:W-:Y:S04]  /*efd40*/  @P5 STG.E [R152.64], R166 ;  /* 0x000000a698005986 */ /* 0x0045e8000c101904 */
[----:B-1----:R-:W4:Y:S04]  /*efd50*/  LDL.LU R171, [R1+0x1974] ;  /* 0x0019740001ab7983 */ /* 0x002f280000300800 */
[----:B--2---:R-:W2:Y:S01]  /*efd60*/  LDL.LU R166, [R1+0x13b4] ;  /* 0x0013b40001a67983 */ /* 0x004ea20000300800 */
[----:B------:R-:W-:-:S04]  /*efd70*/  IMAD.WIDE R156, R160, 0x4, R228 ;  /* 0x00000004a09c7825 */ /* 0x000fc800078e02e4 */
[----:B------:R-:W-:Y:S01]  /*efd80*/  IMAD.WIDE R152, R161, 0x4, R216 ;  /* 0x00000004a1987825 */ /* 0x000fe200078e02d8 */
[----:B------:R-:W-:Y:S02]  /*efd90*/  ISETP.LT.AND P6, PT, R250, c[0x0][0x178], !P0 ;  /* 0x00005e00fa007a0c */ /* 0x000fe400047c1270 */
[----:B------:R-:W-:Y:S01]  /*efda0*/  ISETP.LT.AND P5, PT, R249, c[0x0][0x178], !P0 ;  /* 0x00005e00f9007a0c */ /* 0x000fe200047a1270 */
[----:B------:R1:W-:Y:S04]  /*efdb0*/  @P2 STG.E [R156.64], R164 ;  /* 0x000000a49c002986 */ /* 0x0003e8000c101904 */
[----:B---3--:R-:W-:Y:S04]  /*efdc0*/  @P3 STG.E [R154.64], R163 ;  /* 0x000000a39a003986 */ /* 0x008fe8000c101904 */
[----:B------:R3:W-:Y:S04]  /*efdd0*/  @P4 STG.E [R152.64], R169 ;  /* 0x000000a998004986 */ /* 0x0007e8000c101904 */
[----:B-1----:R-:W2:Y:S01]  /*efde0*/  LDL.LU R164, [R1+0x2e30] ;  /* 0x002e300001a47983 */ /* 0x002ea20000300800 */
[----:B------:R-:W-:-:S03]  /*efdf0*/  IMAD.WIDE R156, R161, 0x4, R218 ;  /* 0x00000004a19c7825 */ /* 0x000fc600078e02da */
[----:B---3--:R-:W3:Y:S01]  /*efe00*/  LDL.LU R169, [R1+0x2e00] ;  /* 0x002e000001a97983 */ /* 0x008ee20000300800 */
[----:B------:R-:W-:-:S03]  /*efe10*/  IMAD.WIDE R152, R161, 0x4, R220 ;  /* 0x00000004a1987825 */ /* 0x000fc600078e02dc */
[----:B------:R-:W3:Y:S04]  /*efe20*/  LDL.LU R212, [R1+0x2db0] ;  /* 0x002db00001d47983 */ /* 0x000ee80000300800 */
[----:B------:R1:W-:Y:S04]  /*efe30*/  @P6 STG.E [R156.64], R170 ;  /* 0x000000aa9c006986 */ /* 0x0003e8000c101904 */
[----:B------:R-:W3:Y:S04]  /*efe40*/  LDL.LU R163, [R1+0x2d60] ;  /* 0x002d600001a37983 */ /* 0x000ee80000300800 */
[----:B-1----:R-:W3:Y:S04]  /*efe50*/  LDL.LU R170, [R1+0x2800] ;  /* 0x0028000001aa7983 */ /* 0x002ee80000300800 */
[----:B------:R1:W-:Y:S04]  /*efe60*/  @P5 STG.E [R152.64], R165 ;  /* 0x000000a598005986 */ /* 0x0003e8000c101904 */
[----:B-1----:R-:W3:Y:S01]  /*efe70*/  LDL.LU R165, [R1+0x1a40] ;  /* 0x001a400001a57983 */ /* 0x002ee20000300800 */
        /* <DEDUP_REMOVED lines=16> */
[----:B----4-:R-:W-:Y:S04]  /*eff80*/  @P3 STG.E [R156.64], R171 ;  /* 0x000000ab9c003986 */ /* 0x010fe8000c101904 */
[----:B--2---:R1:W-:Y:S04]  /*eff90*/  @P4 STG.E [R154.64], R166 ;  /* 0x000000a69a004986 */ /* 0x0043e8000c101904 */
[----:B-1----:R-:W2:Y:S01]  /*effa0*/  LDL.LU R166, [R1+0x1060] ;  /* 0x0010600001a67983 */ /* 0x002ea20000300800 */
[----:B------:R-:W-:-:S03]  /*effb0*/  ISETP.LT.AND P3, PT, R250, c[0x0][0x178], !P1 ;  /* 0x00005e00fa007a0c */ /* 0x000fc60004f61270 */
[----:B------:R1:W-:Y:S01]  /*effc0*/  @P6 STG.E [R152.64], R167 ;  /* 0x000000a798006986 */ /* 0x0003e2000c101904 */
[----:B------:R-:W-:-:S03]  /*effd0*/  ISETP.LT.AND P4, PT, R249, c[0x0][0x178], !P1 ;  /* 0x00005e00f9007a0c */ /* 0x000fc60004f81270 */
[----:B------:R-:W4:Y:S01]  /*effe0*/  LDL.LU R171, [R1+0x2db4] ;  /* 0x002db40001ab7983 */ /* 0x000f220000300800 */
[----:B------:R-:W-:Y:S01]  /*efff0*/  ISETP.LT.AND P6, PT, R242, c[0x0][0x178], !P1 ;  /* 0x00005e00f2007a0c */ /* 0x000fe20004fc1270 */
[C---:B-1----:R-:W-:Y:S02]  /*f0000*/  IMAD.WIDE R152, R160.reuse, 0x4, R216 ;  /* 0x00000004a0987825 */ /* 0x042fe400078e02d8 */
[----:B------:R-:W4:Y:S02]  /*f0010*/  LDL.LU R167, [R1+0x2e70] ;  /* 0x002e700001a77983 */ /* 0x000f240000300800 */
[----:B------:R-:W-:-:S04]  /*f0020*/  IMAD.WIDE R154, R160, 0x4, R220 ;  /* 0x00000004a09a7825 */ /* 0x000fc800078e02dc */
[----:B------:R-:W-:Y:S01]  /*f0030*/  IMAD.WIDE R156, R160, 0x4, R222 ;  /* 0x00000004a09c7825 */ /* 0x000fe200078e02de */
[----:B------:R1:W-:Y:S01]  /*f0040*/  @P5 STG.E [R158.64], R164 ;  /* 0x000000a49e005986 */ /* 0x0003e2000c101904 */
[----:B------:R-:W-:-:S03]  /*f0050*/  ISETP.LT.AND P5, PT, R248, c[0x0][0x178], !P1 ;  /* 0x00005e00f8007a0c */ /* 0x000fc60004fa1270 */
[----:B---3--:R3:W-:Y:S04]  /*f0060*/  @P0 STG.E [R152.64], R169 ;  /* 0x000000a998000986 */ /* 0x0087e8000c101904 */
[----:B-1----:R-:W4:Y:S01]  /*f0070*/  LDL.LU R164, [R1+0x2e34] ;  /* 0x002e340001a47983 */ /* 0x002f220000300800 */
[----:B------:R-:W-:-:S03]  /*f0080*/  IMAD.WIDE R158, R160, 0x4, R224 ;  /* 0x00000004a09e7825 */ /* 0x000fc600078e02e0 */
[----:B---3--:R-:W3:Y:S01]  /*f0090*/  LDL.LU R169, [R1+0x2e04] ;  /* 0x002e040001a97983 */ /* 0x008ee20000300800 */
[----:B------:R-:W-:-:S05]  /*f00a0*/  IMAD.WIDE R152, R160, 0x4, R218 ;  /* 0x00000004a0987825 */ /* 0x000fca00078e02da */
[----:B------:R-:W-:Y:S04]  /*f00b0*/  @P3 STG.E [R152.64], R212 ;  /* 0x000000d498003986 */ /* 0x000fe8000c101904 */
        /* <DEDUP_REMOVED lines=25> */
[----:B----4-:R1:W-:Y:S01]  /*f0250*/  @P4 STG.E [R154.64], R164 ;  /* 0x000000a49a004986 */ /* 0x0103e2000c101904 */
[----:B------:R-:W-:-:S03]  /*f0260*/  ISETP.LT.AND P4, PT, R242, c[0x0][0x178], !P1 ;  /* 0x00005e00f2007a0c */ /* 0x000fc60004f81270 */
[----:B---3--:R3:W-:Y:S04]  /*f0270*/  @P6 STG.E [R156.64], R169 ;  /* 0x000000a99c006986 */ /* 0x0087e8000c101904 */
[----:B-1----:R-:W4:Y:S04]  /*f0280*/  LDL.LU R164, [R1+0x2e40] ;  /* 0x002e400001a47983 */ /* 0x002f280000300800 */
[----:B------:R1:W-:Y:S04]  /*f0290*/  @P5 STG.E [R158.64], R171 ;  /* 0x000000ab9e005986 */ /* 0x0003e8000c101904 */
[----:B---3--:R-:W4:Y:S01]  /*f02a0*/  LDL.LU R169, [R1+0x2e10] ;  /* 0x002e100001a97983 */ /* 0x008f220000300800 */
[----:B------:R-:W-:-:S03]  /*f02b0*/  IMAD.WIDE R156, R153, 0x4, R220 ;  /* 0x00000004999c7825 */ /* 0x000fc600078e02dc */
[----:B-1----:R-:W4:Y:S01]  /*f02c0*/  LDL.LU R171, [R1+0x2dc0] ;  /* 0x002dc00001ab7983 */ /* 0x002f220000300800 */
[----:B------:R-:W-:-:S04]  /*f02d0*/  IMAD.WIDE R158, R153, 0x4, R222 ;  /* 0x00000004999e7825 */ /* 0x000fc800078e02de */
[----:B------:R-:W-:Y:S01]  /*f02e0*/  IMAD.WIDE R154, R153, 0x4, R224 ;  /* 0x00000004999a7825 */ /* 0x000fe200078e02e0 */
[----:B------:R-:W-:Y:S04]  /*f02f0*/  @P3 STG.E [R156.64], R163 ;  /* 0x000000a39c003986 */ /* 0x000fe8000c101904 */
        /* <DEDUP_REMOVED lines=25> */
[----:B------:R-:W-:Y:S01]  /*f0490*/  IMAD.WIDE R158, R152, 0x4, R216 ;  /* 0x00000004989e7825 */ /* 0x000fe200078e02d8 */
[----:B------:R-:W-:-:S03]  /*f04a0*/  ISETP.LT.AND P6, PT, R248, c[0x0][0x178], !P0 ;  /* 0x00005e00f8007a0c */ /* 0x000fc600047c1270 */
[C---:B------:R-:W-:Y:S01]  /*f04b0*/  IMAD.WIDE R154, R152.reuse, 0x4, R220 ;  /* 0x00000004989a7825 */ /* 0x040fe200078e02dc */
[----:B----4-:R1:W-:Y:S04]  /*f04c0*/  @P2 STG.E [R158.64], R164 ;  /* 0x000000a49e002986 */ /* 0x0103e8000c101904 */
[----:B------:R4:W-:Y:S04]  /*f04d0*/  @P4 STG.E [R156.64], R169 ;  /* 0x000000a99c004986 */ /* 0x0009e8000c101904 */
[----:B-1----:R-:W2:Y:S04]  /*f04e0*/  LDL.LU R164, [R1+0x2e44] ;  /* 0x002e440001a47983 */ /* 0x002ea80000300800 */
[----:B------:R1:W-:Y:S04]  /*f04f0*/  @P3 STG.E [R154.64], R171 ;  /* 0x000000ab9a003986 */ /* 0x0003e8000c101904 */
[----:B----4-:R-:W4:Y:S01]  /*f0500*/  LDL.LU R169, [R1+0x2e14] ;  /* 0x002e140001a97983 */ /* 0x010f220000300800 */
[----:B------:R-:W-:-:S03]  /*f0510*/  IMAD.WIDE R158, R152, 0x4, R222 ;  /* 0x00000004989e7825 */ /* 0x000fc600078e02de */
[----:B-1----:R-:W4:Y:S01]  /*f0520*/  LDL.LU R171, [R1+0x2dc4] ;  /* 0x002dc40001ab7983 */ /* 0x002f220000300800 */
        /* <DEDUP_REMOVED lines=25> */
[----:B------:R-:W-:-:S02]  /*f06c0*/  ISETP.LT.AND P3, PT, R248, c[0x0][0x178], !P1 ;  /* 0x00005e00f8007a0c */ /* 0x000fc40004f61270 */
[----:B------:R-:W-:Y:S01]  /*f06d0*/  ISETP.LT.AND P0, PT, R242, c[0x0][0x178], !P1 ;  /* 0x00005e00f2007a0c */ /* 0x000fe20004f01270 */
[----:B------:R-:W-:Y:S01]  /*f06e0*/  IMAD.WIDE R158, R153, 0x4, R220 ;  /* 0x00000004999e7825 */ /* 0x000fe200078e02dc */
[----:B------:R-:W3:Y:S04]  /*f06f0*/  LDL.LU R212, [R1+0x2e50] ;  /* 0x002e500001d47983 */ /* 0x000ee80000300800 */
[----:B------:R1:W-:Y:S01]  /*f0700*/  @P4 STG.E [R154.64], R164 ;  /* 0x000000a49a004986 */ /* 0x0003e2000c101904 */
[----:B------:R-:W-:-:S03]  /*f0710*/  ISETP.LT.AND P4, PT, R241, c[0x0][0x178], !P1 ;  /* 0x00005e00f1007a0c */ /* 0x000fc60004f81270 */
[----:B----4-:R4:W-:Y:S04]  /*f0720*/  @P6 STG.E [R156.64], R169 ;  /* 0x000000a99c006986 */ /* 0x0109e8000c101904 */
[----:B------:R4:W-:Y:S01]  /*f0730*/  @P5 STG.E [R158.64], R171 ;  /* 0x000000ab9e005986 */ /* 0x0009e2000c101904 */
[----:B-1----:R-:W-:-:S04]  /*f0740*/  IMAD.WIDE R154, R153, 0x4, R224 ;  /* 0x00000004999a7825 */ /* 0x002fc800078e02e0 */
[C---:B----4-:R-:W-:Y:S01]  /*f0750*/  IMAD.WIDE R156, R153.reuse, 0x4, R226 ;  /* 0x00000004999c7825 */ /* 0x050fe200078e02e2 */
[----:B------:R-:W3:Y:S03]  /*f0760*/  LDL.LU R171, [R1+0x2e20] ;  /* 0x002e200001ab7983 */ /* 0x000ee60000300800 */
[----:B------:R-:W-:Y:S01]  /*f0770*/  IMAD.WIDE R158, R153, 0x4, R222 ;  /* 0x00000004999e7825 */ /* 0x000fe200078e02de */
[----:B------:R-:W3:Y:S04]  /*f0780*/  LDL.LU R169, [R1+0x2de0] ;  /* 0x002de00001a97983 */ /* 0x000ee80000300800 */
        /* <DEDUP_REMOVED lines=24> */
[----:B------:R-:W-:Y:S01]  /*f0910*/  ISETP.LT.AND P1, PT, R248, c[0x0][0x178], !P2 ;  /* 0x00005e00f8007a0c */ /* 0x000fe20005721270 */
[----:B------:R-:W-:-:S04]  /*f0920*/  IMAD.WIDE R158, R152, 0x4, R218 ;  /* 0x00000004989e7825 */ /* 0x000fc800078e02da */
[----:B------:R-:W-:Y:S01]  /*f0930*/  IMAD.WIDE R156, R152, 0x4, R220 ;  /* 0x00000004989c7825 */ /* 0x000fe200078e02dc */
[----:B------:R-:W-:Y:S01]  /*f0940*/  ISETP.LT.AND P6, PT, R242, c[0x0][0x178], !P2 ;  /* 0x00005e00f2007a0c */ /* 0x000fe200057c1270 */
[----:B------:R1:W-:Y:S01]  /*f0950*/  @P3 STG.E [R158.64], R212 ;  /* 0x000000d49e003986 */ /* 0x0003e2000c101904 */
[----:B------:R-:W-:Y:S01]  /*f0960*/  ISETP.LT.AND P5, PT, R241, c[0x0][0x178], !P2 ;  /* 0x00005e00f1007a0c */ /* 0x000fe200057a1270 */
[----:B------:R-:W-:-:S04]  /*f0970*/  IMAD.WIDE R154, R152, 0x4, R222 ;  /* 0x00000004989a7825 */ /* 0x000fc800078e02de */
[C---:B-1----:R-:W-:Y:S01]  /*f0980*/  IMAD.WIDE R158, R152.reuse, 0x4, R224 ;  /* 0x00000004989e7825 */ /* 0x042fe200078e02e0 */
[----:B------:R1:W-:Y:S04]  /*f0990*/  @P4 STG.E [R156.64], R171 ;  /* 0x000000ab9c004986 */ /* 0x0003e8000c101904 */
[----:B------:R1:W-:Y:S04]  /*f09a0*/  @P1 STG.E [R154.64], R169 ;  /* 0x000000a99a001986 */ /* 0x0003e8000c101904 */
[----:B-1----:R-:W3:Y:S01]  /*f09b0*/  LDL.LU R171, [R1+0x2e24] ;  /* 0x002e240001ab7983 */ /* 0x002ee20000300800 */
[----:B------:R-:W-:-:S03]  /*f09c0*/  IMAD.WIDE R154, R152, 0x4, R226 ;  /* 0x00000004989a7825 */ /* 0x000fc600078e02e2 */
[----:B------:R-:W3:Y:S04]  /*f09d0*/  LDL.LU R169, [R1+0x2de4] ;  /* 0x002de40001a97983 */ /* 0x000ee80000300800 */
[----:B------:R1:W-:Y:S04]  /*f09e0*/  @P6 STG.E [R158.64], R165 ;  /* 0x000000a59e006986 */ /* 0x0003e8000c101904 */
[----:B------:R1:W-:Y:S04]  /*f09f0*/  @P5 STG.E [R154.64], R166 ;  /* 0x000000a69a005986 */ /* 0x0003e8000c101904 */
[----:B-1----:R-:W3:Y:S04]  /*f0a00*/  LDL.LU R165, [R1+0x2a64] ;  /* 0x002a640001a57983 */ /* 0x002ee80000300800 */
[----:B------:R-:W3:Y:S01]  /*f0a10*/  LDL.LU R166, [R1+0x2854] ;  /* 0x0028540001a67983 */ /* 0x000ee20000300800 */
        /* <DEDUP_REMOVED lines=11> */
[----:B------:R-:W-:-:S04]  /*f0ad0*/  IADD3 R158, R243, 0x30, RZ ;  /* 0x00000030f39e7810 */ /* 0x000fc80007ffe0ff */
        /* <DEDUP_REMOVED lines=16> */
[----:B------:R-:W-:-:S04]  /*f0be0*/  IMAD.WIDE R156, R161, 0x4, R224 ;  /* 0x00000004a19c7825 */ /* 0x000fc800078e02e0 */
[----:B------:R-:W-:Y:S01]  /*f0bf0*/  IMAD.WIDE R154, R161, 0x4, R226 ;  /* 0x00000004a19a7825 */ /* 0x000fe200078e02e2 */
[----:B------:R1:W-:Y:S04]  /*f0c00*/  @P5 STG.E [R152.64], R171 ;  /* 0x000000ab98005986 */ /* 0x0003e8000c101904 */
[----:B-1----:R-:W4:Y:S04]  /*f0c10*/  LDL.LU R171, [R1+0x598] ;  /* 0x0005980001ab7983 */ /* 0x002f280000300800 */
[----:B------:R1:W-:Y:S04]  /*f0c20*/  @P2 STG.E [R158.64], R169 ;  /* 0x000000a99e002986 */ /* 0x0003e8000c101904 */
[----:B-1----:R-:W4:Y:S04]  /*f0c30*/  LDL.LU R169, [R1+0x508] ;  /* 0x0005080001a97983 */ /* 0x002f280000300800 */
[----:B------:R-:W-:Y:S04]  /*f0c40*/  @P3 STG.E [R156.64], R165 ;  /* 0x000000a59c003986 */ /* 0x000fe8000c101904 */
[----:B------:R1:W-:Y:S04]  /*f0c50*/  @P4 STG.E [R154.64], R166 ;  /* 0x000000a69a004986 */ /* 0x0003e8000c101904 */
[----:B-1----:R-:W4:Y:S01]  /*f0c60*/  LDL.LU R166, [R1+0x318] ;  /* 0x0003180001a67983 */ /* 0x002f220000300800 */
[----:B------:R-:W-:-:S02]  /*f0c70*/  ISETP.LT.AND P6, PT, R240, c[0x0][0x178], !P0 ;  /* 0x00005e00f0007a0c */ /* 0x000fc400047c1270 */
[----:B------:R-:W-:Y:S01]  /*f0c80*/  ISETP.LT.AND P5, PT, R252, c[0x0][0x178], !P1 ;  /* 0x00005e00fc007a0c */ /* 0x000fe20004fa1270 */
[----:B------:R-:W-:Y:S01]  /*f0c90*/  IMAD.WIDE R152, R161, 0x4, R228 ;  /* 0x00000004a1987825 */ /* 0x000fe200078e02e4 */
        /* <DEDUP_REMOVED lines=85> */
[----:B------:R-:W-:Y:S01]  /*f11f0*/  ISETP.GE.AND P1, PT, R158, c[0x0][0x17c], PT ;  /* 0x00005f009e007a0c */ /* 0x000fe20003f26270 */
        /* <DEDUP_REMOVED lines=17> */
[----:B------:R-:W-:-:S05]  /*f1310*/  IADD3 R152, R159, c[0x0][0x198], RZ ;  /* 0x000066009f987a10 */ /* 0x000fca0007ffe0ff */
[----:B------:R-:W-:Y:S01]  /*f1320*/  IMAD.WIDE R158, R152, 0x4, R2 ;  /* 0x00000004989e7825 */ /* 0x000fe200078e0202 */
        /* <DEDUP_REMOVED lines=10> */
[----:B------:R-:W-:Y:S01]  /*f13d0*/  IMAD.WIDE R156, R152, 0x4, R218 ;  /* 0x00000004989c7825 */ /* 0x000fe200078e02da */
        /* <DEDUP_REMOVED lines=20> */
[----:B------:R-:W-:-:S04]  /*f1520*/  IMAD.WIDE R152, R152, 0x4, R228 ;  /* 0x0000000498987825 */ /* 0x000fc800078e02e4 */
[C---:B-1----:R-:W-:Y:S01]  /*f1530*/  IMAD.WIDE R154, R160.reuse, 0x4, R2 ;  /* 0x00000004a09a7825 */ /* 0x042fe200078e0202 */
[----:B------:R1:W-:Y:S04]  /*f1540*/  @P0 STG.E [R156.64], R171 ;  /* 0x000000ab9c000986 */ /* 0x0003e8000c101904 */
[----:B------:R4:W-:Y:S04]  /*f1550*/  @P4 STG.E [R158.64], R166 ;  /* 0x000000a69e004986 */ /* 0x0009e8000c101904 */
[----:B-1----:R-:W3:Y:S04]  /*f1560*/  LDL.LU R171, [R1+0xe48] ;  /* 0x000e480001ab7983 */ /* 0x002ee80000300800 */
[----:B----4-:R-:W4:Y:S01]  /*f1570*/  LDL.LU R166, [R1+0xba8] ;  /* 0x000ba80001a67983 */ /* 0x010f220000300800 */
[----:B------:R-:W-:-:S03]  /*f1580*/  IMAD.WIDE R156, R160, 0x4, R216 ;  /* 0x00000004a09c7825 */ /* 0x000fc600078e02d8 */
[----:B------:R-:W4:Y:S04]  /*f1590*/  LDL.LU R170, [R1+0x1c7c] ;  /* 0x001c7c0001aa7983 */ /* 0x000f280000300800 */
        /* <DEDUP_REMOVED lines=23> */
[----:B---3--:R2:W-:Y:S04]  /*f1710*/  @P1 STG.E [R152.64], R168 ;  /* 0x000000a898001986 */ /* 0x0085e8000c101904 */
[----:B-1----:R-:W3:Y:S01]  /*f1720*/  LDL.LU R165, [R1+0x176c] ;  /* 0x00176c0001a57983 */ /* 0x002ee20000300800 */
[----:B--2---:R-:W-:-:S03]  /*f1730*/  IMAD.WIDE R152, R160, 0x4, R226 ;  /* 0x00000004a0987825 */ /* 0x004fc600078e02e2 */
[----:B------:R-:W2:Y:S01]  /*f1740*/  LDL.LU R168, [R1+0x124c] ;  /* 0x00124c0001a87983 */ /* 0x000ea20000300800 */
[----:B------:R-:W-:Y:S01]  /*f1750*/  ISETP.LT.AND P4, PT, R251, c[0x0][0x178], !P0 ;  /* 0x00005e00fb007a0c */ /* 0x000fe20004781270 */
[----:B------:R-:W-:Y:S02]  /*f1760*/  IMAD.WIDE R154, R161, 0x4, R2 ;  /* 0x00000004a19a7825 */ /* 0x000fe400078e0202 */
[----:B------:R1:W-:Y:S04]  /*f1770*/  @P6 STG.E [R156.64], R171 ;  /* 0x000000ab9c006986 */ /* 0x0003e8000c101904 */
[----:B----4-:R4:W-:Y:S04]  /*f1780*/  @P5 STG.E [R152.64], R166 ;  /* 0x000000a698005986 */ /* 0x0109e8000c101904 */
[----:B-1----:R-:W2:Y:S04]  /*f1790*/  LDL.LU R171, [R1+0xe4c] ;  /* 0x000e4c0001ab7983 */ /* 0x002ea80000300800 */
[----:B----4-:R-:W4:Y:S01]  /*f17a0*/  LDL.LU R166, [R1+0xbac] ;  /* 0x000bac0001a67983 */ /* 0x010f220000300800 */
[----:B------:R-:W-:-:S04]  /*f17b0*/  IMAD.WIDE R156, R160, 0x4, R228 ;  /* 0x00000004a09c7825 */ /* 0x000fc800078e02e4 */
[----:B------:R-:W-:Y:S01]  /*f17c0*/  IMAD.WIDE R152, R161, 0x4, R216 ;  /* 0x00000004a1987825 */ /* 0x000fe200078e02d8 */
[----:B------:R1:W-:Y:S04]  /*f17d0*/  @P2 STG.E [R156.64], R164 ;  /* 0x000000a49c002986 */ /* 0x0003e8000c101904 */
[----:B------:R-:W-:Y:S04]  /*f17e0*/  @P3 STG.E [R154.64], R163 ;  /* 0x000000a39a003986 */ /* 0x000fe8000c101904 */
[----:B------:R1:W-:Y:S04]  /*f17f0*/  @P4 STG.E [R152.64], R169 ;  /* 0x000000a998004986 */ /* 0x0003e8000c101904 */
[----:B-1----:R-:W4:Y:S04]  /*f1800*/  LDL.LU R164, [R1+0x2d88] ;  /* 0x002d880001a47983 */ /* 0x002f280000300800 */
[----:B------:R-:W4:Y:S01]  /*f1810*/  LDL.LU R169, [R1+0x2d48] ;  /* 0x002d480001a97983 */ /* 0x000f220000300800 */
[----:B------:R-:W-:-:S02]  /*f1820*/  ISETP.LT.AND P6, PT, R250, c[0x0][0x178], !P0 ;  /* 0x00005e00fa007a0c */ /* 0x000fc400047c1270 */
[----:B------:R-:W-:Y:S01]  /*f1830*/  ISETP.LT.AND P5, PT, R249, c[0x0][0x178], !P0 ;  /* 0x00005e00f9007a0c */ /* 0x000fe200047a1270 */
[C---:B------:R-:W-:Y:S01]  /*f1840*/  IMAD.WIDE R156, R161.reuse, 0x4, R218 ;  /* 0x00000004a19c7825 */ /* 0x040fe200078e02da */
        /* <DEDUP_REMOVED lines=10> */
[C---:B------:R-:W-:Y:S01]  /*f18f0*/  IMAD.WIDE R158, R161.reuse, 0x4, R222 ;  /* 0x00000004a19e7825 */ /* 0x040fe200078e02de */
[----:B-1----:R-:W4:Y:S03]  /*f1900*/  LDL.LU R170, [R1+0x13c8] ;  /* 0x0013c80001aa7983 */ /* 0x002f260000300800 */
[----:B------:R-:W-:Y:S01]  /*f1910*/  IMAD.WIDE R156, R161, 0x4, R224 ;  /* 0x00000004a19c7825 */ /* 0x000fe200078e02e0 */
[----:B------:R-:W-:Y:S02]  /*f1920*/  ISETP.LT.AND P6, PT, R240, c[0x0][0x178], !P0 ;  /* 0x00005e00f0007a0c */ /* 0x000fe400047c1270 */
[----:B------:R-:W-:Y:S02]  /*f1930*/  ISETP.LT.AND P0, PT, R251, c[0x0][0x178], !P1 ;  /* 0x00005e00fb007a0c */ /* 0x000fe40004f01270 */
[C---:B------:R-:W-:Y:S01]  /*f1940*/  IADD3 R160, R161.reuse, c[0x0][0x198], RZ ;  /* 0x00006600a1a07a10 */ /* 0x040fe20007ffe0ff */
[----:B---3--:R1:W-:Y:S04]  /*f1950*/  @P5 STG.E [R152.64], R165 ;  /* 0x000000a598005986 */ /* 0x0083e8000c101904 */
[----:B-1----:R-:W3:Y:S04]  /*f1960*/  LDL.LU R165, [R1+0x1258] ;  /* 0x0012580001a57983 */ /* 0x002ee80000300800 */
[----:B--2---:R1:W-:Y:S01]  /*f1970*/  @P2 STG.E [R158.64], R168 ;  /* 0x000000a89e002986 */ /* 0x0043e2000c101904 */
[----:B------:R-:W-:Y:S01]  /*f1980*/  ISETP.LT.AND P5, PT, R252, c[0x0][0x178], !P1 ;  /* 0x00005e00fc007a0c */ /* 0x000fe20004fa1270 */
[----:B------:R-:W-:-:S02]  /*f1990*/  IMAD.WIDE R152, R161, 0x4, R228 ;  /* 0x00000004a1987825 */ /* 0x000fc400078e02e4 */
[----:B-1----:R-:W2:Y:S02]  /*f19a0*/  LDL.LU R168, [R1+0xe58] ;  /* 0x000e580001a87983 */ /* 0x002ea40000300800 */
[C---:B------:R-:W-:Y:S02]  /*f19b0*/  IMAD.WIDE R158, R160.reuse, 0x4, R2 ;  /* 0x00000004a09e7825 */ /* 0x040fe400078e0202 */
[----:B------:R-:W-:Y:S04]  /*f19c0*/  @P3 STG.E [R156.64], R171 ;  /* 0x000000ab9c003986 */ /* 0x000fe8000c101904 */
[----:B----4-:R1:W-:Y:S01]  /*f19d0*/  @P4 STG.E [R154.64], R166 ;  /* 0x000000a69a004986 */ /* 0x0103e2000c101904 */
[----:B------:R4:W-:Y:S03]  /*f19e0*/  @P6 STG.E [R152.64], R167 ;  /* 0x000000a798006986 */ /* 0x0009e6000c101904 */
[----:B-1----:R-:W2:Y:S01]  /*f19f0*/  LDL.LU R166, [R1+0x308] ;  /* 0x0003080001a67983 */ /* 0x002ea20000300800 */
[----:B----4-:R-:W-:-:S04]  /*f1a00*/  IMAD.WIDE R152, R160, 0x4, R216 ;  /* 0x00000004a0987825 */ /* 0x010fc800078e02d8 */
[----:B------:R-:W4:Y:S02]  /*f1a10*/  LDL.LU R171, [R1+0x257c] ;  /* 0x00257c0001ab7983 */ /* 0x000f240000300800 */
[----:B------:R-:W4:Y:S01]  /*f1a20*/  LDL.LU R167, [R1+0x2df8] ;  /* 0x002df80001a77983 */ /* 0x000f220000300800 */
        /* <DEDUP_REMOVED lines=10> */
[----:B------:R-:W-:-:S04]  /*f1ad0*/  IMAD.WIDE R156, R160, 0x4, R222 ;  /* 0x00000004a09c7825 */ /* 0x000fc800078e02de */
[----:B------:R-:W-:Y:S01]  /*f1ae0*/  IMAD.WIDE R158, R160, 0x4, R224 ;  /* 0x00000004a09e7825 */ /* 0x000fe200078e02e0 */
[----:B------:R-:W-:Y:S02]  /*f1af0*/  ISETP.LT.AND P0, PT, R241, c[0x0][0x178], !P1 ;  /* 0x00005e00f1007a0c */ /* 0x000fe40004f01270 */
[----:B------:R-:W-:Y:S01]  /*f1b00*/  ISETP.LT.AND P2, PT, R240, c[0x0][0x178], !P1 ;  /* 0x00005e00f0007a0c */ /* 0x000fe20004f41270 */
[----:B------:R-:W-:Y:S01]  /*f1b10*/  @P3 STG.E [R152.64], R212 ;  /* 0x000000d498003986 */ /* 0x000fe2000c101904 */
[----:B------:R1:W-:Y:S02]  /*f1b20*/  @P4 STG.E [R154.64], R163 ;  /* 0x000000a39a004986 */ /* 0x0003e4000c101904 */
[----:B------:R1:W-:Y:S01]  /*f1b30*/  @P5 STG.E [R156.64], R170 ;  /* 0x000000aa9c005986 */ /* 0x0003e2000c101904 */
[----:B------:R-:W-:Y:S01]  /*f1b40*/  IADD3 R161, R243, 0x37, RZ ;  /* 0x00000037f3a17810 */ /* 0x000fe20007ffe0ff */
[----:B-1----:R-:W4:Y:S01]  /*f1b50*/  LDL.LU R163, [R1+0x1c8c] ;  /* 0x001c8c0001a37983 */ /* 0x002f220000300800 */
[----:B------:R-:W4:Y:S02]  /*f1b60*/  LDL.LU R170, [R1+0x13cc] ;  /* 0x0013cc0001aa7983 */ /* 0x000f240000300800 */
[----:B------:R-:W-:-:S04]  /*f1b70*/  IMAD.WIDE R154, R160, 0x4, R226 ;  /* 0x00000004a09a7825 */ /* 0x000fc800078e02e2 */
[----:B------:R-:W-:Y:S01]  /*f1b80*/  IMAD.WIDE R152, R160, 0x4, R228 ;  /* 0x00000004a0987825 */ /* 0x000fe200078e02e4 */
[----:B------:R-:W-:-:S04]  /*f1b90*/  ISETP.GE.AND P1, PT, R161, c[0x0][0x17c], PT ;  /* 0x00005f00a1007a0c */ /* 0x000fc80003f26270 */
[----:B------:R-:W-:Y:S02]  /*f1ba0*/  ISETP.LT.AND P4, PT, R252, c[0x0][0x178], !P1 ;  /* 0x00005e00fc007a0c */ /* 0x000fe40004f81270 */
[----:B------:R-:W-:Y:S01]  /*f1bb0*/  ISETP.LT.AND P5, PT, R250, c[0x0][0x178], !P1 ;  /* 0x00005e00fa007a0c */ /* 0x000fe20004fa1270 */
[----:B---3--:R1:W-:Y:S04]  /*f1bc0*/  @P6 STG.E [R158.64], R165 ;  /* 0x000000a59e006986 */ /* 0x0083e8000c101904 */
[----:B-1----:R-:W3:Y:S04]  /*f1bd0*/  LDL.LU R165, [R1+0x125c] ;  /* 0x00125c0001a57983 */ /* 0x002ee80000300800 */
[----:B--2---:R1:W-:Y:S01]  /*f1be0*/  @P0 STG.E [R154.64], R168 ;  /* 0x000000a89a000986 */ /* 0x0043e2000c101904 */
[----:B------:R-:W-:-:S02]  /*f1bf0*/  ISETP.LT.AND P6, PT, R251, c[0x0][0x178], !P1 ;  /* 0x00005e00fb007a0c */ /* 0x000fc40004fc1270 */
[----:B------:R-:W-:Y:S01]  /*f1c00*/  IADD3 R158, R160, c[0x0][0x198], RZ ;  /* 0x00006600a09e7a10 */ /* 0x000fe20007ffe0ff */
[----:B-1----:R-:W2:Y:S04]  /*f1c10*/  LDL.LU R168, [R1+0xe5c] ;  /* 0x000e5c0001a87983 */ /* 0x002ea80000300800 */
[----:B------:R-:W-:-:S04]  /*f1c20*/  IMAD.WIDE R154, R158, 0x4, R216 ;  /* 0x000000049e9a7825 */ /* 0x000fc800078e02d8 */
[C---:B------:R-:W-:Y:S01]  /*f1c30*/  IMAD.WIDE R156, R158.reuse, 0x4, R218 ;  /* 0x000000049e9c7825 */ /* 0x040fe200078e02da */
[----:B------:R1:W-:Y:S04]  /*f1c40*/  @P2 STG.E [R152.64], R166 ;  /* 0x000000a698002986 */ /* 0x0003e8000c101904 */
[----:B-1----:R-:W2:Y:S01]  /*f1c50*/  LDL.LU R166, [R1+0x30c] ;  /* 0x00030c0001a67983 */ /* 0x002ea20000300800 */
[----:B------:R-:W-:-:S05]  /*f1c60*/  IMAD.WIDE R152, R158, 0x4, R2 ;  /* 0x000000049e987825 */ /* 0x000fca00078e0202 */
[----:B----4-:R1:W-:Y:S04]  /*f1c70*/  @P4 STG.E [R152.64], R164 ;  /* 0x000000a498004986 */ /* 0x0103e8000c101904 */
[----:B------:R4:W-:Y:S01]  /*f1c80*/  @P6 STG.E [R154.64], R169 ;  /* 0x000000a99a006986 */ /* 0x0009e2000c101904 */
[----:B------:R4:W-:Y:S03]  /*f1c90*/  @P5 STG.E [R156.64], R171 ;  /* 0x000000ab9c005986 */ /* 0x0009e6000c101904 */
[----:B-1----:R-:W2:Y:S04]  /*f1ca0*/  LDL.LU R164, [R1+0x2da8] ;  /* 0x002da80001a47983 */ /* 0x002ea80000300800 */
[----:B----4-:R-:W4:Y:S01]  /*f1cb0*/  LDL.LU R169, [R1+0x2d58] ;  /* 0x002d580001a97983 */ /* 0x010f220000300800 */
[----:B------:R-:W4:Y:S01]  /*f1cc0*/  LDL.LU R171, [R1+0x2588] ;  /* 0x0025880001ab7983 */ /* 0x000f220000300800 */
[----:B------:R-:W-:-:S02]  /*f1cd0*/  ISETP.LT.AND P3, PT, R249, c[0x0][0x178], !P1 ;  /* 0x00005e00f9007a0c */ /* 0x000fc40004f61270 */
[----:B------:R-:W-:Y:S02]  /*f1ce0*/  ISETP.LT.AND P2, PT, R248, c[0x0][0x178], !P1 ;  /* 0x00005e00f8007a0c */ /* 0x000fe40004f41270 */
[----:B------:R-:W-:Y:S01]  /*f1cf0*/  ISETP.LT.AND P4, PT, R242, c[0x0][0x178], !P1 ;  /* 0x00005e00f2007a0c */ /* 0x000fe20004f81270 */
[----:B------:R-:W-:-:S04]  /*f1d00*/  IMAD.WIDE R152, R158, 0x4, R220 ;  /* 0x000000049e987825 */ /* 0x000fc800078e02dc */
[----:B------:R-:W-:Y:S01]  /*f1d10*/  IMAD.WIDE R154, R158, 0x4, R222 ;  /* 0x000000049e9a7825 */ /* 0x000fe200078e02de */
[----:B------:R-:W-:-:S03]  /*f1d20*/  IADD3 R159, R243, 0x38, RZ ;  /* 0x00000038f39f7810 */ /* 0x000fc60007ffe0ff */
[----:B------:R-:W-:Y:S01]  /*f1d30*/  IMAD.WIDE R156, R158, 0x4, R224 ;  /* 0x000000049e9c7825 */ /* 0x000fe200078e02e0 */
[----:B------:R-:W-:-:S03]  /*f1d40*/  ISETP.LT.AND P5, PT, R241, c[0x0][0x178], !P1 ;  /* 0x00005e00f1007a0c */ /* 0x000fc60004fa1270 */
[----:B------:R-:W-:Y:S01]  /*f1d50*/  ISETP.LT.AND P1, PT, R240, c[0x0][0x178], !P1 ;  /* 0x00005e00f0007a0c */ /* 0x000fe20004f21270 */
[----:B------:R-:W-:Y:S01]  /*f1d60*/  ISETP.GE.AND P0, PT, R159, c[0x0][0x17c], PT ;  /* 0x00005f009f007a0c */ /* 0x000fe20003f06270 */
[----:B------:R-:W-:Y:S01]  /*f1d70*/  @P3 STG.E [R152.64], R163 ;  /* 0x000000a398003986 */ /* 0x000fe2000c101904 */
[----:B------:R1:W-:Y:S02]  /*f1d80*/  @P2 STG.E [R154.64], R170 ;  /* 0x000000aa9a002986 */ /* 0x0003e4000c101904 */
[----:B------:R-:W-:Y:S02]  /*f1d90*/  ISETP.LT.AND P6, PT, R252, c[0x0][0x178], !P0 ;  /* 0x00005e00fc007a0c */ /* 0x000fe400047c1270 */
[C---:B------:R-:W-:Y:S01]  /*f1da0*/  IADD3 R159, R158.reuse, c[0x0][0x198], RZ ;  /* 0x000066009e9f7a10 */ /* 0x040fe20007ffe0ff */
[----:B-1----:R-:W4:Y:S01]  /*f1db0*/  LDL.LU R170, [R1+0x1eb8] ;  /* 0x001eb80001aa7983 */ /* 0x002f220000300800 */
[----:B------:R-:W-:-:S04]  /*f1dc0*/  IMAD.WIDE R152, R158, 0x4, R226 ;  /* 0x000000049e987825 */ /* 0x000fc800078e02e2 */
[----:B------:R-:W-:Y:S01]  /*f1dd0*/  IMAD.WIDE R154, R158, 0x4, R228 ;  /* 0x000000049e9a7825 */ /* 0x000fe200078e02e4 */
[----:B------:R-:W-:Y:S02]  /*f1de0*/  ISETP.LT.AND P2, PT, R251, c[0x0][0x178], !P0 ;  /* 0x00005e00fb007a0c */ /* 0x000fe40004741270 */
[----:B------:R-:W-:Y:S01]  /*f1df0*/  ISETP.LT.AND P3, PT, R249, c[0x0][0x178], !P0 ;  /* 0x00005e00f9007a0c */ /* 0x000fe20004761270 */
[----:B---3--:R1:W-:Y:S04]  /*f1e00*/  @P4 STG.E [R156.64], R165 ;  /* 0x000000a59c004986 */ /* 0x0083e8000c101904 */
[----:B-1----:R-:W3:Y:S01]  /*f1e10*/  LDL.LU R165, [R1+0x1978] ;  /* 0x0019780001a57983 */ /* 0x002ee20000300800 */
[----:B------:R-:W-:-:S03]  /*f1e20*/  IMAD.WIDE R156, R159, 0x4, R2 ;  /* 0x000000049f9c7825 */ /* 0x000fc600078e0202 */
[----:B--2---:R1:W-:Y:S01]  /*f1e30*/  @P5 STG.E [R152.64], R168 ;  /* 0x000000a898005986 */ /* 0x0043e2000c101904 */
[----:B------:R-:W-:Y:S01]  /*f1e40*/  ISETP.LT.AND P4, PT, R250, c[0x0][0x178], !P0 ;  /* 0x00005e00fa007a0c */ /* 0x000fe20004781270 */
[C---:B-1----:R-:W-:Y:S02]  /*f1e50*/  IMAD.WIDE R152, R159.reuse, 0x4, R220 ;  /* 0x000000049f987825 */ /* 0x042fe400078e02dc */
[----:B------:R1:W-:Y:S02]  /*f1e60*/  @P1 STG.E [R154.64], R166 ;  /* 0x000000a69a001986 */ /* 0x0003e4000c101904 */
[----:B------:R2:W-:Y:S02]  /*f1e70*/  @P6 STG.E [R156.64], R167 ;  /* 0x000000a79c006986 */ /* 0x0005e4000c101904 */
[----:B-1----:R-:W3:Y:S01]  /*f1e80*/  LDL.LU R166, [R1+0x13bc] ;  /* 0x0013bc0001a67983 */ /* 0x002ee20000300800 */
[----:B------:R-:W3:Y:S02]  /*f1e90*/  LDL.LU R163, [R1+0x13b8] ;  /* 0x0013b80001a37983 */ /* 0x000ee40000300800 */
[----:B------:R-:W3:Y:S02]  /*f1ea0*/  LDL.LU R168, [R1+0xc78] ;  /* 0x000c780001a87983 */ /* 0x000ee40000300800 */
[----:B--2---:R-:W2:Y:S02]  /*f1eb0*/  LDL.LU R167, [R1+0x2dfc] ;  /* 0x002dfc0001a77983 */ /* 0x004ea40000300800 */
[----:B------:R-:W-:-:S04]  /*f1ec0*/  IMAD.WIDE R156, R159, 0x4, R216 ;  /* 0x000000049f9c7825 */ /* 0x000fc800078e02d8 */
[----:B------:R-:W-:Y:S01]  /*f1ed0*/  IMAD.WIDE R154, R159, 0x4, R218 ;  /* 0x000000049f9a7825 */ /* 0x000fe200078e02da */
[----:B------:R1:W-:Y:S04]  /*f1ee0*/  @P2 STG.E [R156.64], R164 ;  /* 0x000000a49c002986 */ /* 0x0003e8000c101904 */
[----:B----4-:R4:W-:Y:S01]  /*f1ef0*/  @P4 STG.E [R154.64], R169 ;  /* 0x000000a99a004986 */ /* 0x0109e2000c101904 */
[----:B------:R4:W-:Y:S03]  /*f1f00*/  @P3 STG.E [R152.64], R171 ;  /* 0x000000ab98003986 */ /* 0x0009e6000c101904 */
[----:B-1----:R-:W2:Y:S04]  /*f1f10*/  LDL.LU R164, [R1+0x2dac] ;  /* 0x002dac0001a47983 */ /* 0x002ea80000300800 */
[----:B----4-:R-:W4:Y:S01]  /*f1f20*/  LDL.LU R169, [R1+0x2d5c] ;  /* 0x002d5c0001a97983 */ /* 0x010f220000300800 */
[----:B------:R-:W4:Y:S01]  /*f1f30*/  LDL.LU R171, [R1+0x258c] ;  /* 0x00258c0001ab7983 */ /* 0x000f220000300800 */
[----:B------:R-:W-:-:S02]  /*f1f40*/  ISETP.LT.AND P6, PT, R248, c[0x0][0x178], !P0 ;  /* 0x00005e00f8007a0c */ /* 0x000fc400047c1270 */
[----:B------:R-:W-:Y:S01]  /*f1f50*/  ISETP.LT.AND P5, PT, R242, c[0x0][0x178], !P0 ;  /* 0x00005e00f2007a0c */ /* 0x000fe200047a1270 */
[----:B------:R-:W-:Y:S01]  /*f1f60*/  IMAD.WIDE R156, R159, 0x4, R222 ;  /* 0x000000049f9c7825 */ /* 0x000fe200078e02de */
[----:B------:R-:W-:-:S03]  /*f1f70*/  IADD3 R158, R243, 0x39, RZ ;  /* 0x00000039f39e7810 */ /* 0x000fc60007ffe0ff */
[----:B------:R-:W-:Y:S01]  /*f1f80*/  IMAD.WIDE R152, R159, 0x4, R224 ;  /* 0x000000049f987825 */ /* 0x000fe200078e02e0 */
[----:B------:R-:W-:Y:S02]  /*f1f90*/  ISETP.LT.AND P2, PT, R241, c[0x0][0x178], !P0 ;  /* 0x00005e00f1007a0c */ /* 0x000fe40004741270 */
[----:B------:R-:W-:Y:S01]  /*f1fa0*/  ISETP.GE.AND P1, PT, R158, c[0x0][0x17c], PT ;  /* 0x00005f009e007a0c */ /* 0x000fe20003f26270 */
[----:B------:R-:W-:Y:S02]  /*f1fb0*/  ISETP.LT.AND P0, PT, R240, c[0x0][0x178], !P0 ;  /* 0x00005e00f0007a0c */ /* 0x000fe40004701270 */
[----:B------:R1:W-:Y:S01]  /*f1fc0*/  @P6 STG.E [R156.64], R170 ;  /* 0x000000aa9c006986 */ /* 0x0003e2000c101904 */
[----:B------:R-:W-:Y:S01]  /*f1fd0*/  ISETP.LT.AND P3, PT, R252, c[0x0][0x178], !P1 ;  /* 0x00005e00fc007a0c */ /* 0x000fe20004f61270 */
[C---:B------:R-:W-:Y:S02]  /*f1fe0*/  IMAD.WIDE R154, R159.reuse, 0x4, R226 ;  /* 0x000000049f9a7825 */ /* 0x040fe400078e02e2 */
[----:B-1----:R-:W4:Y:S02]  /*f1ff0*/  LDL.LU R170, [R1+0x1ebc] ;  /* 0x001ebc0001aa7983 */ /* 0x002f240000300800 */
[----:B------:R-:W-:Y:S01]  /*f2000*/  IMAD.WIDE R156, R159, 0x4, R228 ;  /* 0x000000049f9c7825 */ /* 0x000fe200078e02e4 */
[----:B------:R-:W-:-:S02]  /*f2010*/  ISETP.LT.AND P4, PT, R251, c[0x0][0x178], !P1 ;  /* 0x00005e00fb007a0c */ /* 0x000fc40004f81270 */
[----:B------:R-:W-:Y:S01]  /*f2020*/  ISETP.LT.AND P6, PT, R250, c[0x0][0x178], !P1 ;  /* 0x00005e00fa007a0c */ /* 0x000fe20004fc1270 */
[----:B---3--:R1:W-:Y:S04]  /*f2030*/  @P5 STG.E [R152.64], R165 ;  /* 0x000000a598005986 */ /* 0x0083e8000c101904 */
[----:B-1----:R-:W3:Y:S01]  /*f2040*/  LDL.LU R165, [R1+0x197c] ;  /* 0x00197c0001a57983 */ /* 0x002ee20000300800 */
[----:B------:R-:W-:-:S05]  /*f2050*/  IADD3 R152, R159, c[0x0][0x198], RZ ;  /* 0x000066009f987a10 */ /* 0x000fca0007ffe0ff */
[C---:B------:R-:W-:Y:S01]  /*f2060*/  IMAD.WIDE R158, R152.reuse, 0x4, R2 ;  /* 0x00000004989e7825 */ /* 0x040fe200078e0202 */
[----:B------:R-:W-:Y:S01]  /*f2070*/  ISETP.LT.AND P5, PT, R249, c[0x0][0x178], !P1 ;  /* 0x00005e00f9007a0c */ /* 0x000fe20004fa1270 */
[----:B------:R-:W-:Y:S02]  /*f2080*/  @P2 STG.E [R154.64], R163 ;  /* 0x000000a39a002986 */ /* 0x000fe4000c101904 */
[----:B------:R-:W-:Y:S02]  /*f2090*/  @P0 STG.E [R156.64], R168 ;  /* 0x000000a89c000986 */ /* 0x000fe4000c101904 */
[----:B--2---:R1:W-:Y:S02]  /*f20a0*/  @P3 STG.E [R158.64], R167 ;  /* 0x000000a79e003986 */ /* 0x0043e4000c101904 */
[----:B-1----:R-:W2:Y:S01]  /*f20b0*/  LDL.LU R167, [R1+0xc7c] ;  /* 0x000c7c0001a77983 */ /* 0x002ea20000300800 */
[----:B------:R-:W2:Y:S02]  /*f20c0*/  LDL.LU R163, [R1+0x2e38] ;  /* 0x002e380001a37983 */ /* 0x000ea40000300800 */
[----:B------:R-:W2:Y:S02]  /*f20d0*/  LDL.LU R168, [R1+0x2e08] ;  /* 0x002e080001a87983 */ /* 0x000ea40000300800 */
[----:B------:R-:W-:-:S04]  /*f20e0*/  IMAD.WIDE R154, R152, 0x4, R216 ;  /* 0x00000004989a7825 */ /* 0x000fc800078e02d8 */
[----:B------:R-:W-:-:S04]  /*f20f0*/  IMAD.WIDE R156, R152, 0x4, R218 ;  /* 0x00000004989c7825 */ /* 0x000fc800078e02da */
[----:B------:R-:W-:Y:S01]  /*f2100*/  IMAD.WIDE R158, R152, 0x4, R220 ;  /* 0x00000004989e7825 */ /* 0x000fe200078e02dc */
[----:B------:R-:W2:Y:S04]  /*f2110*/  LDL.LU R212, [R1+0x2db8] ;  /* 0x002db80001d47983 */ /* 0x000ea80000300800 */
[----:B------:R-:W-:Y:S04]  /*f2120*/  @P4 STG.E [R154.64], R164 ;  /* 0x000000a49a004986 */ /* 0x000fe8000c101904 */
[----:B----4-:R-:W-:Y:S01]  /*f2130*/  @P6 STG.E [R156.64], R169 ;  /* 0x000000a99c006986 */ /* 0x010fe2000c101904 */
[----:B------:R1:W-:Y:S03]  /*f2140*/  @P5 STG.E [R158.64], R171 ;  /* 0x000000ab9e005986 */ /* 0x0003e6000c101904 */
[----:B-1----:R-:W2:Y:S01]  /*f2150*/  LDL.LU R171, [R1+0x2d68] ;  /* 0x002d680001ab7983 */ /* 0x002ea20000300800 */
[----:B------:R-:W-:-:S02]  /*f2160*/  ISETP.LT.AND P3, PT, R248, c[0x0][0x178], !P1 ;  /* 0x00005e00f8007a0c */ /* 0x000fc40004f61270 */
[----:B------:R-:W-:Y:S02]  /*f2170*/  ISETP.LT.AND P0, PT, R242, c[0x0][0x178], !P1 ;  /* 0x00005e00f2007a0c */ /* 0x000fe40004f01270 */
[----:B------:R-:W-:Y:S01]  /*f2180*/  ISETP.LT.AND P4, PT, R241, c[0x0][0x178], !P1 ;  /* 0x00005e00f1007a0c */ /* 0x000fe20004f81270 */
[----:B------:R-:W-:-:S04]  /*f2190*/  IMAD.WIDE R154, R152, 0x4, R222 ;  /* 0x00000004989a7825 */ /* 0x000fc800078e02de */
[----:B------:R-:W-:-:S04]  /*f21a0*/  IMAD.WIDE R156, R152, 0x4, R224 ;  /* 0x00000004989c7825 */ /* 0x000fc800078e02e0 */
[----:B------:R-:W-:Y:S01]  /*f21b0*/  IMAD.WIDE R158, R152, 0x4, R226 ;  /* 0x00000004989e7825 */ /* 0x000fe200078e02e2 */
[----:B------:R-:W2:Y:S01]  /*f21c0*/  LDL.LU R169, [R1+0x2808] ;  /* 0x0028080001a97983 */ /* 0x000ea20000300800 */
[----:B------:R-:W-:Y:S02]  /*f21d0*/  IADD3 R153, R243, 0x3a, RZ ;  /* 0x0000003af3997810 */ /* 0x000fe40007ffe0ff */
[----:B------:R-:W-:Y:S02]  /*f21e0*/  ISETP.LT.AND P1, PT, R240, c[0x0][0x178], !P1 ;  /* 0x00005e00f0007a0c */ /* 0x000fe40004f21270 */
[----:B------:R-:W-:Y:S01]  /*f21f0*/  ISETP.GE.AND P2, PT, R153, c[0x0][0x17c], PT ;  /* 0x00005f0099007a0c */ /* 0x000fe20003f46270 */
[----:B------:R1:W-:Y:S03]  /*f2200*/  @P3 STG.E [R154.64], R170 ;  /* 0x000000aa9a003986 */ /* 0x0003e6000c101904 */
[----:B------:R-:W-:-:S02]  /*f2210*/  ISETP.LT.AND P6, PT, R252, c[0x0][0x178], !P2 ;  /* 0x00005e00fc007a0c */ /* 0x000fc400057c1270 */
[----:B------:R-:W-:Y:S02]  /*f2220*/  ISETP.LT.AND P5, PT, R251, c[0x0][0x178], !P2 ;  /* 0x00005e00fb007a0c */ /* 0x000fe400057a1270 */
[C---:B------:R-:W-:Y:S01]  /*f2230*/  IADD3 R160, R152.reuse, c[0x0][0x198], RZ ;  /* 0x0000660098a07a10 */ /* 0x040fe20007ffe0ff */
[----:B------:R-:W-:Y:S01]  /*f2240*/  IMAD.WIDE R152, R152, 0x4, R228 ;  /* 0x0000000498987825 */ /* 0x000fe200078e02e4 */
[----:B------:R-:W-:-:S03]  /*f2250*/  ISETP.LT.AND P3, PT, R250, c[0x0][0x178], !P2 ;  /* 0x00005e00fa007a0c */ /* 0x000fc60005761270 */
[C---:B-1----:R-:W-:Y:S01]  /*f2260*/  IMAD.WIDE R154, R160.reuse, 0x4, R2 ;  /* 0x00000004a09a7825 */ /* 0x042fe200078e0202 */
[----:B---3--:R1:W-:Y:S03]  /*f2270*/  @P0 STG.E [R156.64], R165 ;  /* 0x000000a59c000986 */ /* 0x0083e6000c101904 */
[----:B------:R3:W-:Y:S01]  /*f2280*/  @P4 STG.E [R158.64], R166 ;  /* 0x000000a69e004986 */ /* 0x0007e2000c101904 */
[----:B-1----:R-:W4:Y:S01]  /*f2290*/  LDL.LU R165, [R1+0x1a48] ;  /* 0x001a480001a57983 */ /* 0x002f220000300800 */
[----:B---3--:R-:W3:Y:S02]  /*f22a0*/  LDL.LU R166, [R1+0x19f8] ;  /* 0x0019f80001a67983 */ /* 0x008ee40000300800 */
[----:B------:R-:W-:-:S04]  /*f22b0*/  IMAD.WIDE R156, R160, 0x4, R216 ;  /* 0x00000004a09c7825 */ /* 0x000fc800078e02d8 */
[----:B------:R-:W3:Y:S01]  /*f22c0*/  LDL.LU R170, [R1+0x2dbc] ;  /* 0x002dbc0001aa7983 */ /* 0x000ee20000300800 */
[----:B------:R-:W-:Y:S01]  /*f22d0*/  ISETP.LT.AND P4, PT, R249, c[0x0][0x178], !P2 ;  /* 0x00005e00f9007a0c */ /* 0x000fe20005781270 */
[----:B--2---:R1:W-:Y:S01]  /*f22e0*/  @P1 STG.E [R152.64], R167 ;  /* 0x000000a798001986 */ /* 0x0043e2000c101904 */
[----:B------:R2:W-:Y:S02]  /*f22f0*/  @P6 STG.E [R154.64], R163 ;  /* 0x000000a39a006986 */ /* 0x0005e4000c101904 */
[----:B------:R2:W-:Y:S01]  /*f2300*/  @P5 STG.E [R156.64], R168 ;  /* 0x000000a89c005986 */ /* 0x0005e2000c101904 */
[----:B-1----:R-:W3:Y:S01]  /*f2310*/  LDL.LU R167, [R1+0x106c] ;  /* 0x00106c0001a77983 */ /* 0x002ee20000300800 */
[----:B------:R-:W3:Y:S02]  /*f2320*/  LDL.LU R164, [R1+0x1068] ;  /* 0x0010680001a47983 */ /* 0x000ee40000300800 */
[----:B--2---:R-:W2:Y:S02]  /*f2330*/  LDL.LU R163, [R1+0x2e3c] ;  /* 0x002e3c0001a37983 */ /* 0x004ea40000300800 */
[----:B------:R-:W2:Y:S02]  /*f2340*/  LDL.LU R168, [R1+0x2e0c] ;  /* 0x002e0c0001a87983 */ /* 0x000ea40000300800 */
[----:B------:R-:W-:-:S04]  /*f2350*/  IMAD.WIDE R156, R160, 0x4, R218 ;  /* 0x00000004a09c7825 */ /* 0x000fc800078e02da */
[----:B------:R-:W-:Y:S01]  /*f2360*/  IMAD.WIDE R154, R160, 0x4, R220 ;  /* 0x00000004a09a7825 */ /* 0x000fe200078e02dc */
[----:B------:R-:W-:Y:S04]  /*f2370*/  @P3 STG.E [R156.64], R212 ;  /* 0x000000d49c003986 */ /* 0x000fe8000c101904 */
[----:B------:R1:W-:Y:S04]  /*f2380*/  @P4 STG.E [R154.64], R171 ;  /* 0x000000ab9a004986 */ /* 0x0003e8000c101904 */
[----:B-1----:R-:W2:Y:S01]  /*f2390*/  LDL.LU R171, [R1+0x2d6c] ;  /* 0x002d6c0001ab7983 */ /* 0x002ea20000300800 */
[----:B------:R-:W-:-:S02]  /*f23a0*/  ISETP.LT.AND P1, PT, R248, c[0x0][0x178], !P2 ;  /* 0x00005e00f8007a0c */ /* 0x000fc40005721270 */
[----:B------:R-:W-:Y:S02]  /*f23b0*/  ISETP.LT.AND P6, PT, R242, c[0x0][0x178], !P2 ;  /* 0x00005e00f2007a0c */ /* 0x000fe400057c1270 */
[----:B------:R-:W-:Y:S01]  /*f23c0*/  ISETP.LT.AND P5, PT, R241, c[0x0][0x178], !P2 ;  /* 0x00005e00f1007a0c */ /* 0x000fe200057a1270 */
[----:B------:R-:W-:-:S04]  /*f23d0*/  IMAD.WIDE R152, R160, 0x4, R222 ;  /* 0x00000004a0987825 */ /* 0x000fc800078e02de */
[----:B------:R-:W-:Y:S01]  /*f23e0*/  IMAD.WIDE R156, R160, 0x4, R224 ;  /* 0x00000004a09c7825 */ /* 0x000fe200078e02e0 */
[----:B------:R-:W-:-:S03]  /*f23f0*/  IADD3 R158, R243, 0x3b, RZ ;  /* 0x0000003bf39e7810 */ /* 0x000fc60007ffe0ff */
[----:B------:R1:W-:Y:S01]  /*f2400*/  @P1 STG.E [R152.64], R169 ;  /* 0x000000a998001986 */ /* 0x0003e2000c101904 */
[----:B------:R-:W-:Y:S02]  /*f2410*/  ISETP.GE.AND P0, PT, R158, c[0x0][0x17c], PT ;  /* 0x00005f009e007a0c */ /* 0x000fe40003f06270 */
[----:B------:R-:W-:Y:S01]  /*f2420*/  ISETP.LT.AND P2, PT, R240, c[0x0][0x178], !P2 ;  /* 0x00005e00f0007a0c */ /* 0x000fe20005741270 */
[----:B-1----:R-:W-:Y:S01]  /*f2430*/  IMAD.WIDE R152, R160, 0x4, R226 ;  /* 0x00000004a0987825 */ /* 0x002fe200078e02e2 */
[----:B------:R-:W2:Y:S01]  /*f2440*/  LDL.LU R169, [R1+0x280c] ;  /* 0x00280c0001a97983 */ /* 0x000ea20000300800 */
[----:B------:R-:W-:Y:S02]  /*f2450*/  ISETP.LT.AND P3, PT, R252, c[0x0][0x178], !P0 ;  /* 0x00005e00fc007a0c */ /* 0x000fe40004761270 */
[----:B------:R-:W-:Y:S02]  /*f2460*/  ISETP.LT.AND P4, PT, R251, c[0x0][0x178], !P0 ;  /* 0x00005e00fb007a0c */ /* 0x000fe40004781270 */
[----:B------:R-:W-:-:S05]  /*f2470*/  IADD3 R161, R160, c[0x0][0x198], RZ ;  /* 0x00006600a0a17a10 */ /* 0x000fca0007ffe0ff */
[----:B------:R-:W-:Y:S01]  /*f2480*/  IMAD.WIDE R154, R161, 0x4, R2 ;  /* 0x00000004a19a7825 */ /* 0x000fe200078e0202 */
[----:B----4-:R1:W-:Y:S03]  /*f2490*/  @P6 STG.E [R156.64], R165 ;  /* 0x000000a59c006986 */ /* 0x0103e6000c101904 */
[----:B---3--:R3:W-:Y:S01]  /*f24a0*/  @P5 STG.E [R152.64], R166 ;  /* 0x000000a698005986 */ /* 0x0087e2000c101904 */
[----:B-1----:R-:W4:Y:S04]  /*f24b0*/  LDL.LU R165, [R1+0x1a4c] ;  /* 0x001a4c0001a57983 */ /* 0x002f280000300800 */
[----:B---3--:R-:W3:Y:S01]  /*f24c0*/  LDL.LU R166, [R1+0x19fc] ;  /* 0x0019fc0001a67983 */ /* 0x008ee20000300800 */
[----:B------:R-:W-:-:S04]  /*f24d0*/  IMAD.WIDE R156, R160, 0x4, R228 ;  /* 0x00000004a09c7825 */ /* 0x000fc800078e02e4 */
[----:B------:R-:W-:Y:S01]  /*f24e0*/  IMAD.WIDE R152, R161, 0x4, R216 ;  /* 0x00000004a1987825 */ /* 0x000fe200078e02d8 */
[----:B------:R-:W-:Y:S02]  /*f24f0*/  ISETP.LT.AND P6, PT, R250, c[0x0][0x178], !P0 ;  /* 0x00005e00fa007a0c */ /* 0x000fe400047c1270 */
[----:B------:R-:W-:Y:S01]  /*f2500*/  ISETP.LT.AND P5, PT, R249, c[0x0][0x178], !P0 ;  /* 0x00005e00f9007a0c */ /* 0x000fe200047a1270 */
[----:B------:R1:W-:Y:S01]  /*f2510*/  @P2 STG.E [R156.64], R164 ;  /* 0x000000a49c002986 */ /* 0x0003e2000c101904 */
[----:B--2---:R-:W-:Y:S03]  /*f2520*/  @P3 STG.E [R154.64], R163 ;  /* 0x000000a39a003986 */ /* 0x004fe6000c101904 */
[----:B------:R2:W-:Y:S04]  /*f2530*/  @P4 STG.E [R152.64], R168 ;  /* 0x000000a898004986 */ /* 0x0005e8000c101904 */
[----:B-1----:R-:W3:Y:S04]  /*f2540*/  LDL.LU R164, [R1+0x2e78] ;  /* 0x002e780001a47983 */ /* 0x002ee80000300800 */
[----:B--2---:R-:W2:Y:S01]  /*f2550*/  LDL.LU R168, [R1+0x2e48] ;  /* 0x002e480001a87983 */ /* 0x004ea20000300800 */
[----:B------:R-:W-:-:S04]  /*f2560*/  IMAD.WIDE R156, R161, 0x4, R218 ;  /* 0x00000004a19c7825 */ /* 0x000fc800078e02da */
[----:B------:R-:W-:Y:S01]  /*f2570*/  IMAD.WIDE R152, R161, 0x4, R220 ;  /* 0x00000004a1987825 */ /* 0x000fe200078e02dc */
[----:B------:R-:W2:Y:S04]  /*f2580*/  LDL.LU R212, [R1+0x2e18] ;  /* 0x002e180001d47983 */ /* 0x000ea80000300800 */
[----:B------:R1:W-:Y:S01]  /*f2590*/  @P6 STG.E [R156.64], R170 ;  /* 0x000000aa9c006986 */ /* 0x0003e2000c101904 */
[----:B------:R-:W2:Y:S03]  /*f25a0*/  LDL.LU R163, [R1+0x2dc8] ;  /* 0x002dc80001a37983 */ /* 0x000ea60000300800 */
[----:B-1----:R-:W2:Y:S04]  /*f25b0*/  LDL.LU R170, [R1+0x2d78] ;  /* 0x002d780001aa7983 */ /* 0x002ea80000300800 */
[----:B------:R1:W-:Y:S04]  /*f25c0*/  @P5 STG.E [R152.64], R171 ;  /* 0x000000ab98005986 */ /* 0x0003e8000c101904 */
[----:B-1----:R-:W2:Y:S01]  /*f25d0*/  LDL.LU R171, [R1+0x2818] ;  /* 0x0028180001ab7983 */ /* 0x002ea20000300800 */
        /* <DEDUP_REMOVED lines=8> */
[----:B------:R-:W-:Y:S01]  /*f2660*/  ISETP.LT.AND P6, PT, R240, c[0x0][0x178], !P0 ;  /* 0x00005e00f0007a0c */ /* 0x000fe200047c1270 */
[----:B------:R1:W-:Y:S01]  /*f2670*/  @P2 STG.E [R158.64], R169 ;  /* 0x000000a99e002986 */ /* 0x0003e2000c101904 */
[----:B------:R-:W-:Y:S02]  /*f2680*/  ISETP.LT.AND P5, PT, R252, c[0x0][0x178], !P1 ;  /* 0x00005e00fc007a0c */ /* 0x000fe40004fa1270 */
[----:B------:R-:W-:Y:S02]  /*f2690*/  ISETP.LT.AND P0, PT, R251, c[0x0][0x178], !P1 ;  /* 0x00005e00fb007a0c */ /* 0x000fe40004f01270 */
[C---:B------:R-:W-:Y:S01]  /*f26a0*/  IADD3 R160, R161.reuse, c[0x0][0x198], RZ ;  /* 0x00006600a1a07a10 */ /* 0x040fe20007ffe0ff */
[----:B------:R-:W-:Y:S01]  /*f26b0*/  IMAD.WIDE R152, R161, 0x4, R228 ;  /* 0x00000004a1987825 */ /* 0x000fe200078e02e4 */
[----:B-1----:R-:W2:Y:S03]  /*f26c0*/  LDL.LU R169, [R1+0x1ec8] ;  /* 0x001ec80001a97983 */ /* 0x002ea60000300800 */
[C---:B------:R-:W-:Y:S01]  /*f26d0*/  IMAD.WIDE R158, R160.reuse, 0x4, R2 ;  /* 0x00000004a09e7825 */ /* 0x040fe200078e0202 */
[----:B----4-:R-:W-:Y:S04]  /*f26e0*/  @P3 STG.E [R156.64], R165 ;  /* 0x000000a59c003986 */ /* 0x010fe8000c101904 */
[----:B---3--:R1:W-:Y:S01]  /*f26f0*/  @P4 STG.E [R154.64], R166 ;  /* 0x000000a69a004986 */ /* 0x0083e2000c101904 */
[----:B------:R3:W-:Y:S03]  /*f2700*/  @P6 STG.E [R152.64], R167 ;  /* 0x000000a798006986 */ /* 0x0007e6000c101904 */
[----:B-1----:R-:W4:Y:S01]  /*f2710*/  LDL.LU R166, [R1+0x7f8] ;  /* 0x0007f80001a67983 */ /* 0x002f220000300800 */
[----:B---3--:R-:W-:Y:S01]  /*f2720*/  IMAD.WIDE R152, R160, 0x4, R216 ;  /* 0x00000004a0987825 */ /* 0x008fe200078e02d8 */
[----:B------:R-:W-:-:S03]  /*f2730*/  ISETP.LT.AND P3, PT, R250, c[0x0][0x178], !P1 ;  /* 0x00005e00fa007a0c */ /* 0x000fc60004f61270 */
[----:B------:R-:W3:Y:S01]  /*f2740*/  LDL.LU R165, [R1+0x2e1c] ;  /* 0x002e1c0001a57983 */ /* 0x000ee20000300800 */
[----:B------:R-:W-:Y:S01]  /*f2750*/  ISETP.LT.AND P4, PT, R249, c[0x0][0x178], !P1 ;  /* 0x00005e00f9007a0c */ /* 0x000fe20004f81270 */
[----:B------:R-:W3:Y:S01]  /*f2760*/  LDL.LU R167, [R1+0x2e98] ;  /* 0x002e980001a77983 */ /* 0x000ee20000300800 */
[----:B------:R-:W-:Y:S01]  /*f2770*/  ISETP.LT.AND P6, PT, R242, c[0x0][0x178], !P1 ;  /* 0x00005e00f2007a0c */ /* 0x000fe20004fc1270 */
[----:B------:R-:W-:-:S04]  /*f2780*/  IMAD.WIDE R154, R160, 0x4, R220 ;  /* 0x00000004a09a7825 */ /* 0x000fc800078e02dc */
[----:B------:R-:W-:Y:S01]  /*f2790*/  IMAD.WIDE R156, R160, 0x4, R222 ;  /* 0x00000004a09c7825 */ /* 0x000fe200078e02de */
[----:B------:R1:W-:Y:S01]  /*f27a0*/  @P5 STG.E [R158.64], R164 ;  /* 0x000000a49e005986 */ /* 0x0003e2000c101904 */
[----:B------:R-:W-:-:S03]  /*f27b0*/  ISETP.LT.AND P5, PT, R248, c[0x0][0x178], !P1 ;  /* 0x00005e00f8007a0c */ /* 0x000fc60004fa1270 */
[----:B--2---:R2:W-:Y:S04]  /*f27c0*/  @P0 STG.E [R152.64], R168 ;  /* 0x000000a898000986 */ /* 0x0045e8000c101904 */
[----:B-1----:R-:W3:Y:S04]  /*f27d0*/  LDL.LU R164, [R1+0x2e7c] ;  /* 0x002e7c0001a47983 */ /* 0x002ee80000300800 */
[----:B--2---:R-:W2:Y:S01]  /*f27e0*/  LDL.LU R168, [R1+0x2e4c] ;  /* 0x002e4c0001a87983 */ /* 0x004ea20000300800 */
[----:B------:R-:W-:-:S04]  /*f27f0*/  IMAD.WIDE R152, R160, 0x4, R218 ;  /* 0x00000004a0987825 */ /* 0x000fc800078e02da */
[----:B------:R-:W-:Y:S01]  /*f2800*/  IMAD.WIDE R158, R160, 0x4, R224 ;  /* 0x00000004a09e7825 */ /* 0x000fe200078e02e0 */
[----:B------:R-:W-:Y:S03]  /*f2810*/  @P3 STG.E [R152.64], R212 ;  /* 0x000000d498003986 */ /* 0x000fe6000c101904 */
[----:B------:R1:W-:Y:S02]  /*f2820*/  @P4 STG.E [R154.64], R163 ;  /* 0x000000a39a004986 */ /* 0x0003e4000c101904 */
[----:B------:R1:W-:Y:S02]  /*f2830*/  @P5 STG.E [R156.64], R170 ;  /* 0x000000aa9c005986 */ /* 0x0003e4000c101904 */
[----:B-1----:R-:W2:Y:S01]  /*f2840*/  LDL.LU R163, [R1+0x2dcc] ;  /* 0x002dcc0001a37983 */ /* 0x002ea20000300800 */
[----:B------:R-:W2:Y:S03]  /*f2850*/  LDL.LU R170, [R1+0x2d7c] ;  /* 0x002d7c0001aa7983 */ /* 0x000ea60000300800 */
[----:B------:R1:W-:Y:S04]  /*f2860*/  @P6 STG.E [R158.64], R171 ;  /* 0x000000ab9e006986 */ /* 0x0003e8000c101904 */
[----:B-1----:R-:W2:Y:S01]  /*f2870*/  LDL.LU R171, [R1+0x281c] ;  /* 0x00281c0001ab7983 */ /* 0x002ea20000300800 */
[----:B------:R-:W-:-:S02]  /*f2880*/  ISETP.LT.AND P0, PT, R241, c[0x0][0x178], !P1 ;  /* 0x00005e00f1007a0c */ /* 0x000fc40004f01270 */
[----:B------:R-:W-:Y:S01]  /*f2890*/  ISETP.LT.AND P2, PT, R240, c[0x0][0x178], !P1 ;  /* 0x00005e00f0007a0c */ /* 0x000fe20004f41270 */
[----:B------:R-:W-:-:S04]  /*f28a0*/  IMAD.WIDE R154, R160, 0x4, R226 ;  /* 0x00000004a09a7825 */ /* 0x000fc800078e02e2 */
[----:B------:R-:W-:Y:S01]  /*f28b0*/  IMAD.WIDE R156, R160, 0x4, R228 ;  /* 0x00000004a09c7825 */ /* 0x000fe200078e02e4 */
[----:B------:R-:W-:-:S04]  /*f28c0*/  IADD3 R161, R243, 0x3d, RZ ;  /* 0x0000003df3a17810 */ /* 0x000fc80007ffe0ff */
[----:B------:R-:W-:Y:S01]  /*f28d0*/  ISETP.GE.AND P1, PT, R161, c[0x0][0x17c], PT ;  /* 0x00005f00a1007a0c */ /* 0x000fe20003f26270 */
[----:B------:R1:W-:Y:S03]  /*f28e0*/  @P0 STG.E [R154.64], R169 ;  /* 0x000000a99a000986 */ /* 0x0003e6000c101904 */
[----:B------:R-:W-:Y:S02]  /*f28f0*/  ISETP.LT.AND P4, PT, R252, c[0x0][0x178], !P1 ;  /* 0x00005e00fc007a0c */ /* 0x000fe40004f81270 */
[----:B------:R-:W-:Y:S02]  /*f2900*/  ISETP.LT.AND P6, PT, R251, c[0x0][0x178], !P1 ;  /* 0x00005e00fb007a0c */ /* 0x000fe40004fc1270 */
[----:B------:R-:W-:Y:S02]  /*f2910*/  ISETP.LT.AND P5, PT, R250, c[0x0][0x178], !P1 ;  /* 0x00005e00fa007a0c */ /* 0x000fe40004fa1270 */
[----:B------:R-:W-:Y:S01]  /*f2920*/  IADD3 R152, R160, c[0x0][0x198], RZ ;  /* 0x00006600a0987a10 */ /* 0x000fe20007ffe0ff */
[----:B-1----:R-:W2:Y:S04]  /*f2930*/  LDL.LU R169, [R1+0x1ecc] ;  /* 0x001ecc0001a97983 */ /* 0x002ea80000300800 */
[----:B------:R-:W-:-:S04]  /*f2940*/  IMAD.WIDE R154, R152, 0x4, R2 ;  /* 0x00000004989a7825 */ /* 0x000fc800078e0202 */
[C---:B------:R-:W-:Y:S01]  /*f2950*/  IMAD.WIDE R158, R152.reuse, 0x4, R218 ;  /* 0x00000004989e7825 */ /* 0x040fe200078e02da */
[----:B------:R-:W-:Y:S01]  /*f2960*/  ISETP.LT.AND P3, PT, R249, c[0x0][0x178], !P1 ;  /* 0x00005e00f9007a0c */ /* 0x000fe20004f61270 */
[----:B----4-:R1:W-:Y:S04]  /*f2970*/  @P2 STG.E [R156.64], R166 ;  /* 0x000000a69c002986 */ /* 0x0103e8000c101904 */
[----:B-1----:R-:W4:Y:S01]  /*f2980*/  LDL.LU R166, [R1+0x7fc] ;  /* 0x0007fc0001a67983 */ /* 0x002f220000300800 */
[----:B------:R-:W-:Y:S01]  /*f2990*/  IMAD.WIDE R156, R152, 0x4, R216 ;  /* 0x00000004989c7825 */ /* 0x000fe200078e02d8 */
[----:B------:R-:W-:Y:S02]  /*f29a0*/  ISETP.LT.AND P2, PT, R248, c[0x0][0x178], !P1 ;  /* 0x00005e00f8007a0c */ /* 0x000fe40004f41270 */
[----:B---3--:R1:W-:Y:S01]  /*f29b0*/  @P4 STG.E [R154.64], R164 ;  /* 0x000000a49a004986 */ /* 0x0083e2000c101904 */
[----:B------:R-:W-:-:S03]  /*f29c0*/  ISETP.LT.AND P4, PT, R242, c[0x0][0x178], !P1 ;  /* 0x00005e00f2007a0c */ /* 0x000fc60004f81270 */
[----:B--2---:R2:W-:Y:S01]  /*f29d0*/  @P6 STG.E [R156.64], R168 ;  /* 0x000000a89c006986 */ /* 0x0045e2000c101904 */
[----:B------:R3:W-:Y:S03]  /*f29e0*/  @P5 STG.E [R158.64], R165 ;  /* 0x000000a59e005986 */ /* 0x0007e6000c101904 */
[----:B-1----:R-:W4:Y:S04]  /*f29f0*/  LDL.LU R164, [R1+0x2e88] ;  /* 0x002e880001a47983 */ /* 0x002f280000300800 */
[----:B--2---:R-:W2:Y:S01]  /*f2a00*/  LDL.LU R168, [R1+0x2e58] ;  /* 0x002e580001a87983 */ /* 0x004ea20000300800 */
[----:B---3--:R-:W2:Y:S02]  /*f2a10*/  LDL.LU R165, [R1+0x2e28] ;  /* 0x002e280001a57983 */ /* 0x008ea40000300800 */
[----:B------:R-:W-:-:S04]  /*f2a20*/  IMAD.WIDE R156, R152, 0x4, R220 ;  /* 0x00000004989c7825 */ /* 0x000fc800078e02dc */
[----:B------:R-:W-:-:S04]  /*f2a30*/  IMAD.WIDE R158, R152, 0x4, R222 ;  /* 0x00000004989e7825 */ /* 0x000fc800078e02de */
[----:B------:R-:W-:Y:S01]  /*f2a40*/  IMAD.WIDE R154, R152, 0x4, R224 ;  /* 0x00000004989a7825 */ /* 0x000fe200078e02e0 */
[----:B------:R-:W-:Y:S03]  /*f2a50*/  @P3 STG.E [R156.64], R163 ;  /* 0x000000a39c003986 */ /* 0x000fe6000c101904 */
[----:B------:R1:W-:Y:S02]  /*f2a60*/  @P2 STG.E [R158.64], R170 ;  /* 0x000000aa9e002986 */ /* 0x0003e4000c101904 */
[----:B-1----:R-:W2:Y:S04]  /*f2a70*/  LDL.LU R170, [R1+0x2de8] ;  /* 0x002de80001aa7983 */ /* 0x002ea80000300800 */
[----:B------:R1:W-:Y:S04]  /*f2a80*/  @P4 STG.E [R154.64], R171 ;  /* 0x000000ab9a004986 */ /* 0x0003e8000c101904 */
[----:B-1----:R-:W2:Y:S01]  /*f2a90*/  LDL.LU R171, [R1+0x2a68] ;  /* 0x002a680001ab7983 */ /* 0x002ea20000300800 */
[----:B------:R-:W-:-:S02]  /*f2aa0*/  IADD3 R153, R243, 0x3e, RZ ;  /* 0x0000003ef3997810 */ /* 0x000fc40007ffe0ff */
[----:B------:R-:W-:Y:S01]  /*f2ab0*/  ISETP.LT.AND P5, PT, R241, c[0x0][0x178], !P1 ;  /* 0x00005e00f1007a0c */ /* 0x000fe20004fa1270 */
[----:B------:R-:W-:Y:S01]  /*f2ac0*/  ISETP.LT.AND P1, PT, R240, c[0x0][0x178], !P1 ;  /* 0x00005e00f0007a0c */ /* 0x000fe20004f21270 */
[----:B------:R-:W-:Y:S01]  /*f2ad0*/  ISETP.GE.AND P0, PT, R153, c[0x0][0x17c], PT ;  /* 0x00005f0099007a0c */ /* 0x000fe20003f06270 */
[----:B------:R-:W-:-:S03]  /*f2ae0*/  IADD3 R153, R152, c[0x0][0x198], RZ ;  /* 0x0000660098997a10 */ /* 0x000fc60007ffe0ff */
[----:B------:R-:W-:Y:S01]  /*f2af0*/  ISETP.LT.AND P6, PT, R252, c[0x0][0x178], !P0 ;  /* 0x00005e00fc007a0c */ /* 0x000fe200047c1270 */
[----:B------:R-:W-:-:S04]  /*f2b00*/  IMAD.WIDE R156, R152, 0x4, R226 ;  /* 0x00000004989c7825 */ /* 0x000fc800078e02e2 */
[----:B------:R-:W-:-:S04]  /*f2b10*/  IMAD.WIDE R154, R152, 0x4, R228 ;  /* 0x00000004989a7825 */ /* 0x000fc800078e02e4 */
[----:B------:R-:W-:Y:S01]  /*f2b20*/  IMAD.WIDE R158, R153, 0x4, R2 ;  /* 0x00000004999e7825 */ /* 0x000fe200078e0202 */
[----:B------:R1:W-:Y:S01]  /*f2b30*/  @P5 STG.E [R156.64], R169 ;  /* 0x000000a99c005986 */ /* 0x0003e2000c101904 */
[----:B------:R-:W-:Y:S02]  /*f2b40*/  ISETP.LT.AND P2, PT, R251, c[0x0][0x178], !P0 ;  /* 0x00005e00fb007a0c */ /* 0x000fe40004741270 */
[----:B------:R-:W-:Y:S02]  /*f2b50*/  ISETP.LT.AND P4, PT, R250, c[0x0][0x178], !P0 ;  /* 0x00005e00fa007a0c */ /* 0x000fe40004781270 */
[----:B------:R-:W-:Y:S02]  /*f2b60*/  ISETP.LT.AND P3, PT, R249, c[0x0][0x178], !P0 ;  /* 0x00005e00f9007a0c */ /* 0x000fe40004761270 */
[----:B------:R-:W-:Y:S01]  /*f2b70*/  ISETP.LT.AND P5, PT, R242, c[0x0][0x178], !P0 ;  /* 0x00005e00f2007a0c */ /* 0x000fe200047a1270 */
[C---:B-1----:R-:W-:Y:S01]  /*f2b80*/  IMAD.WIDE R156, R153.reuse, 0x4, R220 ;  /* 0x00000004999c7825 */ /* 0x042fe200078e02dc */
[----:B----4-:R1:W-:Y:S03]  /*f2b90*/  @P1 STG.E [R154.64], R166 ;  /* 0x000000a69a001986 */ /* 0x0103e6000c101904 */
[----:B------:R4:W-:Y:S01]  /*f2ba0*/  @P6 STG.E [R158.64], R167 ;  /* 0x000000a79e006986 */ /* 0x0009e2000c101904 */
[----:B-1----:R-:W3:Y:S01]  /*f2bb0*/  LDL.LU R166, [R1+0x285c] ;  /* 0x00285c0001a67983 */ /* 0x002ee20000300800 */
[----:B------:R-:W3:Y:S02]  /*f2bc0*/  LDL.LU R163, [R1+0x2858] ;  /* 0x0028580001a37983 */ /* 0x000ee40000300800 */
[----:B------:R-:W3:Y:S02]  /*f2bd0*/  LDL.LU R169, [R1+0x2348] ;  /* 0x0023480001a97983 */ /* 0x000ee40000300800 */
[----:B----4-:R-:W4:Y:S02]  /*f2be0*/  LDL.LU R167, [R1+0x2e9c] ;  /* 0x002e9c0001a77983 */ /* 0x010f240000300800 */
[----:B------:R-:W-:-:S04]  /*f2bf0*/  IMAD.WIDE R158, R153, 0x4, R216 ;  /* 0x00000004999e7825 */ /* 0x000fc800078e02d8 */
[C---:B------:R-:W-:Y:S01]  /*f2c00*/  IMAD.WIDE R154, R153.reuse, 0x4, R218 ;  /* 0x00000004999a7825 */ /* 0x040fe200078e02da */
[----:B------:R-:W-:Y:S01]  /*f2c10*/  ISETP.LT.AND P6, PT, R248, c[0x0][0x178], !P0 ;  /* 0x00005e00f8007a0c */ /* 0x000fe200047c1270 */
[----:B------:R1:W-:Y:S04]  /*f2c20*/  @P2 STG.E [R158.64], R164 ;  /* 0x000000a49e002986 */ /* 0x0003e8000c101904 */
[----:B--2---:R2:W-:Y:S01]  /*f2c30*/  @P4 STG.E [R154.64], R168 ;  /* 0x000000a89a004986 */ /* 0x0045e2000c101904 */
[----:B------:R2:W-:Y:S03]  /*f2c40*/  @P3 STG.E [R156.64], R165 ;  /* 0x000000a59c003986 */ /* 0x0005e6000c101904 */
[----:B-1----:R-:W4:Y:S04]  /*f2c50*/  LDL.LU R164, [R1+0x2e8c] ;  /* 0x002e8c0001a47983 */ /* 0x002f280000300800 */
[----:B--2---:R-:W2:Y:S01]  /*f2c60*/  LDL.LU R168, [R1+0x2e5c] ;  /* 0x002e5c0001a87983 */ /* 0x004ea20000300800 */
[----:B------:R-:W2:Y:S02]  /*f2c70*/  LDL.LU R165, [R1+0x2e2c] ;  /* 0x002e2c0001a57983 */ /* 0x000ea40000300800 */
[----:B------:R-:W-:-:S04]  /*f2c80*/  IMAD.WIDE R158, R153, 0x4, R222 ;  /* 0x00000004999e7825 */ /* 0x000fc800078e02de */
[----:B------:R-:W-:Y:S01]  /*f2c90*/  IMAD.WIDE R154, R153, 0x4, R224 ;  /* 0x00000004999a7825 */ /* 0x000fe200078e02e0 */
[----:B------:R1:W-:Y:S04]  /*f2ca0*/  @P6 STG.E [R158.64], R170 ;  /* 0x000000aa9e006986 */ /* 0x0003e8000c101904 */
[----:B-1----:R-:W2:Y:S04]  /*f2cb0*/  LDL.LU R170, [R1+0x2dec] ;  /* 0x002dec0001aa7983 */ /* 0x002ea80000300800 */
[----:B------:R1:W-:Y:S04]  /*f2cc0*/  @P5 STG.E [R154.64], R171 ;  /* 0x000000ab9a005986 */ /* 0x0003e8000c101904 */
[----:B-1----:R-:W2:Y:S01]  /*f2cd0*/  LDL.LU R171, [R1+0x2a6c] ;  /* 0x002a6c0001ab7983 */ /* 0x002ea20000300800 */
[----:B------:R-:W-:-:S02]  /*f2ce0*/  IADD3 R152, R243, 0x3f, RZ ;  /* 0x0000003ff3987810 */ /* 0x000fc40007ffe0ff */
[----:B------:R-:W-:Y:S02]  /*f2cf0*/  ISETP.LT.AND P2, PT, R241, c[0x0][0x178], !P0 ;  /* 0x00005e00f1007a0c */ /* 0x000fe40004741270 */
[----:B------:R-:W-:Y:S01]  /*f2d00*/  ISETP.GE.AND P1, PT, R152, c[0x0][0x17c], PT ;  /* 0x00005f0098007a0c */ /* 0x000fe20003f26270 */
[----:B------:R-:W-:-:S03]  /*f2d10*/  ISETP.LT.AND P0, PT, R240, c[0x0][0x178], !P0 ;  /* 0x00005e00f0007a0c */ /* 0x000fc60004701270 */
        /* <DEDUP_REMOVED lines=8> */
[----:B---3--:R-:W-:Y:S01]  /*f2da0*/  @P2 STG.E [R154.64], R163 ;  /* 0x000000a39a002986 */ /* 0x008fe2000c101904 */
[----:B------:R-:W-:Y:S02]  /*f2db0*/  @P0 STG.E [R156.64], R169 ;  /* 0x000000a99c000986 */ /* 0x000fe4000c101904 */
[----:B----4-:R1:W-:Y:S02]  /*f2dc0*/  @P3 STG.E [R158.64], R167 ;  /* 0x000000a79e003986 */ /* 0x0103e4000c101904 */
[----:B-1----:R-:W3:Y:S01]  /*f2dd0*/  LDL.LU R167, [R1+0x234c] ;  /* 0x00234c0001a77983 */ /* 0x002ee20000300800 */
[----:B------:R-:W4:Y:S02]  /*f2de0*/  LDL.LU R163, [R1+0x20d0] ;  /* 0x0020d00001a37983 */ /* 0x000f240000300800 */
[----:B------:R-:W4:Y:S02]  /*f2df0*/  LDL.LU R169, [R1+0x1730] ;  /* 0x0017300001a97983 */ /* 0x000f240000300800 */
[----:B------:R-:W-:-:S04]  /*f2e00*/  IMAD.WIDE R154, R152, 0x4, R216 ;  /* 0x00000004989a7825 */ /* 0x000fc800078e02d8 */
[----:B------:R-:W-:-:S04]  /*f2e10*/  IMAD.WIDE R156, R152, 0x4, R218 ;  /* 0x00000004989c7825 */ /* 0x000fc800078e02da */
[----:B------:R-:W-:Y:S01]  /*f2e20*/  IMAD.WIDE R158, R152, 0x4, R220 ;  /* 0x00000004989e7825 */ /* 0x000fe200078e02dc */
[----:B------:R-:W-:Y:S02]  /*f2e30*/  ISETP.LT.AND P3, PT, R248, c[0x0][0x178], !P1 ;  /* 0x00005e00f8007a0c */ /* 0x000fe40004f61270 */
[----:B------:R-:W-:Y:S01]  /*f2e40*/  ISETP.LT.AND P0, PT, R242, c[0x0][0x178], !P1 ;  /* 0x00005e00f2007a0c */ /* 0x000fe20004f01270 */
[----:B------:R-:W4:Y:S04]  /*f2e50*/  LDL.LU R212, [R1+0xe30] ;  /* 0x000e300001d47983 */ /* 0x000f280000300800 */
[----:B------:R-:W-:Y:S04]  /*f2e60*/  @P4 STG.E [R154.64], R164 ;  /* 0x000000a49a004986 */ /* 0x000fe8000c101904 */
[----:B--2---:R-:W-:Y:S01]  /*f2e70*/  @P6 STG.E [R156.64], R168 ;  /* 0x000000a89c006986 */ /* 0x004fe2000c101904 */
[----:B------:R-:W-:Y:S01]  /*f2e80*/  ISETP.LT.AND P4, PT, R241, c[0x0][0x178], !P1 ;  /* 0x00005e00f1007a0c */ /* 0x000fe20004f81270 */
[----:B------:R1:W-:Y:S02]  /*f2e90*/  @P5 STG.E [R158.64], R165 ;  /* 0x000000a59e005986 */ /* 0x0003e4000c101904 */
[----:B-1----:R-:W4:Y:S01]  /*f2ea0*/  LDL.LU R165, [R1+0xb80] ;  /* 0x000b800001a57983 */ /* 0x002f220000300800 */
[----:B------:R-:W-:-:S04]  /*f2eb0*/  IMAD.WIDE R158, R152, 0x4, R222 ;  /* 0x00000004989e7825 */ /* 0x000fc800078e02de */
[----:B------:R-:W-:-:S04]  /*f2ec0*/  IMAD.WIDE R156, R152, 0x4, R224 ;  /* 0x00000004989c7825 */ /* 0x000fc800078e02e0 */
[----:B------:R-:W-:Y:S01]  /*f2ed0*/  IMAD.WIDE R154, R152, 0x4, R226 ;  /* 0x00000004989a7825 */ /* 0x000fe200078e02e2 */
[----:B------:R-:W4:Y:S04]  /*f2ee0*/  LDL.LU R168, [R1+0x7c0] ;  /* 0x0007c00001a87983 */ /* 0x000f280000300800 */
[----:B------:R-:W-:Y:S04]  /*f2ef0*/  @P3 STG.E [R158.64], R170 ;  /* 0x000000aa9e003986 */ /* 0x000fe8000c101904 */
[----:B------:R1:W-:Y:S01]  /*f2f00*/  @P0 STG.E [R156.64], R171 ;  /* 0x000000ab9c000986 */ /* 0x0003e2000c101904 */
[----:B------:R1:W-:Y:S03]  /*f2f10*/  @P4 STG.E [R154.64], R166 ;  /* 0x000000a69a004986 */ /* 0x0003e6000c101904 */
[----:B-1----:R-:W4:Y:S01]  /*f2f20*/  LDL.LU R171, [R1+0x4e0] ;  /* 0x0004e00001ab7983 */ /* 0x002f220000300800 */
[----:B------:R-:W4:Y:S01]  /*f2f30*/  LDL.LU R166, [R1+0x2f0] ;  /* 0x0002f00001a67983 */ /* 0x000f220000300800 */
[----:B------:R-:W-:-:S02]  /*f2f40*/  IADD3 R160, R243, 0x40, RZ ;  /* 0x00000040f3a07810 */ /* 0x000fc40007ffe0ff */
[----:B------:R-:W-:Y:S02]  /*f2f50*/  ISETP.LT.AND P1, PT, R240, c[0x0][0x178], !P1 ;  /* 0x00005e00f0007a0c */ /* 0x000fe40004f21270 */
[C---:B------:R-:W-:Y:S01]  /*f2f60*/  IADD3 R153, R152.reuse, c[0x0][0x198], RZ ;  /* 0x0000660098997a10 */ /* 0x040fe20007ffe0ff */
[----:B------:R-:W-:Y:S01]  /*f2f70*/  IMAD.WIDE R156, R152, 0x4, R228 ;  /* 0x00000004989c7825 */ /* 0x000fe200078e02e4 */
[----:B------:R-:W-:Y:S01]  /*f2f80*/  ISETP.GE.AND P2, PT, R160, c[0x0][0x17c], PT ;  /* 0x00005f00a0007a0c */ /* 0x000fe20003f46270 */
[----:B------:R-:W4:Y:S03]  /*f2f90*/  LDL.LU R170, [R1+0xe34] ;  /* 0x000e340001aa7983 */ /* 0x000f260000300800 */
[----:B------:R-:W-:Y:S02]  /*f2fa0*/  ISETP.LT.AND P6, PT, R252, c[0x0][0x178], !P2 ;  /* 0x00005e00fc007a0c */ /* 0x000fe400057c1270 */
[----:B------:R-:W-:Y:S01]  /*f2fb0*/  ISETP.LT.AND P5, PT, R251, c[0x0][0x178], !P2 ;  /* 0x00005e00fb007a0c */ /* 0x000fe200057a1270 */
[----:B------:R-:W-:-:S04]  /*f2fc0*/  IMAD.WIDE R154, R153, 0x4, R2 ;  /* 0x00000004999a7825 */ /* 0x000fc800078e0202 */
[----:B------:R-:W-:Y:S01]  /*f2fd0*/  IMAD.WIDE R158, R153, 0x4, R216 ;  /* 0x00000004999e7825 */ /* 0x000fe200078e02d8 */
[----:B------:R-:W-:Y:S02]  /*f2fe0*/  ISETP.LT.AND P3, PT, R250, c[0x0][0x178], !P2 ;  /* 0x00005e00fa007a0c */ /* 0x000fe40005761270 */
[----:B------:R-:W-:Y:S01]  /*f2ff0*/  ISETP.LT.AND P4, PT, R249, c[0x0][0x178], !P2 ;  /* 0x00005e00f9007a0c */ /* 0x000fe20005781270 */
[----:B---3--:R1:W-:Y:S02]  /*f3000*/  @P1 STG.E [R156.64], R167 ;  /* 0x000000a79c001986 */ /* 0x0083e4000c101904 */
[----:B----4-:R3:W-:Y:S02]  /*f3010*/  @P6 STG.E [R154.64], R163 ;  /* 0x000000a39a006986 */ /* 0x0107e4000c101904 */
[----:B------:R4:W-:Y:S04]  /*f3020*/  @P5 STG.E [R158.64], R169 ;  /* 0x000000a99e005986 */ /* 0x0009e8000c101904 */
[----:B-1----:R-:W2:Y:S01]  /*f3030*/  LDL.LU R167, [R1+0x2e4] ;  /* 0x0002e40001a77983 */ /* 0x002ea20000300800 */
[----:B------:R-:W2:Y:S03]  /*f3040*/  LDL.LU R164, [R1+0x2e0] ;  /* 0x0002e00001a47983 */ /* 0x000ea60000300800 */
[----:B---3--:R-:W3:Y:S01]  /*f3050*/  LDL.LU R163, [R1+0x20d4] ;  /* 0x0020d40001a37983 */ /* 0x008ee20000300800 */
[----:B----4-:R-:W4:Y:S02]  /*f3060*/  LDL.LU R169, [R1+0x1734] ;  /* 0x0017340001a97983 */ /* 0x010f240000300800 */
[----:B------:R-:W-:-:S04]  /*f3070*/  IMAD.WIDE R158, R153, 0x4, R218 ;  /* 0x00000004999e7825 */ /* 0x000fc800078e02da */
[----:B------:R-:W-:Y:S01]  /*f3080*/  IMAD.WIDE R154, R153, 0x4, R220 ;  /* 0x00000004999a7825 */ /* 0x000fe200078e02dc */
[----:B------:R-:W-:Y:S02]  /*f3090*/  ISETP.LT.AND P1, PT, R248, c[0x0][0x178], !P2 ;  /* 0x00005e00f8007a0c */ /* 0x000fe40005721270 */
[----:B------:R-:W-:Y:S02]  /*f30a0*/  ISETP.LT.AND P6, PT, R242, c[0x0][0x178], !P2 ;  /* 0x00005e00f2007a0c */ /* 0x000fe400057c1270 */
[----:B------:R-:W-:Y:S01]  /*f30b0*/  ISETP.LT.AND P5, PT, R241, c[0x0][0x178], !P2 ;  /* 0x00005e00f1007a0c */ /* 0x000fe200057a1270 */
[----:B------:R1:W-:Y:S01]  /*f30c0*/  @P3 STG.E [R158.64], R212 ;  /* 0x000000d49e003986 */ /* 0x0003e2000c101904 */
[----:B------:R-:W-:-:S04]  /*f30d0*/  IMAD.WIDE R156, R153, 0x4, R222 ;  /* 0x00000004999c7825 */ /* 0x000fc800078e02de */
[C---:B-1----:R-:W-:Y:S01]  /*f30e0*/  IMAD.WIDE R158, R153.reuse, 0x4, R224 ;  /* 0x00000004999e7825 */ /* 0x042fe200078e02e0 */
[----:B------:R1:W-:Y:S04]  /*f30f0*/  @P4 STG.E [R154.64], R165 ;  /* 0x000000a59a004986 */ /* 0x0003e8000c101904 */
[----:B-1----:R-:W4:Y:S01]  /*f3100*/  LDL.LU R165, [R1+0xb84] ;  /* 0x000b840001a57983 */ /* 0x002f220000300800 */
[----:B------:R-:W-:-:S03]  /*f3110*/  IMAD.WIDE R154, R153, 0x4, R226 ;  /* 0x00000004999a7825 */ /* 0x000fc600078e02e2 */
[----:B------:R1:W-:Y:S04]  /*f3120*/  @P1 STG.E [R156.64], R168 ;  /* 0x000000a89c001986 */ /* 0x0003e8000c101904 */
[----:B-1----:R-:W4:Y:S04]  /*f3130*/  LDL.LU R168, [R1+0x7c4] ;  /* 0x0007c40001a87983 */ /* 0x002f280000300800 */
[----:B------:R1:W-:Y:S01]  /*f3140*/  @P6 STG.E [R158.64], R171 ;  /* 0x000000ab9e006986 */ /* 0x0003e2000c101904 */
[----:B------:R1:W-:Y:S03]  /*f3150*/  @P5 STG.E [R154.64], R166 ;  /* 0x000000a69a005986 */ /* 0x0003e6000c101904 */
[----:B-1----:R-:W4:Y:S01]  /*f3160*/  LDL.LU R171, [R1+0x4e4] ;  /* 0x0004e40001ab7983 */ /* 0x002f220000300800 */
[----:B------:R-:W4:Y:S01]  /*f3170*/  LDL.LU R166, [R1+0x2f4] ;  /* 0x0002f40001a67983 */ /* 0x000f220000300800 */
[----:B------:R-:W-:-:S02]  /*f3180*/  IADD3 R152, R243, 0x41, RZ ;  /* 0x00000041f3987810 */ /* 0x000fc40007ffe0ff */
[----:B------:R-:W-:Y:S02]  /*f3190*/  ISETP.LT.AND P2, PT, R240, c[0x0][0x178], !P2 ;  /* 0x00005e00f0007a0c */ /* 0x000fe40005741270 */
[----:B------:R-:W-:Y:S02]  /*f31a0*/  ISETP.GE.AND P0, PT, R152, c[0x0][0x17c], PT ;  /* 0x00005f0098007a0c */ /* 0x000fe40003f06270 */
[----:B------:R-:W-:Y:S02]  /*f31b0*/  IADD3 R162, R153, c[0x0][0x198], RZ ;  /* 0x0000660099a27a10 */ /* 0x000fe40007ffe0ff */
[----:B------:R-:W-:Y:S02]  /*f31c0*/  ISETP.LT.AND P3, PT, R252, c[0x0][0x178], !P0 ;  /* 0x00005e00fc007a0c */ /* 0x000fe40004761270 */
[----:B------:R-:W-:Y:S01]  /*f31d0*/  ISETP.LT.AND P4, PT, R251, c[0x0][0x178], !P0 ;  /* 0x00005e00fb007a0c */ /* 0x000fe20004781270 */
        /* <DEDUP_REMOVED lines=9> */
[----:B--2---:R1:W-:Y:S04]  /*f3270*/  @P2 STG.E [R156.64], R164 ;  /* 0x000000a49c002986 */ /* 0x0043e8000c101904 */
[----:B---3--:R-:W-:Y:S01]  /*f3280*/  @P3 STG.E [R154.64], R163 ;  /* 0x000000a39a003986 */ /* 0x008fe2000c101904 */
[----:B----4-:R2:W-:Y:S03]  /*f3290*/  @P4 STG.E [R152.64], R169 ;  /* 0x000000a998004986 */ /* 0x0105e6000c101904 */
[----:B-1----:R-:W3:Y:S04]  /*f32a0*/  LDL.LU R164, [R1+0x20e0] ;  /* 0x0020e00001a47983 */ /* 0x002ee80000300800 */
[----:B--2---:R-:W2:Y:S01]  /*f32b0*/  LDL.LU R169, [R1+0x19e0] ;  /* 0x0019e00001a97983 */ /* 0x004ea20000300800 */
[----:B------:R-:W-:-:S04]  /*f32c0*/  IMAD.WIDE R156, R162, 0x4, R218 ;  /* 0x00000004a29c7825 */ /* 0x000fc800078e02da */
[----:B------:R-:W-:Y:S01]  /*f32d0*/  IMAD.WIDE R152, R162, 0x4, R220 ;  /* 0x00000004a2987825 */ /* 0x000fe200078e02dc */
[----:B------:R-:W-:Y:S01]  /*f32e0*/  ISETP.LT.AND P2, PT, R248, c[0x0][0x178], !P0 ;  /* 0x00005e00f8007a0c */ /* 0x000fe20004741270 */
[----:B------:R-:W4:Y:S04]  /*f32f0*/  LDL.LU R212, [R1+0x14f0] ;  /* 0x0014f00001d47983 */ /* 0x000f280000300800 */
[----:B------:R1:W-:Y:S01]  /*f3300*/  @P6 STG.E [R156.64], R170 ;  /* 0x000000aa9c006986 */ /* 0x0003e2000c101904 */
[----:B------:R-:W-:Y:S01]  /*f3310*/  ISETP.LT.AND P3, PT, R242, c[0x0][0x178], !P0 ;  /* 0x00005e00f2007a0c */ /* 0x000fe20004761270 */
[----:B------:R-:W4:Y:S01]  /*f3320*/  LDL.LU R163, [R1+0x1030] ;  /* 0x0010300001a37983 */ /* 0x000f220000300800 */
[----:B------:R-:W-:Y:S01]  /*f3330*/  ISETP.LT.AND P4, PT, R241, c[0x0][0x178], !P0 ;  /* 0x00005e00f1007a0c */ /* 0x000fe20004781270 */
[----:B-1----:R-:W4:Y:S01]  /*f3340*/  LDL.LU R170, [R1+0xb90] ;  /* 0x000b900001aa7983 */ /* 0x002f220000300800 */
[----:B------:R-:W-:-:S03]  /*f3350*/  IMAD.WIDE R156, R162, 0x4, R226 ;  /* 0x00000004a29c7825 */ /* 0x000fc600078e02e2 */
[----:B------:R1:W-:Y:S04]  /*f3360*/  @P5 STG.E [R152.64], R165 ;  /* 0x000000a598005986 */ /* 0x0003e8000c101904 */
[----:B-1----:R-:W4:Y:S04]  /*f3370*/  LDL.LU R165, [R1+0x7d0] ;  /* 0x0007d00001a57983 */ /* 0x002f280000300800 */
[----:B------:R1:W-:Y:S04]  /*f3380*/  @P2 STG.E [R160.64], R168 ;  /* 0x000000a8a0002986 */ /* 0x0003e8000c101904 */
[----:B-1----:R-:W4:Y:S04]  /*f3390*/  LDL.LU R168, [R1+0x560] ;  /* 0x0005600001a87983 */ /* 0x002f280000300800 */
[----:B------:R-:W-:Y:S01]  /*f33a0*/  @P3 STG.E [R158.64], R171 ;  /* 0x000000ab9e003986 */ /* 0x000fe2000c101904 */
[----:B------:R1:W-:Y:S03]  /*f33b0*/  @P4 STG.E [R156.64], R166 ;  /* 0x000000a69c004986 */ /* 0x0003e6000c101904 */
[----:B-1----:R-:W4:Y:S01]  /*f33c0*/  LDL.LU R166, [R1+0x4d0] ;  /* 0x0004d00001a67983 */ /* 0x002f220000300800 */
[----:B------:R-:W-:-:S02]  /*f33d0*/  ISETP.LT.AND P6, PT, R240, c[0x0][0x178], !P0 ;  /* 0x00005e00f0007a0c */ /* 0x000fc400047c1270 */
[----:B------:R-:W-:Y:S01]  /*f33e0*/  ISETP.LT.AND P5, PT, R252, c[0x0][0x178], !P1 ;  /* 0x00005e00fc007a0c */ /* 0x000fe20004fa1270 */
[----:B------:R-:W-:Y:S01]  /*f33f0*/  ISETP.LT.AND P0, PT, R251, c[0x0][0x178], !P1 ;  /* 0x00005e00fb007a0c */ /* 0x000fe20004f01270 */
[C---:B------:R-:W-:Y:S01]  /*f3400*/  IADD3 R153, R162.reuse, c[0x0][0x198], RZ ;  /* 0x00006600a2997a10 */ /* 0x040fe20007ffe0ff */
[----:B------:R-:W-:Y:S01]  /*f3410*/  IMAD.WIDE R154, R162, 0x4, R228 ;  /* 0x00000004a29a7825 */ /* 0x000fe200078e02e4 */
[----:B------:R-:W-:Y:S01]  /*f3420*/  ISETP.LT.AND P3, PT, R250, c[0x0][0x178], !P1 ;  /* 0x00005e00fa007a0c */ /* 0x000fe20004f61270 */
[----:B------:R-:W4:Y:S02]  /*f3430*/  LDL.LU R171, [R1+0x14f4] ;  /* 0x0014f40001ab7983 */ /* 0x000f240000300800 */
[----:B------:R-:W-:Y:S01]  /*f3440*/  IMAD.WIDE R160, R153, 0x4, R2 ;  /* 0x0000000499a07825 */ /* 0x000fe200078e0202 */
[----:B------:R-:W-:-:S03]  /*f3450*/  ISETP.LT.AND P4, PT, R249, c[0x0][0x178], !P1 ;  /* 0x00005e00f9007a0c */ /* 0x000fc60004f81270 */
[----:B------:R1:W-:Y:S01]  /*f3460*/  @P6 STG.E [R154.64], R167 ;  /* 0x000000a79a006986 */ /* 0x0003e2000c101904 */
[----:B------:R-:W-:Y:S01]  /*f3470*/  ISETP.LT.AND P6, PT, R242, c[0x0][0x178], !P1 ;  /* 0x00005e00f2007a0c */ /* 0x000fe20004fc1270 */
[C---:B-1----:R-:W-:Y:S02]  /*f3480*/  IMAD.WIDE R154, R153.reuse, 0x4, R216 ;  /* 0x00000004999a7825 */ /* 0x042fe400078e02d8 */
[----:B------:R-:W4:Y:S02]  /*f3490*/  LDL.LU R167, [R1+0x2a20] ;  /* 0x002a200001a77983 */ /* 0x000f240000300800 */
[----:B------:R-:W-:-:S04]  /*f34a0*/  IMAD.WIDE R156, R153, 0x4, R220 ;  /* 0x00000004999c7825 */ /* 0x000fc800078e02dc */
[----:B------:R-:W-:Y:S01]  /*f34b0*/  IMAD.WIDE R158, R153, 0x4, R222 ;  /* 0x00000004999e7825 */ /* 0x000fe200078e02de */
[----:B------:R-:W-:Y:S01]  /*f34c0*/  ISETP.LT.AND P2, PT, R240, c[0x0][0x178], !P1 ;  /* 0x00005e00f0007a0c */ /* 0x000fe20004f41270 */
[----:B---3--:R1:W-:Y:S01]  /*f34d0*/  @P5 STG.E [R160.64], R164 ;  /* 0x000000a4a0005986 */ /* 0x0083e2000c101904 */
[----:B------:R-:W-:-:S03]  /*f34e0*/  ISETP.LT.AND P5, PT, R248, c[0x0][0x178], !P1 ;  /* 0x00005e00f8007a0c */ /* 0x000fc60004fa1270 */
[----:B--2---:R2:W-:Y:S04]  /*f34f0*/  @P0 STG.E [R154.64], R169 ;  /* 0x000000a99a000986 */ /* 0x0045e8000c101904 */
[----:B-1----:R-:W3:Y:S04]  /*f3500*/  LDL.LU R164, [R1+0x20e4] ;  /* 0x0020e40001a47983 */ /* 0x002ee80000300800 */
[----:B--2---:R-:W2:Y:S01]  /*f3510*/  LDL.LU R169, [R1+0x19e4] ;  /* 0x0019e40001a97983 */ /* 0x004ea20000300800 */
[----:B------:R-:W-:-:S04]  /*f3520*/  IMAD.WIDE R154, R153, 0x4, R218 ;  /* 0x00000004999a7825 */ /* 0x000fc800078e02da */
[----:B------:R-:W-:Y:S01]  /*f3530*/  IMAD.WIDE R160, R153, 0x4, R224 ;  /* 0x0000000499a07825 */ /* 0x000fe200078e02e0 */
[----:B------:R-:W-:Y:S01]  /*f3540*/  ISETP.LT.AND P0, PT, R241, c[0x0][0x178], !P1 ;  /* 0x00005e00f1007a0c */ /* 0x000fe20004f01270 */
[----:B----4-:R-:W-:Y:S02]  /*f3550*/  @P3 STG.E [R154.64], R212 ;  /* 0x000000d49a003986 */ /* 0x010fe4000c101904 */
[----:B------:R1:W-:Y:S02]  /*f3560*/  @P4 STG.E [R156.64], R163 ;  /* 0x000000a39c004986 */ /* 0x0003e4000c101904 */
[----:B------:R4:W-:Y:S01]  /*f3570*/  @P5 STG.E [R158.64], R170 ;  /* 0x000000aa9e005986 */ /* 0x0009e2000c101904 */
[----:B-1----:R-:W2:Y:S01]  /*f3580*/  LDL.LU R163, [R1+0x1034] ;  /* 0x0010340001a37983 */ /* 0x002ea20000300800 */
[----:B----4-:R-:W2:Y:S02]  /*f3590*/  LDL.LU R170, [R1+0xb94] ;  /* 0x000b940001aa7983 */ /* 0x010ea40000300800 */
[----:B------:R-:W-:-:S04]  /*f35a0*/  IMAD.WIDE R154, R153, 0x4, R226 ;  /* 0x00000004999a7825 */ /* 0x000fc800078e02e2 */
[----:B------:R-:W-:Y:S01]  /*f35b0*/  IMAD.WIDE R156, R153, 0x4, R228 ;  /* 0x00000004999c7825 */ /* 0x000fe200078e02e4 */
[----:B------:R1:W-:Y:S04]  /*f35c0*/  @P6 STG.E [R160.64], R165 ;  /* 0x000000a5a0006986 */ /* 0x0003e8000c101904 */
[----:B-1----:R-:W2:Y:S04]  /*f35d0*/  LDL.LU R165, [R1+0x7d4] ;  /* 0x0007d40001a57983 */ /* 0x002ea80000300800 */
[----:B------:R1:W-:Y:S04]  /*f35e0*/  @P0 STG.E [R154.64], R168 ;  /* 0x000000a89a000986 */ /* 0x0003e8000c101904 */
[----:B-1----:R-:W2:Y:S04]  /*f35f0*/  LDL.LU R168, [R1+0x564] ;  /* 0x0005640001a87983 */ /* 0x002ea80000300800 */
[----:B------:R1:W-:Y:S04]  /*f3600*/  @P2 STG.E [R156.64], R166 ;  /* 0x000000a69c002986 */ /* 0x0003e8000c101904 */
[----:B-1----:R-:W2:Y:S01]  /*f3610*/  LDL.LU R166, [R1+0x4d4] ;  /* 0x0004d40001a67983 */ /* 0x002ea20000300800 */
[----:B------:R-:W-:-:S04]  /*f3620*/  IADD3 R152, R243, 0x43, RZ ;  /* 0x00000043f3987810 */ /* 0x000fc80007ffe0ff */
[----:B------:R-:W-:Y:S02]  /*f3630*/  ISETP.GE.AND P1, PT, R152, c[0x0][0x17c], PT ;  /* 0x00005f0098007a0c */ /* 0x000fe40003f26270 */
[----:B------:R-:W-:Y:S02]  /*f3640*/  IADD3 R153, R153, c[0x0][0x198], RZ ;  /* 0x0000660099997a10 */ /* 0x000fe40007ffe0ff */
[----:B------:R-:W-:Y:S02]  /*f3650*/  ISETP.LT.AND P4, PT, R252, c[0x0][0x178], !P1 ;  /* 0x00005e00fc007a0c */ /* 0x000fe40004f81270 */
        /* <DEDUP_REMOVED lines=8> */
[----:B------:R-:W-:Y:S01]  /*f36e0*/  ISETP.GE.AND P0, PT, R152, c[0x0][0x17c], PT ;  /* 0x00005f0098007a0c */ /* 0x000fe20003f06270 */
[----:B------:R-:W-:Y:S01]  /*f36f0*/  IADD3 R152, R153, c[0x0][0x198], RZ ;  /* 0x0000660099987a10 */ /* 0x000fe20007ffe0ff */
[----:B---3--:R1:W-:Y:S01]  /*f3700*/  @P4 STG.E [R154.64], R164 ;  /* 0x000000a49a004986 */ /* 0x0083e2000c101904 */
[----:B------:R-:W-:-:S03]  /*f3710*/  ISETP.LT.AND P4, PT, R242, c[0x0][0x178], !P1 ;  /* 0x00005e00f2007a0c */ /* 0x000fc60004f81270 */
[----:B--2---:R2:W-:Y:S01]  /*f3720*/  @P6 STG.E [R156.64], R169 ;  /* 0x000000a99c006986 */ /* 0x0045e2000c101904 */
[----:B------:R3:W-:Y:S03]  /*f3730*/  @P5 STG.E [R158.64], R171 ;  /* 0x000000ab9e005986 */ /* 0x0007e6000c101904 */
[----:B-1----:R-:W4:Y:S04]  /*f3740*/  LDL.LU R164, [R1+0x2310] ;  /* 0x0023100001a47983 */ /* 0x002f280000300800 */
[----:B--2---:R-:W2:Y:S01]  /*f3750*/  LDL.LU R169, [R1+0x1c50] ;  /* 0x001c500001a97983 */ /* 0x004ea20000300800 */
[----:B---3--:R-:W3:Y:S02]  /*f3760*/  LDL.LU R171, [R1+0x1510] ;  /* 0x0015100001ab7983 */ /* 0x008ee40000300800 */
[----:B------:R-:W-:-:S04]  /*f3770*/  IMAD.WIDE R156, R153, 0x4, R220 ;  /* 0x00000004999c7825 */ /* 0x000fc800078e02dc */
[----:B------:R-:W-:-:S04]  /*f3780*/  IMAD.WIDE R158, R153, 0x4, R222 ;  /* 0x00000004999e7825 */ /* 0x000fc800078e02de */
[----:B------:R-:W-:Y:S01]  /*f3790*/  IMAD.WIDE R154, R153, 0x4, R224 ;  /* 0x00000004999a7825 */ /* 0x000fe200078e02e0 */
[----:B------:R-:W-:Y:S01]  /*f37a0*/  ISETP.LT.AND P5, PT, R241, c[0x0][0x178], !P1 ;  /* 0x00005e00f1007a0c */ /* 0x000fe20004fa1270 */
[----:B------:R-:W-:Y:S02]  /*f37b0*/  @P3 STG.E [R156.64], R163 ;  /* 0x000000a39c003986 */ /* 0x000fe4000c101904 */
[----:B------:R1:W-:Y:S01]  /*f37c0*/  @P2 STG.E [R158.64], R170 ;  /* 0x000000aa9e002986 */ /* 0x0003e2000c101904 */
[----:B------:R-:W-:Y:S02]  /*f37d0*/  ISETP.LT.AND P1, PT, R240, c[0x0][0x178], !P1 ;  /* 0x00005e00f0007a0c */ /* 0x000fe40004f21270 */
[----:B------:R-:W-:Y:S01]  /*f37e0*/  ISETP.LT.AND P6, PT, R252, c[0x0][0x178], !P0 ;  /* 0x00005e00fc007a0c */ /* 0x000fe200047c1270 */
[----:B-1----:R-:W3:Y:S01]  /*f37f0*/  LDL.LU R170, [R1+0x1040] ;  /* 0x0010400001aa7983 */ /* 0x002ee20000300800 */
[----:B------:R-:W-:-:S04]  /*f3800*/  IMAD.WIDE R156, R153, 0x4, R226 ;  /* 0x00000004999c7825 */ /* 0x000fc800078e02e2 */
[----:B------:R-:W-:Y:S01]  /*f3810*/  IMAD.WIDE R158, R152, 0x4, R2 ;  /* 0x00000004989e7825 */ /* 0x000fe200078e0202 */
[----:B------:R1:W-:Y:S04]  /*f3820*/  @P4 STG.E [R154.64], R165 ;  /* 0x000000a59a004986 */ /* 0x0003e8000c101904 */
[----:B-1----:R-:W3:Y:S01]  /*f3830*/  LDL.LU R165, [R1+0xc40] ;  /* 0x000c400001a57983 */ /* 0x002ee20000300800 */
[----:B------:R-:W-:-:S03]  /*f3840*/  IMAD.WIDE R154, R153, 0x4, R228 ;  /* 0x00000004999a7825 */ /* 0x000fc600078e02e4 */
[----:B------:R-:W-:Y:S04]  /*f3850*/  @P5 STG.E [R156.64], R168 ;  /* 0x000000a89c005986 */ /* 0x000fe8000c101904 */
[----:B------:R1:W-:Y:S01]  /*f3860*/  @P1 STG.E [R154.64], R166 ;  /* 0x000000a69a001986 */ /* 0x0003e2000c101904 */
[----:B------:R1:W-:Y:S03]  /*f3870*/  @P6 STG.E [R158.64], R167 ;  /* 0x000000a79e006986 */ /* 0x0003e6000c101904 */
[----:B-1----:R-:W3:Y:S01]  /*f3880*/  LDL.LU R166, [R1+0x9a4] ;  /* 0x0009a40001a67983 */ /* 0x002ee20000300800 */
[----:B------:R-:W3:Y:S02]  /*f3890*/  LDL.LU R163, [R1+0x9a0] ;  /* 0x0009a00001a37983 */ /* 0x000ee40000300800 */
[----:B------:R-:W3:Y:S02]  /*f38a0*/  LDL.LU R168, [R1+0x570] ;  /* 0x0005700001a87983 */ /* 0x000ee40000300800 */
        /* <DEDUP_REMOVED lines=11> */
[C---:B------:R-:W-:Y:S01]  /*f3960*/  IADD3 R153, R152.reuse, c[0x0][0x198], RZ ;  /* 0x0000660098997a10 */ /* 0x040fe20007ffe0ff */
[----:B----4-:R1:W-:Y:S04]  /*f3970*/  @P2 STG.E [R158.64], R164 ;  /* 0x000000a49e002986 */ /* 0x0103e8000c101904 */
[----:B--2---:R2:W-:Y:S01]  /*f3980*/  @P4 STG.E [R154.64], R169 ;  /* 0x000000a99a004986 */ /* 0x0045e2000c101904 */
[----:B---3--:R3:W-:Y:S03]  /*f3990*/  @P3 STG.E [R156.64], R171 ;  /* 0x000000ab9c003986 */ /* 0x0087e6000c101904 */
[----:B-1----:R-:W4:Y:S01]  /*f39a0*/  LDL.LU R164, [R1+0x2314] ;  /* 0x0023140001a47983 */ /* 0x002f220000300800 */
[----:B--2---:R-:W2:Y:S03]  /*f39b0*/  LDL.LU R169, [R1+0x1c54] ;  /* 0x001c540001a97983 */ /* 0x004ea60000300800 */
[----:B---3--:R-:W3:Y:S01]  /*f39c0*/  LDL.LU R171, [R1+0x1514] ;  /* 0x0015140001ab7983 */ /* 0x008ee20000300800 */
[----:B------:R-:W-:-:S04]  /*f39d0*/  IMAD.WIDE R158, R152, 0x4, R222 ;  /* 0x00000004989e7825 */ /* 0x000fc800078e02de */
[----:B------:R-:W-:Y:S01]  /*f39e0*/  IMAD.WIDE R154, R152, 0x4, R224 ;  /* 0x00000004989a7825 */ /* 0x000fe200078e02e0 */
[----:B------:R-:W-:-:S03]  /*f39f0*/  ISETP.LT.AND P2, PT, R241, c[0x0][0x178], !P0 ;  /* 0x00005e00f1007a0c */ /* 0x000fc60004741270 */
[----:B------:R-:W-:Y:S01]  /*f3a00*/  ISETP.LT.AND P0, PT, R240, c[0x0][0x178], !P0 ;  /* 0x00005e00f0007a0c */ /* 0x000fe20004701270 */
[----:B------:R1:W-:Y:S01]  /*f3a10*/  @P6 STG.E [R158.64], R170 ;  /* 0x000000aa9e006986 */ /* 0x0003e2000c101904 */
[----:B------:R-:W-:Y:S01]  /*f3a20*/  ISETP.LT.AND P3, PT, R252, c[0x0][0x178], !P1 ;  /* 0x00005e00fc007a0c */ /* 0x000fe20004f61270 */
[C---:B------:R-:W-:Y:S02]  /*f3a30*/  IMAD.WIDE R156, R152.reuse, 0x4, R228 ;  /* 0x00000004989c7825 */ /* 0x040fe400078e02e4 */
[----:B-1----:R-:W3:Y:S02]  /*f3a40*/  LDL.LU R170, [R1+0x1044] ;  /* 0x0010440001aa7983 */ /* 0x002ee40000300800 */
[----:B------:R-:W-:Y:S02]  /*f3a50*/  IMAD.WIDE R158, R153, 0x4, R2 ;  /* 0x00000004999e7825 */ /* 0x000fe400078e0202 */
[----:B------:R1:W-:Y:S04]  /*f3a60*/  @P5 STG.E [R154.64], R165 ;  /* 0x000000a59a005986 */ /* 0x0003e8000c101904 */
[----:B-1----:R-:W3:Y:S01]  /*f3a70*/  LDL.LU R165, [R1+0xc44] ;  /* 0x000c440001a57983 */ /* 0x002ee20000300800 */
[----:B------:R-:W-:-:S05]  /*f3a80*/  IMAD.WIDE R154, R152, 0x4, R226 ;  /* 0x00000004989a7825 */ /* 0x000fca00078e02e2 */
[----:B------:R-:W-:Y:S01]  /*f3a90*/  @P2 STG.E [R154.64], R163 ;  /* 0x000000a39a002986 */ /* 0x000fe2000c101904 */
[----:B------:R-:W-:Y:S02]  /*f3aa0*/  @P0 STG.E [R156.64], R168 ;  /* 0x000000a89c000986 */ /* 0x000fe4000c101904 */
[----:B------:R1:W-:Y:S02]  /*f3ab0*/  @P3 STG.E [R158.64], R167 ;  /* 0x000000a79e003986 */ /* 0x0003e4000c101904 */
[----:B-1----:R-:W3:Y:S01]  /*f3ac0*/  LDL.LU R167, [R1+0x574] ;  /* 0x0005740001a77983 */ /* 0x002ee20000300800 */
[----:B------:R-:W3:Y:S02]  /*f3ad0*/  LDL.LU R163, [R1+0x2ee0] ;  /* 0x002ee00001a37983 */ /* 0x000ee40000300800 */
[----:B------:R-:W3:Y:S01]  /*f3ae0*/  LDL.LU R168, [R1+0x2a70] ;  /* 0x002a700001a87983 */ /* 0x000ee20000300800 */
[----:B------:R-:W-:Y:S02]  /*f3af0*/  ISETP.LT.AND P4, PT, R251, c[0x0][0x178], !P1 ;  /* 0x00005e00fb007a0c */ /* 0x000fe40004f81270 */
[----:B------:R-:W-:-:S02]  /*f3b00*/  ISETP.LT.AND P6, PT, R250, c[0x0][0x178], !P1 ;  /* 0x00005e00fa007a0c */ /* 0x000fc40004fc1270 */
[----:B------:R-:W-:Y:S01]  /*f3b10*/  ISETP.LT.AND P5, PT, R249, c[0x0][0x178], !P1 ;  /* 0x00005e00f9007a0c */ /* 0x000fe20004fa1270 */
[----:B------:R-:W-:-:S04]  /*f3b20*/  IMAD.WIDE R154, R153, 0x4, R216 ;  /* 0x00000004999a7825 */ /* 0x000fc800078e02d8 */
[----:B------:R-:W-:-:S04]  /*f3b30*/  IMAD.WIDE R156, R153, 0x4, R218 ;  /* 0x00000004999c7825 */ /* 0x000fc800078e02da */
[----:B------:R-:W-:Y:S01]  /*f3b40*/  IMAD.WIDE R158, R153, 0x4, R220 ;  /* 0x00000004999e7825 */ /* 0x000fe200078e02dc */
[----:B------:R-:W-:Y:S02]  /*f3b50*/  ISETP.LT.AND P3, PT, R248, c[0x0][0x178], !P1 ;  /* 0x00005e00f8007a0c */ /* 0x000fe40004f61270 */
[----:B------:R-:W-:Y:S01]  /*f3b60*/  ISETP.LT.AND P0, PT, R242, c[0x0][0x178], !P1 ;  /* 0x00005e00f2007a0c */ /* 0x000fe20004f01270 */
[----:B------:R-:W3:Y:S01]  /*f3b70*/  LDL.LU R212, [R1+0x2550] ;  /* 0x0025500001d47983 */ /* 0x000ee20000300800 */
[----:B------:R-:W-:-:S04]  /*f3b80*/  IADD3 R160, R243, 0x46, RZ ;  /* 0x00000046f3a07810 */ /* 0x000fc80007ffe0ff */
[----:B------:R-:W-:Y:S02]  /*f3b90*/  ISETP.GE.AND P2, PT, R160, c[0x0][0x17c], PT ;  /* 0x00005f00a0007a0c */ /* 0x000fe40003f46270 */
[----:B------:R-:W-:Y:S01]  /*f3ba0*/  IADD3 R152, R153, c[0x0][0x198], RZ ;  /* 0x0000660099987a10 */ /* 0x000fe20007ffe0ff */
[----:B----4-:R-:W-:Y:S01]  /*f3bb0*/  @P4 STG.E [R154.64], R164 ;  /* 0x000000a49a004986 */ /* 0x010fe2000c101904 */
[----:B--2---:R-:W-:Y:S01]  /*f3bc0*/  @P6 STG.E [R156.64], R169 ;  /* 0x000000a99c006986 */ /* 0x004fe2000c101904 */
[----:B------:R-:W-:Y:S02]  /*f3bd0*/  ISETP.LT.AND P4, PT, R241, c[0x0][0x178], !P1 ;  /* 0x00005e00f1007a0c */ /* 0x000fe40004f81270 */
[----:B---3--:R1:W-:Y:S04]  /*f3be0*/  @P5 STG.E [R158.64], R171 ;  /* 0x000000ab9e005986 */ /* 0x0083e8000c101904 */
[----:B-1----:R-:W2:Y:S01]  /*f3bf0*/  LDL.LU R171, [R1+0x1c60] ;  /* 0x001c600001ab7983 */ /* 0x002ea20000300800 */
[----:B------:R-:W-:-:S04]  /*f3c00*/  IMAD.WIDE R158, R153, 0x4, R222 ;  /* 0x00000004999e7825 */ /* 0x000fc800078e02de */
[----:B------:R-:W-:-:S04]  /*f3c10*/  IMAD.WIDE R156, R153, 0x4, R224 ;  /* 0x00000004999c7825 */ /* 0x000fc800078e02e0 */
[----:B------:R-:W-:Y:S01]  /*f3c20*/  IMAD.WIDE R154, R153, 0x4, R226 ;  /* 0x00000004999a7825 */ /* 0x000fe200078e02e2 */
[----:B------:R-:W3:Y:S04]  /*f3c30*/  LDL.LU R169, [R1+0x13a0] ;  /* 0x0013a00001a97983 */ /* 0x000ee80000300800 */
[----:B------:R1:W-:Y:S01]  /*f3c40*/  @P3 STG.E [R158.64], R170 ;  /* 0x000000aa9e003986 */ /* 0x0003e2000c101904 */
[----:B------:R-:W-:Y:S02]  /*f3c50*/  ISETP.LT.AND P1, PT, R240, c[0x0][0x178], !P1 ;  /* 0x00005e00f0007a0c */ /* 0x000fe40004f21270 */
[----:B------:R-:W-:Y:S02]  /*f3c60*/  ISETP.LT.AND P6, PT, R252, c[0x0][0x178], !P2 ;  /* 0x00005e00fc007a0c */ /* 0x000fe400057c1270 */
[----:B------:R-:W-:Y:S01]  /*f3c70*/  ISETP.LT.AND P5, PT, R251, c[0x0][0x178], !P2 ;  /* 0x00005e00fb007a0c */ /* 0x000fe200057a1270 */
[----:B-1----:R-:W-:Y:S01]  /*f3c80*/  IMAD.WIDE R158, R152, 0x4, R216 ;  /* 0x00000004989e7825 */ /* 0x002fe200078e02d8 */
[----:B------:R1:W-:Y:S03]  /*f3c90*/  @P0 STG.E [R156.64], R165 ;  /* 0x000000a59c000986 */ /* 0x0003e6000c101904 */
[----:B------:R4:W-:Y:S01]  /*f3ca0*/  @P4 STG.E [R154.64], R166 ;  /* 0x000000a69a004986 */ /* 0x0009e2000c101904 */
[----:B-1----:R-:W3:Y:S01]  /*f3cb0*/  LDL.LU R165, [R1+0x1220] ;  /* 0x0012200001a57983 */ /* 0x002ee20000300800 */
[----:B----4-:R-:W4:Y:S02]  /*f3cc0*/  LDL.LU R166, [R1+0xc50] ;  /* 0x000c500001a67983 */ /* 0x010f240000300800 */
[----:B------:R-:W-:-:S04]  /*f3cd0*/  IMAD.WIDE R156, R153, 0x4, R228 ;  /* 0x00000004999c7825 */ /* 0x000fc800078e02e4 */
[----:B------:R-:W-:Y:S01]  /*f3ce0*/  IMAD.WIDE R154, R152, 0x4, R2 ;  /* 0x00000004989a7825 */ /* 0x000fe200078e0202 */
[----:B------:R-:W4:Y:S04]  /*f3cf0*/  LDL.LU R170, [R1+0x2554] ;  /* 0x0025540001aa7983 */ /* 0x000f280000300800 */
[----:B------:R1:W-:Y:S01]  /*f3d00*/  @P1 STG.E [R156.64], R167 ;  /* 0x000000a79c001986 */ /* 0x0003e2000c101904 */
[----:B------:R1:W-:Y:S02]  /*f3d10*/  @P6 STG.E [R154.64], R163 ;  /* 0x000000a39a006986 */ /* 0x0003e4000c101904 */
[----:B------:R1:W-:Y:S02]  /*f3d20*/  @P5 STG.E [R158.64], R168 ;  /* 0x000000a89e005986 */ /* 0x0003e4000c101904 */
[----:B-1----:R-:W4:Y:S01]  /*f3d30*/  LDL.LU R167, [R1+0x9b4] ;  /* 0x0009b40001a77983 */ /* 0x002f220000300800 */
[----:B------:R-:W4:Y:S02]  /*f3d40*/  LDL.LU R164, [R1+0x9b0] ;  /* 0x0009b00001a47983 */ /* 0x000f240000300800 */
[----:B------:R-:W4:Y:S02]  /*f3d50*/  LDL.LU R163, [R1+0x2ee4] ;  /* 0x002ee40001a37983 */ /* 0x000f240000300800 */
[----:B------:R-:W4:Y:S01]  /*f3d60*/  LDL.LU R168, [R1+0x2a74] ;  /* 0x002a740001a87983 */ /* 0x000f220000300800 */
[----:B------:R-:W-:-:S02]  /*f3d70*/  ISETP.LT.AND P3, PT, R250, c[0x0][0x178], !P2 ;  /* 0x00005e00fa007a0c */ /* 0x000fc40005761270 */
[----:B------:R-:W-:Y:S01]  /*f3d80*/  ISETP.LT.AND P4, PT, R249, c[0x0][0x178], !P2 ;  /* 0x00005e00f9007a0c */ /* 0x000fe20005781270 */
[----:B------:R-:W-:-:S04]  /*f3d90*/  IMAD.WIDE R158, R152, 0x4, R218 ;  /* 0x00000004989e7825 */ /* 0x000fc800078e02da */
[----:B------:R-:W-:Y:S01]  /*f3da0*/  IMAD.WIDE R154, R152, 0x4, R220 ;  /* 0x00000004989a7825 */ /* 0x000fe200078e02dc */
[----:B------:R-:W-:Y:S02]  /*f3db0*/  ISETP.LT.AND P1, PT, R248, c[0x0][0x178], !P2 ;  /* 0x00005e00f8007a0c */ /* 0x000fe40005721270 */
[----:B------:R-:W-:Y:S02]  /*f3dc0*/  ISETP.LT.AND P6, PT, R242, c[0x0][0x178], !P2 ;  /* 0x00005e00f2007a0c */ /* 0x000fe400057c1270 */
[----:B------:R-:W-:Y:S01]  /*f3dd0*/  ISETP.LT.AND P5, PT, R241, c[0x0][0x178], !P2 ;  /* 0x00005e00f1007a0c */ /* 0x000fe200057a1270 */
[----:B------:R1:W-:Y:S01]  /*f3de0*/  @P3 STG.E [R158.64], R212 ;  /* 0x000000d49e003986 */ /* 0x0003e2000c101904 */
[----:B------:R-:W-:Y:S01]  /*f3df0*/  IMAD.WIDE R156, R152, 0x4, R222 ;  /* 0x00000004989c7825 */ /* 0x000fe200078e02de */
[----:B------:R-:W-:Y:S02]  /*f3e00*/  IADD3 R153, R243, 0x47, RZ ;  /* 0x00000047f3997810 */ /* 0x000fe40007ffe0ff */
[----:B------:R-:W-:-:S02]  /*f3e10*/  ISETP.LT.AND P2, PT, R240, c[0x0][0x178], !P2 ;  /* 0x00005e00f0007a0c */ /* 0x000fc40005741270 */
[----:B------:R-:W-:Y:S01]  /*f3e20*/  ISETP.GE.AND P0, PT, R153, c[0x0][0x17c], PT ;  /* 0x00005f0099007a0c */ /* 0x000fe20003f06270 */
[----:B-1----:R-:W-:-:S03]  /*f3e30*/  IMAD.WIDE R158, R152, 0x4, R224 ;  /* 0x00000004989e7825 */ /* 0x002fc600078e02e0 */
        /* <DEDUP_REMOVED lines=10> */
[----:B------:R1:W-:Y:S03]  /*f3ee0*/  @P6 STG.E [R158.64], R165 ;  /* 0x000000a59e006986 */ /* 0x0003e6000c101904 */
[----:B----4-:R4:W-:Y:S01]  /*f3ef0*/  @P5 STG.E [R154.64], R166 ;  /* 0x000000a69a005986 */ /* 0x0109e2000c101904 */
[----:B-1----:R-:W3:Y:S01]  /*f3f00*/  LDL.LU R165, [R1+0x1224] ;  /* 0x0012240001a57983 */ /* 0x002ee20000300800 */
[----:B----4-:R-:W4:Y:S02]  /*f3f10*/  LDL.LU R166, [R1+0xc54] ;  /* 0x000c540001a67983 */ /* 0x010f240000300800 */
[----:B------:R-:W-:Y:S01]  /*f3f20*/  IMAD.WIDE R154, R162, 0x4, R2 ;  /* 0x00000004a29a7825 */ /* 0x000fe200078e0202 */
[----:B------:R1:W-:Y:S04]  /*f3f30*/  @P2 STG.E [R156.64], R164 ;  /* 0x000000a49c002986 */ /* 0x0003e8000c101904 */
[----:B------:R-:W-:Y:S01]  /*f3f40*/  @P3 STG.E [R154.64], R163 ;  /* 0x000000a39a003986 */ /* 0x000fe2000c101904 */
[----:B------:R1:W-:Y:S03]  /*f3f50*/  @P4 STG.E [R152.64], R168 ;  /* 0x000000a898004986 */ /* 0x0003e6000c101904 */
[----:B-1----:R-:W4:Y:S04]  /*f3f60*/  LDL.LU R164, [R1+0x2f30] ;  /* 0x002f300001a47983 */ /* 0x002f280000300800 */
[----:B------:R-:W4:Y:S01]  /*f3f70*/  LDL.LU R168, [R1+0x2ef0] ;  /* 0x002ef00001a87983 */ /* 0x000f220000300800 */
[----:B------:R-:W-:-:S02]  /*f3f80*/  ISETP.LT.AND P6, PT, R250, c[0x0][0x178], !P0 ;  /* 0x00005e00fa007a0c */ /* 0x000fc400047c1270 */
[----:B------:R-:W-:Y:S01]  /*f3f90*/  ISETP.LT.AND P5, PT, R249, c[0x0][0x178], !P0 ;  /* 0x00005e00f9007a0c */ /* 0x000fe200047a1270 */
[----:B------:R-:W-:-:S04]  /*f3fa0*/  IMAD.WIDE R156, R162, 0x4, R218 ;  /* 0x00000004a29c7825 */ /* 0x000fc800078e02da */
[----:B------:R-:W-:Y:S01]  /*f3fb0*/  IMAD.WIDE R152, R162, 0x4, R220 ;  /* 0x00000004a2987825 */ /* 0x000fe200078e02dc */
[----:B------:R-:W-:Y:S01]  /*f3fc0*/  ISETP.LT.AND P2, PT, R248, c[0x0][0x178], !P0 ;  /* 0x00005e00f8007a0c */ /* 0x000fe20004741270 */
[----:B------:R-:W4:Y:S01]  /*f3fd0*/  LDL.LU R212, [R1+0x2eb0] ;  /* 0x002eb00001d47983 */ /* 0x000f220000300800 */
[----:B------:R-:W-:Y:S01]  /*f3fe0*/  ISETP.LT.AND P3, PT, R242, c[0x0][0x178], !P0 ;  /* 0x00005e00f2007a0c */ /* 0x000fe20004761270 */
[----:B------:R-:W4:Y:S01]  /*f3ff0*/  LDL.LU R163, [R1+0x2560] ;  /* 0x0025600001a37983 */ /* 0x000f220000300800 */
[----:B------:R-:W-:Y:S02]  /*f4000*/  ISETP.LT.AND P4, PT, R241, c[0x0][0x178], !P0 ;  /* 0x00005e00f1007a0c */ /* 0x000fe40004781270 */
[----:B------:R-:W-:Y:S01]  /*f4010*/  IADD3 R158, R243, 0x48, RZ ;  /* 0x00000048f39e7810 */ /* 0x000fe20007ffe0ff */
[----:B------:R1:W-:Y:S03]  /*f4020*/  @P6 STG.E [R156.64], R170 ;  /* 0x000000aa9c006986 */ /* 0x0003e6000c101904 */
[----:B------:R-:W-:Y:S01]  /*f4030*/  ISETP.GE.AND P1, PT, R158, c[0x0][0x17c], PT ;  /* 0x00005f009e007a0c */ /* 0x000fe20003f26270 */
[----:B------:R-:W-:-:S04]  /*f4040*/  IMAD.WIDE R160, R162, 0x4, R222 ;  /* 0x00000004a2a07825 */ /* 0x000fc800078e02de */
[C---:B------:R-:W-:Y:S01]  /*f4050*/  IMAD.WIDE R158, R162.reuse, 0x4, R224 ;  /* 0x00000004a29e7825 */ /* 0x040fe200078e02e0 */
[----:B-1----:R-:W4:Y:S03]  /*f4060*/  LDL.LU R170, [R1+0x1e90] ;  /* 0x001e900001aa7983 */ /* 0x002f260000300800 */
[----:B------:R-:W-:Y:S01]  /*f4070*/  IMAD.WIDE R156, R162, 0x4, R226 ;  /* 0x00000004a29c7825 */ /* 0x000fe200078e02e2 */
[----:B------:R-:W-:-:S03]  /*f4080*/  ISETP.LT.AND P6, PT, R240, c[0x0][0x178], !P0 ;  /* 0x00005e00f0007a0c */ /* 0x000fc600047c1270 */
[----:B------:R-:W-:Y:S02]  /*f4090*/  ISETP.LT.AND P0, PT, R251, c[0x0][0x178], !P1 ;  /* 0x00005e00fb007a0c */ /* 0x000fe40004f01270 */
        /* <DEDUP_REMOVED lines=8> */
[----:B------:R-:W-:Y:S03]  /*f4120*/  @P3 STG.E [R158.64], R165 ;  /* 0x000000a59e003986 */ /* 0x000fe6000c101904 */
[----:B----4-:R1:W-:Y:S01]  /*f4130*/  @P4 STG.E [R156.64], R166 ;  /* 0x000000a69c004986 */ /* 0x0103e2000c101904 */
[----:B------:R4:W-:Y:S04]  /*f4140*/  @P6 STG.E [R154.64], R167 ;  /* 0x000000a79a006986 */ /* 0x0009e8000c101904 */
[----:B-1----:R-:W3:Y:S01]  /*f4150*/  LDL.LU R166, [R1+0xe20] ;  /* 0x000e200001a67983 */ /* 0x002ee20000300800 */
[----:B----4-:R-:W-:-:S04]  /*f4160*/  IMAD.WIDE R154, R153, 0x4, R216 ;  /* 0x00000004999a7825 */ /* 0x010fc800078e02d8 */
[----:B------:R-:W4:Y:S02]  /*f4170*/  LDL.LU R165, [R1+0x2eb4] ;  /* 0x002eb40001a57983 */ /* 0x000f240000300800 */
[----:B------:R-:W4:Y:S01]  /*f4180*/  LDL.LU R167, [R1+0x2f70] ;  /* 0x002f700001a77983 */ /* 0x000f220000300800 */
[----:B------:R1:W-:Y:S01]  /*f4190*/  @P5 STG.E [R160.64], R164 ;  /* 0x000000a4a0005986 */ /* 0x0003e2000c101904 */
[----:B------:R1:W-:Y:S03]  /*f41a0*/  @P0 STG.E [R154.64], R168 ;  /* 0x000000a89a000986 */ /* 0x0003e6000c101904 */
[----:B-1----:R-:W4:Y:S01]  /*f41b0*/  LDL.LU R164, [R1+0x2f34] ;  /* 0x002f340001a47983 */ /* 0x002f220000300800 */
[----:B------:R-:W4:Y:S01]  /*f41c0*/  LDL.LU R168, [R1+0x2ef4] ;  /* 0x002ef40001a87983 */ /* 0x000f220000300800 */
[----:B------:R-:W-:Y:S02]  /*f41d0*/  ISETP.LT.AND P3, PT, R250, c[0x0][0x178], !P1 ;  /* 0x00005e00fa007a0c */ /* 0x000fe40004f61270 */
[----:B------:R-:W-:-:S02]  /*f41e0*/  ISETP.LT.AND P4, PT, R249, c[0x0][0x178], !P1 ;  /* 0x00005e00f9007a0c */ /* 0x000fc40004f81270 */
        /* <DEDUP_REMOVED lines=15> */
[C---:B------:R-:W-:Y:S01]  /*f42e0*/  IMAD.WIDE R156, R153.reuse, 0x4, R228 ;  /* 0x00000004999c7825 */ /* 0x040fe200078e02e4 */
[----:B------:R-:W-:Y:S02]  /*f42f0*/  ISETP.GE.AND P1, PT, R152, c[0x0][0x17c], PT ;  /* 0x00005f0098007a0c */ /* 0x000fe40003f26270 */
[----:B------:R-:W-:Y:S02]  /*f4300*/  IADD3 R153, R153, c[0x0][0x198], RZ ;  /* 0x0000660099997a10 */ /* 0x000fe40007ffe0ff */
[----:B------:R-:W-:Y:S02]  /*f4310*/  ISETP.LT.AND P4, PT, R252, c[0x0][0x178], !P1 ;  /* 0x00005e00fc007a0c */ /* 0x000fe40004f81270 */
[----:B------:R-:W-:Y:S01]  /*f4320*/  ISETP.LT.AND P5, PT, R250, c[0x0][0x178], !P1 ;  /* 0x00005e00fa007a0c */ /* 0x000fe20004fa1270 */
[----:B------:R-:W-:Y:S01]  /*f4330*/  IMAD.WIDE R158, R153, 0x4, R218 ;  /* 0x00000004999e7825 */ /* 0x000fe200078e02da */
[----:B--2---:R1:W-:Y:S04]  /*f4340*/  @P6 STG.E [R160.64], R171 ;  /* 0x000000aba0006986 */ /* 0x0043e8000c101904 */
[----:B-1----:R-:W2:Y:S04]  /*f4350*/  LDL.LU R171, [R1+0x1744] ;  /* 0x0017440001ab7983 */ /* 0x002ea80000300800 */
[----:B---3--:R1:W-:Y:S01]  /*f4360*/  @P0 STG.E [R154.64], R169 ;  /* 0x000000a99a000986 */ /* 0x0083e2000c101904 */
[----:B------:R-:W-:-:S03]  /*f4370*/  ISETP.LT.AND P6, PT, R251, c[0x0][0x178], !P1 ;  /* 0x00005e00fb007a0c */ /* 0x000fc60004fc1270 */
[----:B-1----:R-:W3:Y:S01]  /*f4380*/  LDL.LU R169, [R1+0x1234] ;  /* 0x0012340001a97983 */ /* 0x002ee20000300800 */
[----:B------:R-:W-:-:S03]  /*f4390*/  IMAD.WIDE R154, R153, 0x4, R2 ;  /* 0x00000004999a7825 */ /* 0x000fc600078e0202 */
[----:B------:R1:W-:Y:S04]  /*f43a0*/  @P2 STG.E [R156.64], R166 ;  /* 0x000000a69c002986 */ /* 0x0003e8000c101904 */
[----:B-1----:R-:W3:Y:S01]  /*f43b0*/  LDL.LU R166, [R1+0xe24] ;  /* 0x000e240001a67983 */ /* 0x002ee20000300800 */
[----:B------:R-:W-:-:S03]  /*f43c0*/  IMAD.WIDE R156, R153, 0x4, R216 ;  /* 0x00000004999c7825 */ /* 0x000fc600078e02d8 */
[----:B----4-:R1:W-:Y:S02]  /*f43d0*/  @P4 STG.E [R154.64], R164 ;  /* 0x000000a49a004986 */ /* 0x0103e4000c101904 */
[----:B------:R4:W-:Y:S02]  /*f43e0*/  @P6 STG.E [R156.64], R168 ;  /* 0x000000a89c006986 */ /* 0x0009e4000c101904 */
[----:B------:R4:W-:Y:S01]  /*f43f0*/  @P5 STG.E [R158.64], R165 ;  /* 0x000000a59e005986 */ /* 0x0009e2000c101904 */
[----:B-1----:R-:W3:Y:S01]  /*f4400*/  LDL.LU R164, [R1+0x2f40] ;  /* 0x002f400001a47983 */ /* 0x002ee20000300800 */
[----:B----4-:R-:W4:Y:S02]  /*f4410*/  LDL.LU R168, [R1+0x2f00] ;  /* 0x002f000001a87983 */ /* 0x010f240000300800 */
[----:B------:R-:W4:Y:S01]  /*f4420*/  LDL.LU R165, [R1+0x2ec0] ;  /* 0x002ec00001a57983 */ /* 0x000f220000300800 */
[----:B------:R-:W-:Y:S02]  /*f4430*/  ISETP.LT.AND P3, PT, R249, c[0x0][0x178], !P1 ;  /* 0x00005e00f9007a0c */ /* 0x000fe40004f61270 */
[----:B------:R-:W-:-:S02]  /*f4440*/  ISETP.LT.AND P2, PT, R248, c[0x0][0x178], !P1 ;  /* 0x00005e00f8007a0c */ /* 0x000fc40004f41270 */
        /* <DEDUP_REMOVED lines=23> */
[----:B------:R1:W-:Y:S02]  /*f45c0*/  @P1 STG.E [R154.64], R166 ;  /* 0x000000a69a001986 */ /* 0x0003e4000c101904 */
[----:B------:R3:W-:Y:S02]  /*f45d0*/  @P6 STG.E [R158.64], R167 ;  /* 0x000000a79e006986 */ /* 0x0007e4000c101904 */
[----:B-1----:R-:W2:Y:S01]  /*f45e0*/  LDL.LU R166, [R1+0x19d4] ;  /* 0x0019d40001a67983 */ /* 0x002ea20000300800 */
[----:B------:R-:W2:Y:S02]  /*f45f0*/  LDL.LU R163, [R1+0x19d0] ;  /* 0x0019d00001a37983 */ /* 0x000ea40000300800 */
[----:B------:R-:W2:Y:S02]  /*f4600*/  LDL.LU R169, [R1+0x1390] ;  /* 0x0013900001a97983 */ /* 0x000ea40000300800 */
[----:B---3--:R-:W3:Y:S02]  /*f4610*/  LDL.LU R167, [R1+0x2f74] ;  /* 0x002f740001a77983 */ /* 0x008ee40000300800 */
[----:B------:R-:W-:-:S04]  /*f4620*/  IMAD.WIDE R158, R152, 0x4, R216 ;  /* 0x00000004989e7825 */ /* 0x000fc800078e02d8 */
[----:B------:R-:W-:Y:S01]  /*f4630*/  IMAD.WIDE R154, R152, 0x4, R218 ;  /* 0x00000004989a7825 */ /* 0x000fe200078e02da */
[----:B------:R1:W-:Y:S04]  /*f4640*/  @P2 STG.E [R158.64], R164 ;  /* 0x000000a49e002986 */ /* 0x0003e8000c101904 */
[----:B----4-:R4:W-:Y:S02]  /*f4650*/  @P4 STG.E [R154.64], R168 ;  /* 0x000000a89a004986 */ /* 0x0109e4000c101904 */
[----:B------:R4:W-:Y:S01]  /*f4660*/  @P3 STG.E [R156.64], R165 ;  /* 0x000000a59c003986 */ /* 0x0009e2000c101904 */
[----:B-1----:R-:W3:Y:S01]  /*f4670*/  LDL.LU R164, [R1+0x2f44] ;  /* 0x002f440001a47983 */ /* 0x002ee20000300800 */
[----:B----4-:R-:W4:Y:S02]  /*f4680*/  LDL.LU R168, [R1+0x2f04] ;  /* 0x002f040001a87983 */ /* 0x010f240000300800 */
        /* <DEDUP_REMOVED lines=19> */
[----:B------:R-:W-:Y:S01]  /*f47c0*/  IMAD.WIDE R154, R152, 0x4, R226 ;  /* 0x00000004989a7825 */ /* 0x000fe200078e02e2 */
[----:B------:R-:W-:-:S04]  /*f47d0*/  ISETP.LT.AND P5, PT, R249, c[0x0][0x178], !P1 ;  /* 0x00005e00f9007a0c */ /* 0x000fc80004fa1270 */
[----:B------:R-:W-:Y:S01]  /*f47e0*/  @P2 STG.E [R154.64], R163 ;  /* 0x000000a39a002986 */ /* 0x000fe2000c101904 */
[----:B------:R-:W-:Y:S02]  /*f47f0*/  @P0 STG.E [R156.64], R169 ;  /* 0x000000a99c000986 */ /* 0x000fe4000c101904 */
[----:B---3--:R1:W-:Y:S02]  /*f4800*/  @P3 STG.E [R158.64], R167 ;  /* 0x000000a79e003986 */ /* 0x0083e4000c101904 */
[----:B-1----:R-:W3:Y:S01]  /*f4810*/  LDL.LU R167, [R1+0x1394] ;  /* 0x0013940001a77983 */ /* 0x002ee20000300800 */
[----:B------:R-:W3:Y:S02]  /*f4820*/  LDL.LU R163, [R1+0x2fa0] ;  /* 0x002fa00001a37983 */ /* 0x000ee40000300800 */
[----:B------:R-:W3:Y:S02]  /*f4830*/  LDL.LU R169, [R1+0x2f80] ;  /* 0x002f800001a97983 */ /* 0x000ee40000300800 */
[----:B------:R-:W-:-:S04]  /*f4840*/  IMAD.WIDE R154, R153, 0x4, R216 ;  /* 0x00000004999a7825 */ /* 0x000fc800078e02d8 */
[----:B------:R-:W-:-:S04]  /*f4850*/  IMAD.WIDE R156, R153, 0x4, R218 ;  /* 0x00000004999c7825 */ /* 0x000fc800078e02da */
[----:B------:R-:W-:Y:S01]  /*f4860*/  IMAD.WIDE R158, R153, 0x4, R220 ;  /* 0x00000004999e7825 */ /* 0x000fe200078e02dc */
[----:B------:R-:W3:Y:S04]  /*f4870*/  LDL.LU R212, [R1+0x2f50] ;  /* 0x002f500001d47983 */ /* 0x000ee80000300800 */
[----:B------:R-:W-:Y:S01]  /*f4880*/  @P4 STG.E [R154.64], R164 ;  /* 0x000000a49a004986 */ /* 0x000fe2000c101904 */
[----:B----4-:R-:W-:Y:S03]  /*f4890*/  @P6 STG.E [R156.64], R168 ;  /* 0x000000a89c006986 */ /* 0x010fe6000c101904 */
[----:B------:R1:W-:Y:S04]  /*f48a0*/  @P5 STG.E [R158.64], R165 ;  /* 0x000000a59e005986 */ /* 0x0003e8000c101904 */
[----:B-1----:R-:W3:Y:S01]  /*f48b0*/  LDL.LU R165, [R1+0x2f10] ;  /* 0x002f100001a57983 */ /* 0x002ee20000300800 */
[----:B------:R-:W-:-:S02]  /*f48c0*/  ISETP.LT.AND P3, PT, R248, c[0x0][0x178], !P1 ;  /* 0x00005e00f8007a0c */ /* 0x000fc40004f61270 */
[----:B------:R-:W-:Y:S02]  /*f48d0*/  ISETP.LT.AND P0, PT, R242, c[0x0][0x178], !P1 ;  /* 0x00005e00f2007a0c */ /* 0x000fe40004f01270 */
[----:B------:R-:W-:Y:S01]  /*f48e0*/  ISETP.LT.AND P4, PT, R241, c[0x0][0x178], !P1 ;  /* 0x00005e00f1007a0c */ /* 0x000fe20004f81270 */
[----:B------:R-:W-:-:S04]  /*f48f0*/  IMAD.WIDE R158, R153, 0x4, R222 ;  /* 0x00000004999e7825 */ /* 0x000fc800078e02de */
[----:B------:R-:W-:-:S04]  /*f4900*/  IMAD.WIDE R156, R153, 0x4, R224 ;  /* 0x00000004999c7825 */ /* 0x000fc800078e02e0 */
[----:B------:R-:W-:Y:S01]  /*f4910*/  IMAD.WIDE R154, R153, 0x4, R226 ;  /* 0x00000004999a7825 */ /* 0x000fe200078e02e2 */
[----:B------:R-:W-:Y:S01]  /*f4920*/  IADD3 R160, R243, 0x4c, RZ ;  /* 0x0000004cf3a07810 */ /* 0x000fe20007ffe0ff */
[----:B------:R-:W3:Y:S01]  /*f4930*/  LDL.LU R168, [R1+0x2ed0] ;  /* 0x002ed00001a87983 */ /* 0x000ee20000300800 */
[----:B------:R-:W-:Y:S02]  /*f4940*/  ISETP.LT.AND P1, PT, R240, c[0x0][0x178], !P1 ;  /* 0x00005e00f0007a0c */ /* 0x000fe40004f21270 */
[----:B------:R-:W-:Y:S01]  /*f4950*/  ISETP.GE.AND P2, PT, R160, c[0x0][0x17c], PT ;  /* 0x00005f00a0007a0c */ /* 0x000fe20003f46270 */
[----:B------:R1:W-:Y:S03]  /*f4960*/  @P3 STG.E [R158.64], R170 ;  /* 0x000000aa9e003986 */ /* 0x0003e6000c101904 */
[----:B------:R-:W-:Y:S02]  /*f4970*/  ISETP.LT.AND P6, PT, R252, c[0x0][0x178], !P2 ;  /* 0x00005e00fc007a0c */ /* 0x000fe400057c1270 */
[----:B------:R-:W-:-:S02]  /*f4980*/  ISETP.LT.AND P5, PT, R251, c[0x0][0x178], !P2 ;  /* 0x00005e00fb007a0c */ /* 0x000fc400057a1270 */
[----:B------:R-:W-:Y:S02]  /*f4990*/  IADD3 R152, R153, c[0x0][0x198], RZ ;  /* 0x0000660099987a10 */ /* 0x000fe40007ffe0ff */
[----:B------:R-:W-:-:S03]  /*f49a0*/  ISETP.LT.AND P3, PT, R250, c[0x0][0x178], !P2 ;  /* 0x00005e00fa007a0c */ /* 0x000fc60005761270 */
[----:B-1----:R-:W-:Y:S01]  /*f49b0*/  IMAD.WIDE R158, R152, 0x4, R216 ;  /* 0x00000004989e7825 */ /* 0x002fe200078e02d8 */
[----:B--2---:R1:W-:Y:S03]  /*f49c0*/  @P0 STG.E [R156.64], R171 ;  /* 0x000000ab9c000986 */ /* 0x0043e6000c101904 */
[----:B------:R2:W-:Y:S01]  /*f49d0*/  @P4 STG.E [R154.64], R166 ;  /* 0x000000a69a004986 */ /* 0x0005e2000c101904 */
[----:B-1----:R-:W4:Y:S01]  /*f49e0*/  LDL.LU R171, [R1+0x27f0] ;  /* 0x0027f00001ab7983 */ /* 0x002f220000300800 */
[----:B--2---:R-:W2:Y:S02]  /*f49f0*/  LDL.LU R166, [R1+0x1ea0] ;  /* 0x001ea00001a67983 */ /* 0x004ea40000300800 */
[----:B------:R-:W-:-:S04]  /*f4a00*/  IMAD.WIDE R156, R153, 0x4, R228 ;  /* 0x00000004999c7825 */ /* 0x000fc800078e02e4 */
[----:B------:R-:W-:Y:S01]  /*f4a10*/  IMAD.WIDE R154, R152, 0x4, R2 ;  /* 0x00000004989a7825 */ /* 0x000fe200078e0202 */
[----:B------:R-:W2:Y:S01]  /*f4a20*/  LDL.LU R170, [R1+0x2f54] ;  /* 0x002f540001aa7983 */ /* 0x000ea20000300800 */
[----:B------:R-:W-:-:S03]  /*f4a30*/  ISETP.LT.AND P4, PT, R249, c[0x0][0x178], !P2 ;  /* 0x00005e00f9007a0c */ /* 0x000fc60005781270 */
[----:B---3--:R1:W-:Y:S01]  /*f4a40*/  @P1 STG.E [R156.64], R167 ;  /* 0x000000a79c001986 */ /* 0x0083e2000c101904 */
[----:B------:R3:W-:Y:S02]  /*f4a50*/  @P6 STG.E [R154.64], R163 ;  /* 0x000000a39a006986 */ /* 0x0007e4000c101904 */
[----:B------:R3:W-:Y:S01]  /*f4a60*/  @P5 STG.E [R158.64], R169 ;  /* 0x000000a99e005986 */ /* 0x0007e2000c101904 */
[----:B-1----:R-:W2:Y:S01]  /*f4a70*/  LDL.LU R167, [R1+0x1ac4] ;  /* 0x001ac40001a77983 */ /* 0x002ea20000300800 */
[----:B------:R-:W2:Y:S02]  /*f4a80*/  LDL.LU R164, [R1+0x1ac0] ;  /* 0x001ac00001a47983 */ /* 0x000ea40000300800 */
[----:B---3--:R-:W3:Y:S02]  /*f4a90*/  LDL.LU R163, [R1+0x2fa4] ;  /* 0x002fa40001a37983 */ /* 0x008ee40000300800 */
[----:B------:R-:W3:Y:S02]  /*f4aa0*/  LDL.LU R169, [R1+0x2f84] ;  /* 0x002f840001a97983 */ /* 0x000ee40000300800 */
        /* <DEDUP_REMOVED lines=11> */
[----:B------:R-:W-:Y:S02]  /*f4b60*/  IADD3 R153, R243, 0x4d, RZ ;  /* 0x0000004df3997810 */ /* 0x000fe40007ffe0ff */
[----:B------:R-:W-:Y:S02]  /*f4b70*/  ISETP.LT.AND P2, PT, R240, c[0x0][0x178], !P2 ;  /* 0x00005e00f0007a0c */ /* 0x000fe40005741270 */
[----:B------:R-:W-:Y:S01]  /*f4b80*/  ISETP.GE.AND P0, PT, R153, c[0x0][0x17c], PT ;  /* 0x00005f0099007a0c */ /* 0x000fe20003f06270 */
[----:B------:R1:W-:Y:S03]  /*f4b90*/  @P1 STG.E [R156.64], R168 ;  /* 0x000000a89c001986 */ /* 0x0003e6000c101904 */
[----:B------:R-:W-:Y:S02]  /*f4ba0*/  ISETP.LT.AND P3, PT, R252, c[0x0][0x178], !P0 ;  /* 0x00005e00fc007a0c */ /* 0x000fe40004761270 */
[----:B------:R-:W-:-:S02]  /*f4bb0*/  ISETP.LT.AND P4, PT, R251, c[0x0][0x178], !P0 ;  /* 0x00005e00fb007a0c */ /* 0x000fc40004781270 */
[C---:B------:R-:W-:Y:S01]  /*f4bc0*/  IADD3 R162, R152.reuse, c[0x0][0x198], RZ ;  /* 0x0000660098a27a10 */ /* 0x040fe20007ffe0ff */
[----:B-1----:R-:W3:Y:S01]  /*f4bd0*/  LDL.LU R168, [R1+0x2ed4] ;  /* 0x002ed40001a87983 */ /* 0x002ee20000300800 */
[----:B------:R-:W-:-:S04]  /*f4be0*/  IMAD.WIDE R156, R152, 0x4, R228 ;  /* 0x00000004989c7825 */ /* 0x000fc800078e02e4 */
[C---:B------:R-:W-:Y:S01]  /*f4bf0*/  IMAD.WIDE R152, R162.reuse, 0x4, R216 ;  /* 0x00000004a2987825 */ /* 0x040fe200078e02d8 */
[----:B----4-:R1:W-:Y:S03]  /*f4c00*/  @P6 STG.E [R158.64], R171 ;  /* 0x000000ab9e006986 */ /* 0x0103e6000c101904 */
[----:B--2---:R2:W-:Y:S01]  /*f4c10*/  @P5 STG.E [R154.64], R166 ;  /* 0x000000a69a005986 */ /* 0x0045e2000c101904 */
[----:B-1----:R-:W4:Y:S04]  /*f4c20*/  LDL.LU R171, [R1+0x27f4] ;  /* 0x0027f40001ab7983 */ /* 0x002f280000300800 */
[----:B--2---:R-:W2:Y:S01]  /*f4c30*/  LDL.LU R166, [R1+0x1ea4] ;  /* 0x001ea40001a67983 */ /* 0x004ea20000300800 */
[----:B------:R-:W-:Y:S01]  /*f4c40*/  IMAD.WIDE R154, R162, 0x4, R2 ;  /* 0x00000004a29a7825 */ /* 0x000fe200078e0202 */
[----:B------:R-:W-:-:S02]  /*f4c50*/  ISETP.LT.AND P6, PT, R250, c[0x0][0x178], !P0 ;  /* 0x00005e00fa007a0c */ /* 0x000fc400047c1270 */
[----:B------:R-:W-:Y:S01]  /*f4c60*/  ISETP.LT.AND P5, PT, R249, c[0x0][0x178], !P0 ;  /* 0x00005e00f9007a0c */ /* 0x000fe200047a1270 */
[----:B------:R1:W-:Y:S01]  /*f4c70*/  @P2 STG.E [R156.64], R164 ;  /* 0x000000a49c002986 */ /* 0x0003e2000c101904 */
[----:B---3--:R-:W-:Y:S03]  /*f4c80*/  @P3 STG.E [R154.64], R163 ;  /* 0x000000a39a003986 */ /* 0x008fe6000c101904 */
[----:B------:R3:W-:Y:S04]  /*f4c90*/  @P4 STG.E [R152.64], R169 ;  /* 0x000000a998004986 */ /* 0x0007e8000c101904 */
[----:B-1----:R-:W2:Y:S04]  /*f4ca0*/  LDL.LU R164, [R1+0x2fc0] ;  /* 0x002fc00001a47983 */ /* 0x002ea80000300800 */
[----:B---3--:R-:W3:Y:S01]  /*f4cb0*/  LDL.LU R169, [R1+0x2fb0] ;  /* 0x002fb00001a97983 */ /* 0x008ee20000300800 */
[----:B------:R-:W-:-:S04]  /*f4cc0*/  IMAD.WIDE R156, R162, 0x4, R218 ;  /* 0x00000004a29c7825 */ /* 0x000fc800078e02da */
[----:B------:R-:W-:Y:S01]  /*f4cd0*/  IMAD.WIDE R152, R162, 0x4, R220 ;  /* 0x00000004a2987825 */ /* 0x000fe200078e02dc */
[----:B------:R-:W3:Y:S04]  /*f4ce0*/  LDL.LU R212, [R1+0x2f90] ;  /* 0x002f900001d47983 */ /* 0x000ee80000300800 */
[----:B------:R1:W-:Y:S01]  /*f4cf0*/  @P6 STG.E [R156.64], R170 ;  /* 0x000000aa9c006986 */ /* 0x0003e2000c101904 */
[----:B------:R-:W3:Y:S03]  /*f4d00*/  LDL.LU R163, [R1+0x2f60] ;  /* 0x002f600001a37983 */ /* 0x000ee60000300800 */
[----:B-1----:R-:W3:Y:S04]  /*f4d10*/  LDL.LU R170, [R1+0x2f20] ;  /* 0x002f200001aa7983 */ /* 0x002ee80000300800 */
[----:B------:R1:W-:Y:S04]  /*f4d20*/  @P5 STG.E [R152.64], R165 ;  /* 0x000000a598005986 */ /* 0x0003e8000c101904 */
[----:B-1----:R-:W3:Y:S01]  /*f4d30*/  LDL.LU R165, [R1+0x2a80] ;  /* 0x002a800001a57983 */ /* 0x002ee20000300800 */
[----:B------:R-:W-:-:S02]  /*f4d40*/  ISETP.LT.AND P2, PT, R248, c[0x0][0x178], !P0 ;  /* 0x00005e00f8007a0c */ /* 0x000fc40004741270 */
[----:B------:R-:W-:Y:S02]  /*f4d50*/  ISETP.LT.AND P3, PT, R242, c[0x0][0x178], !P0 ;  /* 0x00005e00f2007a0c */ /* 0x000fe40004761270 */
[----:B------:R-:W-:Y:S02]  /*f4d60*/  ISETP.LT.AND P4, PT, R241, c[0x0][0x178], !P0 ;  /* 0x00005e00f1007a0c */ /* 0x000fe40004781270 */
[----:B------:R-:W-:Y:S01]  /*f4d70*/  IADD3 R158, R243, 0x4e, RZ ;  /* 0x0000004ef39e7810 */ /* 0x000fe20007ffe0ff */
[----:B------:R-:W-:-:S04]  /*f4d80*/  IMAD.WIDE R160, R162, 0x4, R222 ;  /* 0x00000004a2a07825 */ /* 0x000fc800078e02de */
[----:B------:R-:W-:Y:S01]  /*f4d90*/  IMAD.WIDE R156, R162, 0x4, R226 ;  /* 0x00000004a29c7825 */ /* 0x000fe200078e02e2 */
[----:B------:R-:W-:-:S03]  /*f4da0*/  ISETP.GE.AND P1, PT, R158, c[0x0][0x17c], PT ;  /* 0x00005f009e007a0c */ /* 0x000fc60003f26270 */
[----:B------:R-:W-:Y:S01]  /*f4db0*/  IMAD.WIDE R158, R162, 0x4, R224 ;  /* 0x00000004a29e7825 */ /* 0x000fe200078e02e0 */
[----:B------:R-:W-:Y:S01]  /*f4dc0*/  ISETP.LT.AND P6, PT, R240, c[0x0][0x178], !P0 ;  /* 0x00005e00f0007a0c */ /* 0x000fe200047c1270 */
[----:B------:R1:W-:Y:S01]  /*f4dd0*/  @P2 STG.E [R160.64], R168 ;  /* 0x000000a8a0002986 */ /* 0x0003e2000c101904 */
[----:B------:R-:W-:Y:S02]  /*f4de0*/  ISETP.LT.AND P5, PT, R252, c[0x0][0x178], !P1 ;  /* 0x00005e00fc007a0c */ /* 0x000fe40004fa1270 */
[----:B------:R-:W-:Y:S02]  /*f4df0*/  ISETP.LT.AND P0, PT, R251, c[0x0][0x178], !P1 ;  /* 0x00005e00fb007a0c */ /* 0x000fe40004f01270 */
[C---:B------:R-:W-:Y:S01]  /*f4e00*/  IADD3 R153, R162.reuse, c[0x0][0x198], RZ ;  /* 0x00006600a2997a10 */ /* 0x040fe20007ffe0ff */
[----:B------:R-:W-:Y:S01]  /*f4e10*/  IMAD.WIDE R154, R162, 0x4, R228 ;  /* 0x00000004a29a7825 */ /* 0x000fe200078e02e4 */
[----:B-1----:R-:W3:Y:S03]  /*f4e20*/  LDL.LU R168, [R1+0x2a30] ;  /* 0x002a300001a87983 */ /* 0x002ee60000300800 */
[C---:B------:R-:W-:Y:S01]  /*f4e30*/  IMAD.WIDE R160, R153.reuse, 0x4, R2 ;  /* 0x0000000499a07825 */ /* 0x040fe200078e0202 */
[----:B----4-:R-:W-:Y:S04]  /*f4e40*/  @P3 STG.E [R158.64], R171 ;  /* 0x000000ab9e003986 */ /* 0x010fe8000c101904 */
[----:B--2---:R1:W-:Y:S01]  /*f4e50*/  @P4 STG.E [R156.64], R166 ;  /* 0x000000a69c004986 */ /* 0x0043e2000c101904 */
[----:B------:R2:W-:Y:S03]  /*f4e60*/  @P6 STG.E [R154.64], R167 ;  /* 0x000000a79a006986 */ /* 0x0005e6000c101904 */
[----:B-1----:R-:W4:Y:S01]  /*f4e70*/  LDL.LU R166, [R1+0x2320] ;  /* 0x0023200001a67983 */ /* 0x002f220000300800 */
[----:B--2---:R-:W-:Y:S01]  /*f4e80*/  IMAD.WIDE R154, R153, 0x4, R216 ;  /* 0x00000004999a7825 */ /* 0x004fe200078e02d8 */
[----:B------:R-:W-:-:S03]  /*f4e90*/  ISETP.LT.AND P3, PT, R250, c[0x0][0x178], !P1 ;  /* 0x00005e00fa007a0c */ /* 0x000fc60004f61270 */
[----:B------:R-:W2:Y:S01]  /*f4ea0*/  LDL.LU R171, [R1+0x2f94] ;  /* 0x002f940001ab7983 */ /* 0x000ea20000300800 */
[----:B------:R-:W-:Y:S01]  /*f4eb0*/  ISETP.LT.AND P4, PT, R249, c[0x0][0x178], !P1 ;  /* 0x00005e00f9007a0c */ /* 0x000fe20004f81270 */
[----:B------:R-:W2:Y:S01]  /*f4ec0*/  LDL.LU R167, [R1+0x20d8] ;  /* 0x0020d80001a77983 */ /* 0x000ea20000300800 */
[----:B------:R-:W-:Y:S01]  /*f4ed0*/  ISETP.LT.AND P6, PT, R242, c[0x0][0x178], !P1 ;  /* 0x00005e00f2007a0c */ /* 0x000fe20004fc1270 */
[----:B------:R-:W-:-:S04]  /*f4ee0*/  IMAD.WIDE R156, R153, 0x4, R220 ;  /* 0x00000004999c7825 */ /* 0x000fc800078e02dc */
[----:B------:R-:W-:Y:S01]  /*f4ef0*/  IMAD.WIDE R158, R153, 0x4, R222 ;  /* 0x00000004999e7825 */ /* 0x000fe200078e02de */
[----:B------:R1:W-:Y:S01]  /*f4f00*/  @P5 STG.E [R160.64], R164 ;  /* 0x000000a4a0005986 */ /* 0x0003e2000c101904 */
[----:B------:R-:W-:-:S03]  /*f4f10*/  ISETP.LT.AND P5, PT, R248, c[0x0][0x178], !P1 ;  /* 0x00005e00f8007a0c */ /* 0x000fc60004fa1270 */
[----:B---3--:R3:W-:Y:S04]  /*f4f20*/  @P0 STG.E [R154.64], R169 ;  /* 0x000000a99a000986 */ /* 0x0087e8000c101904 */
[----:B-1----:R-:W2:Y:S04]  /*f4f30*/  LDL.LU R164, [R1+0x2fc4] ;  /* 0x002fc40001a47983 */ /* 0x002ea80000300800 */
[----:B---3--:R-:W3:Y:S01]  /*f4f40*/  LDL.LU R169, [R1+0x2fb4] ;  /* 0x002fb40001a97983 */ /* 0x008ee20000300800 */
[----:B------:R-:W-:-:S04]  /*f4f50*/  IMAD.WIDE R154, R153, 0x4, R218 ;  /* 0x00000004999a7825 */ /* 0x000fc800078e02da */
[----:B------:R-:W-:Y:S01]  /*f4f60*/  IMAD.WIDE R160, R153, 0x4, R224 ;  /* 0x0000000499a07825 */ /* 0x000fe200078e02e0 */
[----:B------:R-:W-:Y:S03]  /*f4f70*/  @P3 STG.E [R154.64], R212 ;  /* 0x000000d49a003986 */ /* 0x000fe6000c101904 */
[----:B------:R1:W-:Y:S02]  /*f4f80*/  @P4 STG.E [R156.64], R163 ;  /* 0x000000a39c004986 */ /* 0x0003e4000c101904 */
[----:B------:R1:W-:Y:S02]  /*f4f90*/  @P5 STG.E [R158.64], R170 ;  /* 0x000000aa9e005986 */ /* 0x0003e4000c101904 */
[----:B-1----:R-:W3:Y:S01]  /*f4fa0*/  LDL.LU R163, [R1+0x2f64] ;  /* 0x002f640001a37983 */ /* 0x002ee20000300800 */
[----:B------:R-:W3:Y:S03]  /*f4fb0*/  LDL.LU R170, [R1+0x2f24] ;  /* 0x002f240001aa7983 */ /* 0x000ee60000300800 */
[----:B------:R1:W-:Y:S04]  /*f4fc0*/  @P6 STG.E [R160.64], R165 ;  /* 0x000000a5a0006986 */ /* 0x0003e8000c101904 */
[----:B-1----:R-:W3:Y:S01]  /*f4fd0*/  LDL.LU R165, [R1+0x2a84] ;  /* 0x002a840001a57983 */ /* 0x002ee20000300800 */
        /* <DEDUP_REMOVED lines=11> */
[----:B-1----:R-:W3:Y:S04]  /*f5090*/  LDL.LU R168, [R1+0x2a34] ;  /* 0x002a340001a87983 */ /* 0x002ee80000300800 */
[----:B------:R-:W-:-:S04]  /*f50a0*/  IMAD.WIDE R154, R153, 0x4, R2 ;  /* 0x00000004999a7825 */ /* 0x000fc800078e0202 */
[----:B------:R-:W-:Y:S01]  /*f50b0*/  IMAD.WIDE R158, R153, 0x4, R218 ;  /* 0x00000004999e7825 */ /* 0x000fe200078e02da */
[----:B------:R-:W-:Y:S01]  /*f50c0*/  ISETP.LT.AND P3, PT, R249, c[0x0][0x178], !P1 ;  /* 0x00005e00f9007a0c */ /* 0x000fe20004f61270 */
[----:B----4-:R1:W-:Y:S04]  /*f50d0*/  @P2 STG.E [R156.64], R166 ;  /* 0x000000a69c002986 */ /* 0x0103e8000c101904 */
[----:B-1----:R-:W4:Y:S01]  /*f50e0*/  LDL.LU R166, [R1+0x2324] ;  /* 0x0023240001a67983 */ /* 0x002f220000300800 */
[----:B------:R-:W-:Y:S01]  /*f50f0*/  IMAD.WIDE R156, R153, 0x4, R216 ;  /* 0x00000004999c7825 */ /* 0x000fe200078e02d8 */
[----:B------:R-:W-:Y:S02]  /*f5100*/  ISETP.LT.AND P2, PT, R248, c[0x0][0x178], !P1 ;  /* 0x00005e00f8007a0c */ /* 0x000fe40004f41270 */
[----:B--2---:R1:W-:Y:S01]  /*f5110*/  @P4 STG.E [R154.64], R164 ;  /* 0x000000a49a004986 */ /* 0x0043e2000c101904 */
[----:B------:R-:W-:-:S03]  /*f5120*/  ISETP.LT.AND P4, PT, R242, c[0x0][0x178], !P1 ;  /* 0x00005e00f2007a0c */ /* 0x000fc60004f81270 */
[----:B---3--:R2:W-:Y:S01]  /*f5130*/  @P6 STG.E [R156.64], R169 ;  /* 0x000000a99c006986 */ /* 0x0085e2000c101904 */
        /* <DEDUP_REMOVED lines=34> */
[----:B------:R-:W-:Y:S01]  /*f5360*/  IMAD.WIDE R154, R152, 0x4, R218 ;  /* 0x00000004989a7825 */ /* 0x000fe200078e02da */
        /* <DEDUP_REMOVED lines=586> */
[C---:B------:R-:W-:Y:S01]  /*f7810*/  IMAD.WIDE R156, R158.reuse, 0x4, R218 ;  /* 0x000000049e9c7825 */ /* 0x040fe200078e02da */
        /* <DEDUP_REMOVED lines=95> */
[----:B------:R-:W-:Y:S01]  /*f7e10*/  ISETP.LT.AND P1, PT, R240, c[0x0][0x178], !P1 ;  /* 0x00005e00f0007a0c */ /* 0x000fe20004f21270 */
[C---:B------:R-:W-:Y:S01]  /*f7e20*/  IMAD.WIDE R154, R152.reuse, 0x4, R228 ;  /* 0x00000004989a7825 */ /* 0x040fe200078e02e4 */
[----:B------:R-:W4:Y:S01]  /*f7e30*/  LDL.LU R170, [R1+0x1c34] ;  /* 0x001c340001aa7983 */ /* 0x000f220000300800 */
[----:B------:R-:W-:Y:S02]  /*f7e40*/  ISETP.GE.AND P2, PT, R153, c[0x0][0x17c], PT ;  /* 0x00005f0099007a0c */ /* 0x000fe40003f46270 */
[----:B------:R-:W-:Y:S02]  /*f7e50*/  IADD3 R153, R152, c[0x0][0x198], RZ ;  /* 0x0000660098997a10 */ /* 0x000fe40007ffe0ff */
        /* <DEDUP_REMOVED lines=32> */
[----:B------:R-:W-:Y:S01]  /*f8060*/  ISETP.GE.AND P0, PT, R152, c[0x0][0x17c], PT ;  /* 0x00005f0098007a0c */ /* 0x000fe20003f06270 */
[----:B------:R-:W-:-:S03]  /*f8070*/  IADD3 R152, R153, c[0x0][0x198], RZ ;  /* 0x0000660099987a10 */ /* 0x000fc60007ffe0ff */
[----:B------:R-:W-:Y:S02]  /*f8080*/  ISETP.LT.AND P3, PT, R252, c[0x0][0x178], !P0 ;  /* 0x00005e00fc007a0c */ /* 0x000fe40004761270 */
[----:B------:R-:W-:Y:S01]  /*f8090*/  ISETP.LT.AND P4, PT, R251, c[0x0][0x178], !P0 ;  /* 0x00005e00fb007a0c */ /* 0x000fe20004781270 */
[----:B------:R-:W-:-:S04]  /*f80a0*/  IMAD.WIDE R158, R153, 0x4, R228 ;  /* 0x00000004999e7825 */ /* 0x000fc800078e02e4 */
[----:B------:R-:W-:-:S04]  /*f80b0*/  IMAD.WIDE R154, R152, 0x4, R2 ;  /* 0x00000004989a7825 */ /* 0x000fc800078e0202 */
[----:B------:R-:W-:Y:S01]  /*f80c0*/  IMAD.WIDE R156, R152, 0x4, R216 ;  /* 0x00000004989c7825 */ /* 0x000fe200078e02d8 */
[----:B------:R-:W-:Y:S02]  /*f80d0*/  ISETP.LT.AND P6, PT, R250, c[0x0][0x178], !P0 ;  /* 0x00005e00fa007a0c */ /* 0x000fe400047c1270 */
[----:B------:R-:W-:Y:S01]  /*f80e0*/  ISETP.LT.AND P5, PT, R249, c[0x0][0x178], !P0 ;  /* 0x00005e00f9007a0c */ /* 0x000fe200047a1270 */
        /* <DEDUP_REMOVED lines=13> */
[C---:B------:R-:W-:Y:S01]  /*f81c0*/  IMAD.WIDE R156, R152.reuse, 0x4, R224 ;  /* 0x00000004989c7825 */ /* 0x040fe200078e02e0 */
[----:B-1----:R-:W4:Y:S03]  /*f81d0*/  LDL.LU R170, [R1+0x1380] ;  /* 0x0013800001aa7983 */ /* 0x002f260000300800 */
[C---:B------:R-:W-:Y:S01]  /*f81e0*/  IMAD.WIDE R158, R152.reuse, 0x4, R222 ;  /* 0x00000004989e7825 */ /* 0x040fe200078e02de */
[----:B------:R1:W-:Y:S04]  /*f81f0*/  @P5 STG.E [R154.64], R165 ;  /* 0x000000a59a005986 */ /* 0x0003e8000c101904 */
[----:B-1----:R-:W4:Y:S01]  /*f8200*/  LDL.LU R165, [R1+0x1200] ;  /* 0x0012000001a57983 */ /* 0x002f220000300800 */
[----:B------:R-:W-:-:S03]  /*f8210*/  IMAD.WIDE R154, R152, 0x4, R226 ;  /* 0x00000004989a7825 */ /* 0x000fc600078e02e2 */
[----:B------:R1:W-:Y:S04]  /*f8220*/  @P2 STG.E [R158.64], R168 ;  /* 0x000000a89e002986 */ /* 0x0003e8000c101904 */
[----:B-1----:R-:W4:Y:S04]  /*f8230*/  LDL.LU R168, [R1+0xc30] ;  /* 0x000c300001a87983 */ /* 0x002f280000300800 */
[----:B------:R-:W-:Y:S01]  /*f8240*/  @P3 STG.E [R156.64], R171 ;  /* 0x000000ab9c003986 */ /* 0x000fe2000c101904 */
[----:B------:R1:W-:Y:S03]  /*f8250*/  @P4 STG.E [R154.64], R166 ;  /* 0x000000a69a004986 */ /* 0x0003e6000c101904 */
[----:B-1----:R-:W4:Y:S01]  /*f8260*/  LDL.LU R166, [R1+0x990] ;  /* 0x0009900001a67983 */ /* 0x002f220000300800 */
[----:B------:R-:W-:-:S02]  /*f8270*/  IADD3 R160, R243, 0x66, RZ ;  /* 0x00000066f3a07810 */ /* 0x000fc40007ffe0ff */
[----:B------:R-:W-:Y:S01]  /*f8280*/  ISETP.LT.AND P6, PT, R240, c[0x0][0x178], !P0 ;  /* 0x00005e00f0007a0c */ /* 0x000fe200047c1270 */
[----:B------:R-:W4:Y:S01]  /*f8290*/  LDL.LU R171, [R1+0x2524] ;  /* 0x0025240001ab7983 */ /* 0x000f220000300800 */
[----:B------:R-:W-:Y:S01]  /*f82a0*/  ISETP.GE.AND P1, PT, R160, c[0x0][0x17c], PT ;  /* 0x00005f00a0007a0c */ /* 0x000fe20003f26270 */
[----:B------:R-:W-:-:S03]  /*f82b0*/  IADD3 R160, R152, c[0x0][0x198], RZ ;  /* 0x0000660098a07a10 */ /* 0x000fc60007ffe0ff */
[----:B------:R-:W-:Y:S02]  /*f82c0*/  ISETP.LT.AND P5, PT, R252, c[0x0][0x178], !P1 ;  /* 0x00005e00fc007a0c */ /* 0x000fe40004fa1270 */
[----:B------:R-:W-:Y:S01]  /*f82d0*/  ISETP.LT.AND P0, PT, R251, c[0x0][0x178], !P1 ;  /* 0x00005e00fb007a0c */ /* 0x000fe20004f01270 */
[----:B------:R-:W-:-:S04]  /*f82e0*/  IMAD.WIDE R152, R152, 0x4, R228 ;  /* 0x0000000498987825 */ /* 0x000fc800078e02e4 */
[----:B------:R-:W-:Y:S01]  /*f82f0*/  IMAD.WIDE R158, R160, 0x4, R2 ;  /* 0x00000004a09e7825 */ /* 0x000fe200078e0202 */
[----:B------:R-:W-:Y:S01]  /*f8300*/  ISETP.LT.AND P3, PT, R250, c[0x0][0x178], !P1 ;  /* 0x00005e00fa007a0c */ /* 0x000fe20004f61270 */
[----:B------:R1:W-:Y:S01]  /*f8310*/  @P6 STG.E [R152.64], R167 ;  /* 0x000000a798006986 */ /* 0x0003e2000c101904 */
        /* <DEDUP_REMOVED lines=13> */
[C---:B------:R-:W-:Y:S01]  /*f83f0*/  IMAD.WIDE R158, R160.reuse, 0x4, R224 ;  /* 0x00000004a09e7825 */ /* 0x040fe200078e02e0 */
        /* <DEDUP_REMOVED lines=102> */
[C---:B------:R-:W-:Y:S01]  /*f8a60*/  IADD3 R153, R152.reuse, c[0x0][0x198], RZ ;  /* 0x0000660098997a10 */ /* 0x040fe20007ffe0ff */
        /* <DEDUP_REMOVED lines=49> */
[----:B------:R-:W-:-:S03]  /*f8d80*/  IMAD.WIDE R156, R152, 0x4, R216 ;  /* 0x00000004989c7825 */ /* 0x000fc600078e02d8 */
[----:B------:R1:W-:Y:S01]  /*f8d90*/  @P6 STG.E [R158.64], R165 ;  /* 0x000000a59e006986 */ /* 0x0003e2000c101904 */
[----:B----4-:R4:W-:Y:S03]  /*f8da0*/  @P5 STG.E [R154.64], R166 ;  /* 0x000000a69a005986 */ /* 0x0109e6000c101904 */
[----:B-1----:R-:W3:Y:S01]  /*f8db0*/  LDL.LU R165, [R1+0x1bf4] ;  /* 0x001bf40001a57983 */ /* 0x002ee20000300800 */
[----:B----4-:R-:W4:Y:S02]  /*f8dc0*/  LDL.LU R166, [R1+0x19b4] ;  /* 0x0019b40001a67983 */ /* 0x010f240000300800 */
[----:B------:R-:W-:-:S04]  /*f8dd0*/  IMAD.WIDE R158, R153, 0x4, R228 ;  /* 0x00000004999e7825 */ /* 0x000fc800078e02e4 */
[----:B------:R-:W-:Y:S01]  /*f8de0*/  IMAD.WIDE R154, R152, 0x4, R2 ;  /* 0x00000004989a7825 */ /* 0x000fe200078e0202 */
[----:B------:R1:W-:Y:S04]  /*f8df0*/  @P2 STG.E [R158.64], R164 ;  /* 0x000000a49e002986 */ /* 0x0003e8000c101904 */
[----:B------:R-:W-:Y:S02]  /*f8e00*/  @P3 STG.E [R154.64], R163 ;  /* 0x000000a39a003986 */ /* 0x000fe4000c101904 */
[----:B------:R1:W-:Y:S02]  /*f8e10*/  @P4 STG.E [R156.64], R168 ;  /* 0x000000a89c004986 */ /* 0x0003e4000c101904 */
[----:B-1----:R-:W4:Y:S01]  /*f8e20*/  LDL.LU R164, [R1+0x30c0] ;  /* 0x0030c00001a47983 */ /* 0x002f220000300800 */
        /* <DEDUP_REMOVED lines=9> */
[----:B------:R-:W-:Y:S01]  /*f8ec0*/  ISETP.LT.AND P4, PT, R241, c[0x0][0x178], !P0 ;  /* 0x00005e00f1007a0c */ /* 0x000fe20004781270 */
[----:B------:R1:W-:Y:S01]  /*f8ed0*/  @P6 STG.E [R158.64], R170 ;  /* 0x000000aa9e006986 */ /* 0x0003e2000c101904 */
[C---:B------:R-:W-:Y:S01]  /*f8ee0*/  IMAD.WIDE R156, R152.reuse, 0x4, R224 ;  /* 0x00000004989c7825 */ /* 0x040fe200078e02e0 */
[----:B------:R-:W-:Y:S02]  /*f8ef0*/  IADD3 R160, R243, 0x6c, RZ ;  /* 0x0000006cf3a07810 */ /* 0x000fe40007ffe0ff */
[----:B-1----:R-:W4:Y:S01]  /*f8f00*/  LDL.LU R170, [R1+0x2ff0] ;  /* 0x002ff00001aa7983 */ /* 0x002f220000300800 */
[----:B------:R-:W-:Y:S01]  /*f8f10*/  IMAD.WIDE R158, R152, 0x4, R222 ;  /* 0x00000004989e7825 */ /* 0x000fe200078e02de */
[----:B------:R-:W-:-:S02]  /*f8f20*/  ISETP.LT.AND P6, PT, R240, c[0x0][0x178], !P0 ;  /* 0x00005e00f0007a0c */ /* 0x000fc400047c1270 */
[----:B------:R-:W-:Y:S01]  /*f8f30*/  ISETP.GE.AND P1, PT, R160, c[0x0][0x17c], PT ;  /* 0x00005f00a0007a0c */ /* 0x000fe20003f26270 */
[----:B------:R-:W-:-:S03]  /*f8f40*/  IADD3 R160, R152, c[0x0][0x198], RZ ;  /* 0x0000660098a07a10 */ /* 0x000fc60007ffe0ff */
[----:B------:R-:W-:Y:S01]  /*f8f50*/  ISETP.LT.AND P0, PT, R251, c[0x0][0x178], !P1 ;  /* 0x00005e00fb007a0c */ /* 0x000fe20004f01270 */
[----:B--2---:R1:W-:Y:S04]  /*f8f60*/  @P5 STG.E [R154.64], R171 ;  /* 0x000000ab9a005986 */ /* 0x0043e8000c101904 */
[----:B-1----:R-:W2:Y:S01]  /*f8f70*/  LDL.LU R171, [R1+0x2a00] ;  /* 0x002a000001ab7983 */ /* 0x002ea20000300800 */
[----:B------:R-:W-:-:S03]  /*f8f80*/  IMAD.WIDE R154, R152, 0x4, R226 ;  /* 0x00000004989a7825 */ /* 0x000fc600078e02e2 */
[----:B---3--:R1:W-:Y:S01]  /*f8f90*/  @P2 STG.E [R158.64], R169 ;  /* 0x000000a99e002986 */ /* 0x0083e2000c101904 */
[----:B------:R-:W-:Y:S01]  /*f8fa0*/  ISETP.LT.AND P5, PT, R252, c[0x0][0x178], !P1 ;  /* 0x00005e00fc007a0c */ /* 0x000fe20004fa1270 */
[----:B------:R-:W-:Y:S02]  /*f8fb0*/  IMAD.WIDE R152, R152, 0x4, R228 ;  /* 0x0000000498987825 */ /* 0x000fe400078e02e4 */
[----:B-1----:R-:W3:Y:S02]  /*f8fc0*/  LDL.LU R169, [R1+0x1e80] ;  /* 0x001e800001a97983 */ /* 0x002ee40000300800 */
[C---:B------:R-:W-:Y:S02]  /*f8fd0*/  IMAD.WIDE R158, R160.reuse, 0x4, R2 ;  /* 0x00000004a09e7825 */ /* 0x040fe400078e0202 */
[----:B------:R-:W-:Y:S02]  /*f8fe0*/  @P3 STG.E [R156.64], R165 ;  /* 0x000000a59c003986 */ /* 0x000fe4000c101904 */
[----:B----4-:R1:W-:Y:S02]  /*f8ff0*/  @P4 STG.E [R154.64], R166 ;  /* 0x000000a69a004986 */ /* 0x0103e4000c101904 */
        /* <DEDUP_REMOVED lines=31> */
[----:B--2---:R1:W-:Y:S04]  /*f91f0*/  @P6 STG.E [R158.64], R171 ;  /* 0x000000ab9e006986 */ /* 0x0043e8000c101904 */
[----:B-1----:R-:W2:Y:S04]  /*f9200*/  LDL.LU R171, [R1+0x2a04] ;  /* 0x002a040001ab7983 */ /* 0x002ea80000300800 */
[----:B---3--:R1:W-:Y:S01]  /*f9210*/  @P0 STG.E [R154.64], R169 ;  /* 0x000000a99a000986 */ /* 0x0083e2000c101904 */
[----:B------:R-:W-:-:S03]  /*f9220*/  ISETP.LT.AND P6, PT, R251, c[0x0][0x178], !P1 ;  /* 0x00005e00fb007a0c */ /* 0x000fc60004fc1270 */
[----:B-1----:R-:W3:Y:S01]  /*f9230*/  LDL.LU R169, [R1+0x1e84] ;  /* 0x001e840001a97983 */ /* 0x002ee20000300800 */
[----:B------:R-:W-:-:S04]  /*f9240*/  IMAD.WIDE R154, R152, 0x4, R2 ;  /* 0x00000004989a7825 */ /* 0x000fc800078e0202 */
[C---:B------:R-:W-:Y:S01]  /*f9250*/  IMAD.WIDE R158, R152.reuse, 0x4, R218 ;  /* 0x00000004989e7825 */ /* 0x040fe200078e02da */
        /* <DEDUP_REMOVED lines=131> */
[----:B-1----:R-:W3:Y:S04]  /*f9a90*/  LDL.LU R168, [R1+0x7ac] ;  /* 0x0007ac0001a87983 */ /* 0x002ee80000300800 */
[----:B------:R-:W-:Y:S01]  /*f9aa0*/  IMAD.WIDE R156, R152, 0x4, R216 ;  /* 0x00000004989c7825 */ /* 0x000fe200078e02d8 */
[----:B----4-:R1:W-:Y:S03]  /*f9ab0*/  @P6 STG.E [R158.64], R171 ;  /* 0x000000ab9e006986 */ /* 0x0103e6000c101904 */
[----:B--2---:R2:W-:Y:S01]  /*f9ac0*/  @P5 STG.E [R154.64], R166 ;  /* 0x000000a69a005986 */ /* 0x0045e2000c101904 */
[----:B-1----:R-:W4:Y:S04]  /*f9ad0*/  LDL.LU R171, [R1+0x4cc] ;  /* 0x0004cc0001ab7983 */ /* 0x002f280000300800 */
[----:B--2---:R-:W2:Y:S01]  /*f9ae0*/  LDL.LU R166, [R1+0x2dc] ;  /* 0x0002dc0001a67983 */ /* 0x004ea20000300800 */
[----:B------:R-:W-:-:S04]  /*f9af0*/  IMAD.WIDE R158, R153, 0x4, R228 ;  /* 0x00000004999e7825 */ /* 0x000fc800078e02e4 */
[----:B------:R-:W-:Y:S01]  /*f9b00*/  IMAD.WIDE R154, R152, 0x4, R2 ;  /* 0x00000004989a7825 */ /* 0x000fe200078e0202 */
[----:B------:R-:W-:Y:S02]  /*f9b10*/  ISETP.LT.AND P6, PT, R250, c[0x0][0x178], !P0 ;  /* 0x00005e00fa007a0c */ /* 0x000fe400047c1270 */
        /* <DEDUP_REMOVED lines=16> */
[----:B------:R-:W-:Y:S01]  /*f9c20*/  ISETP.LT.AND P4, PT, R241, c[0x0][0x178], !P0 ;  /* 0x00005e00f1007a0c */ /* 0x000fe20004781270 */
[----:B------:R-:W-:-:S04]  /*f9c30*/  IMAD.WIDE R158, R152, 0x4, R222 ;  /* 0x00000004989e7825 */ /* 0x000fc800078e02de */
[----:B------:R-:W-:Y:S01]  /*f9c40*/  IMAD.WIDE R156, R152, 0x4, R224 ;  /* 0x00000004989c7825 */ /* 0x000fe200078e02e0 */
[----:B------:R-:W-:-:S03]  /*f9c50*/  IADD3 R160, R243, 0x72, RZ ;  /* 0x00000072f3a07810 */ /* 0x000fc60007ffe0ff */
[----:B------:R-:W-:Y:S01]  /*f9c60*/  IMAD.WIDE R154, R152, 0x4, R226 ;  /* 0x00000004989a7825 */ /* 0x000fe200078e02e2 */
[----:B------:R-:W-:Y:S02]  /*f9c70*/  ISETP.LT.AND P6, PT, R240, c[0x0][0x178], !P0 ;  /* 0x00005e00f0007a0c */ /* 0x000fe400047c1270 */
[----:B------:R-:W-:Y:S01]  /*f9c80*/  ISETP.GE.AND P1, PT, R160, c[0x0][0x17c], PT ;  /* 0x00005f00a0007a0c */ /* 0x000fe20003f26270 */
[----:B------:R1:W-:Y:S03]  /*f9c90*/  @P2 STG.E [R158.64], R168 ;  /* 0x000000a89e002986 */ /* 0x0003e6000c101904 */
        /* <DEDUP_REMOVED lines=784> */
[----:B------:R4:W-:Y:S01]  /*fcda0*/  @P5 STG.E [R158.64], R169 ;  /* 0x000000a99e005986 */ /* 0x0009e2000c101904 */
[----:B------:R-:W-:-:S03]  /*fcdb0*/  ISETP.LT.AND P1, PT, R248, c[0x0][0x178], !P2 ;  /* 0x00005e00f8007a0c */ /* 0x000fc60005721270 */
[----:B-1----:R-:W2:Y:S01]  /*fcdc0*/  LDL.LU R167, [R1+0xdf4] ;  /* 0x000df40001a77983 */ /* 0x002ea20000300800 */
[----:B------:R-:W2:Y:S03]  /*fcdd0*/  LDL.LU R164, [R1+0xdf0] ;  /* 0x000df00001a47983 */ /* 0x000ea60000300800 */
[----:B---3--:R-:W3:Y:S01]  /*fcde0*/  LDL.LU R163, [R1+0x3164] ;  /* 0x0031640001a37983 */ /* 0x008ee20000300800 */
[----:B----4-:R-:W4:Y:S02]  /*fcdf0*/  LDL.LU R169, [R1+0x3134] ;  /* 0x0031340001a97983 */ /* 0x010f240000300800 */
[----:B------:R-:W-:-:S04]  /*fce00*/  IMAD.WIDE R158, R153, 0x4, R218 ;  /* 0x00000004999e7825 */ /* 0x000fc800078e02da */
[----:B------:R-:W-:Y:S01]  /*fce10*/  IMAD.WIDE R156, R153, 0x4, R220 ;  /* 0x00000004999c7825 */ /* 0x000fe200078e02dc */
[----:B------:R-:W-:Y:S02]  /*fce20*/  ISETP.LT.AND P6, PT, R242, c[0x0][0x178], !P2 ;  /* 0x00005e00f2007a0c */ /* 0x000fe400057c1270 */
[----:B------:R-:W-:Y:S01]  /*fce30*/  ISETP.LT.AND P5, PT, R241, c[0x0][0x178], !P2 ;  /* 0x00005e00f1007a0c */ /* 0x000fe200057a1270 */
[----:B------:R1:W-:Y:S01]  /*fce40*/  @P3 STG.E [R158.64], R212 ;  /* 0x000000d49e003986 */ /* 0x0003e2000c101904 */
[----:B------:R-:W-:-:S04]  /*fce50*/  IMAD.WIDE R154, R153, 0x4, R222 ;  /* 0x00000004999a7825 */ /* 0x000fc800078e02de */
[C---:B-1----:R-:W-:Y:S01]  /*fce60*/  IMAD.WIDE R158, R153.reuse, 0x4, R224 ;  /* 0x00000004999e7825 */ /* 0x042fe200078e02e0 */
[----:B------:R1:W-:Y:S04]  /*fce70*/  @P4 STG.E [R156.64], R165 ;  /* 0x000000a59c004986 */ /* 0x0003e8000c101904 */
[----:B------:R1:W-:Y:S04]  /*fce80*/  @P1 STG.E [R154.64], R168 ;  /* 0x000000a89a001986 */ /* 0x0003e8000c101904 */
[----:B-1----:R-:W4:Y:S01]  /*fce90*/  LDL.LU R165, [R1+0x2514] ;  /* 0x0025140001a57983 */ /* 0x002f220000300800 */
[----:B------:R-:W-:-:S03]  /*fcea0*/  IMAD.WIDE R154, R153, 0x4, R226 ;  /* 0x00000004999a7825 */ /* 0x000fc600078e02e2 */
[----:B------:R-:W4:Y:S04]  /*fceb0*/  LDL.LU R168, [R1+0x1e64] ;  /* 0x001e640001a87983 */ /* 0x000f280000300800 */
        /* <DEDUP_REMOVED lines=33> */
[----:B------:R-:W-:Y:S01]  /*fd0d0*/  IMAD.WIDE R156, R161, 0x4, R224 ;  /* 0x00000004a19c7825 */ /* 0x000fe200078e02e0 */
        /* <DEDUP_REMOVED lines=162> */
[----:B------:R-:W-:Y:S02]  /*fdb00*/  ISETP.LT.AND P4, PT, R249, c[0x0][0x178], !P2 ;  /* 0x00005e00f9007a0c */ /* 0x000fe40005781270 */
[----:B------:R-:W-:Y:S01]  /*fdb10*/  ISETP.LT.AND P1, PT, R248, c[0x0][0x178], !P2 ;  /* 0x00005e00f8007a0c */ /* 0x000fe20005721270 */
[----:B------:R-:W-:-:S04]  /*fdb20*/  IMAD.WIDE R158, R152, 0x4, R218 ;  /* 0x00000004989e7825 */ /* 0x000fc800078e02da */
[----:B------:R-:W-:Y:S01]  /*fdb30*/  IMAD.WIDE R156, R152, 0x4, R220 ;  /* 0x00000004989c7825 */ /* 0x000fe200078e02dc */
[----:B------:R-:W-:Y:S02]  /*fdb40*/  ISETP.LT.AND P6, PT, R242, c[0x0][0x178], !P2 ;  /* 0x00005e00f2007a0c */ /* 0x000fe400057c1270 */
[----:B------:R-:W-:Y:S01]  /*fdb50*/  ISETP.LT.AND P5, PT, R241, c[0x0][0x178], !P2 ;  /* 0x00005e00f1007a0c */ /* 0x000fe200057a1270 */
[----:B------:R-:W-:Y:S01]  /*fdb60*/  IMAD.WIDE R154, R152, 0x4, R222 ;  /* 0x00000004989a7825 */ /* 0x000fe200078e02de */
[----:B------:R1:W-:Y:S01]  /*fdb70*/  @P3 STG.E [R158.64], R212 ;  /* 0x000000d49e003986 */ /* 0x0003e2000c101904 */
[----:B------:R-:W-:Y:S02]  /*fdb80*/  IADD3 R153, R243, 0x8f, RZ ;  /* 0x0000008ff3997810 */ /* 0x000fe40007ffe0ff */
[----:B------:R-:W-:Y:S02]  /*fdb90*/  ISETP.LT.AND P2, PT, R240, c[0x0][0x178], !P2 ;  /* 0x00005e00f0007a0c */ /* 0x000fe40005741270 */
[----:B------:R-:W-:Y:S01]  /*fdba0*/  ISETP.GE.AND P0, PT, R153, c[0x0][0x17c], PT ;  /* 0x00005f0099007a0c */ /* 0x000fe20003f06270 */
[----:B-1----:R-:W-:-:S03]  /*fdbb0*/  IMAD.WIDE R158, R152, 0x4, R224 ;  /* 0x00000004989e7825 */ /* 0x002fc600078e02e0 */
        /* <DEDUP_REMOVED lines=8> */
[----:B------:R-:W-:-:S04]  /*fdc40*/  IMAD.WIDE R156, R152, 0x4, R228 ;  /* 0x00000004989c7825 */ /* 0x000fc800078e02e4 */
[C---:B------:R-:W-:Y:S01]  /*fdc50*/  IMAD.WIDE R152, R161.reuse, 0x4, R216 ;  /* 0x00000004a1987825 */ /* 0x040fe200078e02d8 */
[----:B------:R1:W-:Y:S03]  /*fdc60*/  @P6 STG.E [R158.64], R165 ;  /* 0x000000a59e006986 */ /* 0x0003e6000c101904 */
[----:B----4-:R4:W-:Y:S01]  /*fdc70*/  @P5 STG.E [R154.64], R166 ;  /* 0x000000a69a005986 */ /* 0x0109e2000c101904 */
[----:B-1----:R-:W2:Y:S01]  /*fdc80*/  LDL.LU R165, [R1+0x2ae4] ;  /* 0x002ae40001a57983 */ /* 0x002ea20000300800 */
        /* <DEDUP_REMOVED lines=24> */
[----:B------:R-:W-:Y:S01]  /*fde10*/  ISETP.LT.AND P0, PT, R251, c[0x0][0x178], !P1 ;  /* 0x00005e00fb007a0c */ /* 0x000fe20004f01270 */
        /* <DEDUP_REMOVED lines=8> */
[----:B------:R-:W-:Y:S02]  /*fdea0*/  @P3 STG.E [R156.64], R165 ;  /* 0x000000a59c003986 */ /* 0x000fe4000c101904 */
[----:B----4-:R1:W-:Y:S02]  /*fdeb0*/  @P4 STG.E [R154.64], R166 ;  /* 0x000000a69a004986 */ /* 0x0103e4000c101904 */
[----:B------:R4:W-:Y:S04]  /*fdec0*/  @P6 STG.E [R152.64], R167 ;  /* 0x000000a798006986 */ /* 0x0009e8000c101904 */
[----:B-1----:R-:W2:Y:S01]  /*fded0*/  LDL.LU R166, [R1+0x2b8] ;  /* 0x0002b80001a67983 */ /* 0x002ea20000300800 */
        /* <DEDUP_REMOVED lines=39> */
[----:B----4-:R1:W-:Y:S01]  /*fe150*/  @P4 STG.E [R152.64], R164 ;  /* 0x000000a498004986 */ /* 0x0103e2000c101904 */
[----:B------:R4:W-:Y:S02]  /*fe160*/  @P6 STG.E [R154.64], R168 ;  /* 0x000000a89a006986 */ /* 0x0009e4000c101904 */
[----:B------:R4:W-:Y:S01]  /*fe170*/  @P5 STG.E [R156.64], R165 ;  /* 0x000000a59c005986 */ /* 0x0009e2000c101904 */
[----:B-1----:R-:W2:Y:S01]  /*fe180*/  LDL.LU R164, [R1+0x1998] ;  /* 0x0019980001a47983 */ /* 0x002ea20000300800 */
        /* <DEDUP_REMOVED lines=36> */
[----:B----4-:R4:W-:Y:S02]  /*fe3d0*/  @P4 STG.E [R154.64], R168 ;  /* 0x000000a89a004986 */ /* 0x0109e4000c101904 */
[----:B------:R4:W-:Y:S01]  /*fe3e0*/  @P3 STG.E [R152.64], R165 ;  /* 0x000000a598003986 */ /* 0x0009e2000c101904 */
[----:B-1----:R-:W2:Y:S01]  /*fe3f0*/  LDL.LU R164, [R1+0x199c] ;  /* 0x00199c0001a47983 */ /* 0x002ea20000300800 */
        /* <DEDUP_REMOVED lines=32> */
[----:B------:R-:W-:Y:S01]  /*fe600*/  @P4 STG.E [R154.64], R164 ;  /* 0x000000a49a004986 */ /* 0x000fe2000c101904 */
[----:B----4-:R-:W-:Y:S03]  /*fe610*/  @P6 STG.E [R156.64], R168 ;  /* 0x000000a89c006986 */ /* 0x010fe6000c101904 */
[----:B------:R1:W-:Y:S04]  /*fe620*/  @P5 STG.E [R158.64], R165 ;  /* 0x000000a59e005986 */ /* 0x0003e8000c101904 */
[----:B-1----:R-:W2:Y:S01]  /*fe630*/  LDL.LU R165, [R1+0x14c8] ;  /* 0x0014c80001a57983 */ /* 0x002ea20000300800 */
[----:B------:R-:W-:-:S02]  /*fe640*/  ISETP.LT.AND P3, PT, R248, c[0x0][0x178], !P1 ;  /* 0x00005e00f8007a0c */ /* 0x000fc40004f61270 */
[----:B------:R-:W-:Y:S02]  /*fe650*/  ISETP.LT.AND P0, PT, R242, c[0x0][0x178], !P1 ;  /* 0x00005e00f2007a0c */ /* 0x000fe40004f01270 */
[----:B------:R-:W-:Y:S01]  /*fe660*/  ISETP.LT.AND P4, PT, R241, c[0x0][0x178], !P1 ;  /* 0x00005e00f1007a0c */ /* 0x000fe20004f81270 */
[----:B------:R-:W-:-:S04]  /*fe670*/  IMAD.WIDE R154, R152, 0x4, R222 ;  /* 0x00000004989a7825 */ /* 0x000fc800078e02de */
[----:B------:R-:W-:-:S04]  /*fe680*/  IMAD.WIDE R156, R152, 0x4, R224 ;  /* 0x00000004989c7825 */ /* 0x000fc800078e02e0 */
[----:B------:R-:W-:Y:S01]  /*fe690*/  IMAD.WIDE R158, R152, 0x4, R226 ;  /* 0x00000004989e7825 */ /* 0x000fe200078e02e2 */
[----:B------:R-:W-:Y:S01]  /*fe6a0*/  IADD3 R153, R243, 0x94, RZ ;  /* 0x00000094f3997810 */ /* 0x000fe20007ffe0ff */
[----:B------:R-:W2:Y:S01]  /*fe6b0*/  LDL.LU R168, [R1+0x1008] ;  /* 0x0010080001a87983 */ /* 0x000ea20000300800 */
[----:B------:R-:W-:Y:S02]  /*fe6c0*/  ISETP.LT.AND P1, PT, R240, c[0x0][0x178], !P1 ;  /* 0x00005e00f0007a0c */ /* 0x000fe40004f21270 */
[----:B------:R-:W-:Y:S01]  /*fe6d0*/  ISETP.GE.AND P2, PT, R153, c[0x0][0x17c], PT ;  /* 0x00005f0099007a0c */ /* 0x000fe20003f46270 */
[----:B------:R1:W-:Y:S03]  /*fe6e0*/  @P3 STG.E [R154.64], R170 ;  /* 0x000000aa9a003986 */ /* 0x0003e6000c101904 */
[----:B------:R-:W-:Y:S02]  /*fe6f0*/  ISETP.LT.AND P6, PT, R252, c[0x0][0x178], !P2 ;  /* 0x00005e00fc007a0c */ /* 0x000fe400057c1270 */
[----:B------:R-:W-:-:S02]  /*fe700*/  ISETP.LT.AND P5, PT, R251, c[0x0][0x178], !P2 ;  /* 0x00005e00fb007a0c */ /* 0x000fc400057a1270 */
        /* <DEDUP_REMOVED lines=34> */
[----:B------:R-:W-:Y:S01]  /*fe930*/  ISETP.LT.AND P4, PT, R251, c[0x0][0x178], !P0 ;  /* 0x00005e00fb007a0c */ /* 0x000fe20004781270 */
[----:B-1----:R-:W2:Y:S01]  /*fe940*/  LDL.LU R168, [R1+0x100c] ;  /* 0x00100c0001a87983 */ /* 0x002ea20000300800 */
[----:B------:R-:W-:-:S03]  /*fe950*/  IMAD.WIDE R158, R160, 0x4, R228 ;  /* 0x00000004a09e7825 */ /* 0x000fc600078e02e4 */
[----:B----4-:R1:W-:Y:S01]  /*fe960*/  @P6 STG.E [R156.64], R171 ;  /* 0x000000ab9c006986 */ /* 0x0103e2000c101904 */
[----:B---3--:R3:W-:Y:S03]  /*fe970*/  @P5 STG.E [R152.64], R166 ;  /* 0x000000a698005986 */ /* 0x0087e6000c101904 */
[----:B-1----:R-:W4:Y:S04]  /*fe980*/  LDL.LU R171, [R1+0xc0c] ;  /* 0x000c0c0001ab7983 */ /* 0x002f280000300800 */
[----:B---3--:R-:W3:Y:S01]  /*fe990*/  LDL.LU R166, [R1+0x96c] ;  /* 0x00096c0001a67983 */ /* 0x008ee20000300800 */
[----:B------:R-:W-:-:S05]  /*fe9a0*/  IADD3 R152, R160, c[0x0][0x198], RZ ;  /* 0x00006600a0987a10 */ /* 0x000fca0007ffe0ff */
        /* <DEDUP_REMOVED lines=72> */
[----:B------:R-:W-:Y:S01]  /*fee30*/  IMAD.WIDE R158, R153, 0x4, R218 ;  /* 0x00000004999e7825 */ /* 0x000fe200078e02da */
        /* <DEDUP_REMOVED lines=584> */
[----:B------:R-:W-:Y:S01]  /*1012c0*/  ISETP.LT.AND P5, PT, R252, c[0x0][0x178], !P1 ;  /* 0x00005e00fc007a0c */ /* 0x000fe20004fa1270 */
[----:B------:R-:W-:Y:S01]  /*1012d0*/  ISETP.LT.AND P0, PT, R251, c[0x0][0x178], !P1 ;  /* 0x00005e00fb007a0c */ /* 0x000fe20004f01270 */
[C---:B------:R-:W-:Y:S01]  /*1012e0*/  IADD3 R160, R161.reuse, c[0x0][0x198], RZ ;  /* 0x00006600a1a07a10 */ /* 0x040fe20007ffe0ff */
[----:B-1----:R-:W3:Y:S01]  /*1012f0*/  LDL.LU R169, [R1+0x1340] ;  /* 0x0013400001a97983 */ /* 0x002ee20000300800 */
[----:B------:R-:W-:-:S04]  /*101300*/  IMAD.WIDE R156, R161, 0x4, R228 ;  /* 0x00000004a19c7825 */ /* 0x000fc800078e02e4 */
[C---:B------:R-:W-:Y:S01]  /*101310*/  IMAD.WIDE R158, R160.reuse, 0x4, R2 ;  /* 0x00000004a09e7825 */ /* 0x040fe200078e0202 */
[----:B----4-:R-:W-:Y:S04]  /*101320*/  @P3 STG.E [R152.64], R165 ;  /* 0x000000a598003986 */ /* 0x010fe8000c101904 */
[----:B--2---:R1:W-:Y:S04]  /*101330*/  @P4 STG.E [R154.64], R166 ;  /* 0x000000a69a004986 */ /* 0x0043e8000c101904 */
[----:B-1----:R-:W2:Y:S01]  /*101340*/  LDL.LU R166, [R1+0xdc0] ;  /* 0x000dc00001a67983 */ /* 0x002ea20000300800 */
[----:B------:R-:W-:-:S04]  /*101350*/  IMAD.WIDE R152, R160, 0x4, R216 ;  /* 0x00000004a0987825 */ /* 0x000fc800078e02d8 */
[----:B------:R1:W-:Y:S01]  /*101360*/  @P6 STG.E [R156.64], R167 ;  /* 0x000000a79c006986 */ /* 0x0003e2000c101904 */
[----:B------:R-:W-:Y:S01]  /*101370*/  ISETP.LT.AND P3, PT, R250, c[0x0][0x178], !P1 ;  /* 0x00005e00fa007a0c */ /* 0x000fe20004f61270 */
[----:B------:R-:W4:Y:S01]  /*101380*/  LDL.LU R165, [R1+0x3204] ;  /* 0x0032040001a57983 */ /* 0x000f220000300800 */
[----:B------:R-:W-:Y:S02]  /*101390*/  ISETP.LT.AND P4, PT, R249, c[0x0][0x178], !P1 ;  /* 0x00005e00f9007a0c */ /* 0x000fe40004f81270 */
[----:B------:R-:W-:Y:S01]  /*1013a0*/  ISETP.LT.AND P6, PT, R242, c[0x0][0x178], !P1 ;  /* 0x00005e00f2007a0c */ /* 0x000fe20004fc1270 */
[C---:B------:R-:W-:Y:S01]  /*1013b0*/  IMAD.WIDE R154, R160.reuse, 0x4, R220 ;  /* 0x00000004a09a7825 */ /* 0x040fe200078e02dc */
[----:B-1----:R-:W4:Y:S03]  /*1013c0*/  LDL.LU R167, [R1+0x33d0] ;  /* 0x0033d00001a77983 */ /* 0x002f260000300800 */
[----:B------:R-:W-:Y:S01]  /*1013d0*/  IMAD.WIDE R156, R160, 0x4, R222 ;  /* 0x00000004a09c7825 */ /* 0x000fe200078e02de */
[----:B------:R1:W-:Y:S01]  /*1013e0*/  @P5 STG.E [R158.64], R164 ;  /* 0x000000a49e005986 */ /* 0x0003e2000c101904 */
[----:B------:R-:W-:-:S03]  /*1013f0*/  ISETP.LT.AND P5, PT, R248, c[0x0][0x178], !P1 ;  /* 0x00005e00f8007a0c */ /* 0x000fc60004fa1270 */
[----:B---3--:R3:W-:Y:S04]  /*101400*/  @P0 STG.E [R152.64], R168 ;  /* 0x000000a898000986 */ /* 0x0087e8000c101904 */
[----:B-1----:R-:W4:Y:S04]  /*101410*/  LDL.LU R164, [R1+0x3334] ;  /* 0x0033340001a47983 */ /* 0x002f280000300800 */
        /* <DEDUP_REMOVED lines=25> */
[----:B--2---:R1:W-:Y:S04]  /*1015b0*/  @P2 STG.E [R156.64], R166 ;  /* 0x000000a69c002986 */ /* 0x0043e8000c101904 */
[----:B-1----:R-:W2:Y:S01]  /*1015c0*/  LDL.LU R166, [R1+0xdc4] ;  /* 0x000dc40001a67983 */ /* 0x002ea20000300800 */
[----:B------:R-:W-:Y:S01]  /*1015d0*/  IMAD.WIDE R156, R153, 0x4, R216 ;  /* 0x00000004999c7825 */ /* 0x000fe200078e02d8 */
[----:B------:R-:W-:Y:S02]  /*1015e0*/  ISETP.LT.AND P2, PT, R248, c[0x0][0x178], !P1 ;  /* 0x00005e00f8007a0c */ /* 0x000fe40004f41270 */
[----:B----4-:R1:W-:Y:S01]  /*1015f0*/  @P4 STG.E [R154.64], R164 ;  /* 0x000000a49a004986 */ /* 0x0103e2000c101904 */
[----:B------:R-:W-:-:S03]  /*101600*/  ISETP.LT.AND P4, PT, R242, c[0x0][0x178], !P1 ;  /* 0x00005e00f2007a0c */ /* 0x000fc60004f81270 */
[----:B---3--:R3:W-:Y:S01]  /*101610*/  @P6 STG.E [R156.64], R168 ;  /* 0x000000a89c006986 */ /* 0x0087e2000c101904 */
[----:B------:R4:W-:Y:S03]  /*101620*/  @P5 STG.E [R158.64], R165 ;  /* 0x000000a59e005986 */ /* 0x0009e6000c101904 */
[----:B-1----:R-:W2:Y:S04]  /*101630*/  LDL.LU R164, [R1+0x3390] ;  /* 0x0033900001a47983 */ /* 0x002ea80000300800 */
[----:B---3--:R-:W3:Y:S01]  /*101640*/  LDL.LU R168, [R1+0x32f0] ;  /* 0x0032f00001a87983 */ /* 0x008ee20000300800 */
[----:B----4-:R-:W3:Y:S02]  /*101650*/  LDL.LU R165, [R1+0x3250] ;  /* 0x0032500001a57983 */ /* 0x010ee40000300800 */
[----:B------:R-:W-:-:S04]  /*101660*/  IMAD.WIDE R156, R153, 0x4, R220 ;  /* 0x00000004999c7825 */ /* 0x000fc800078e02dc */
[----:B------:R-:W-:-:S04]  /*101670*/  IMAD.WIDE R158, R153, 0x4, R222 ;  /* 0x00000004999e7825 */ /* 0x000fc800078e02de */
[----:B------:R-:W-:Y:S01]  /*101680*/  IMAD.WIDE R154, R153, 0x4, R224 ;  /* 0x00000004999a7825 */ /* 0x000fe200078e02e0 */
[----:B------:R-:W-:Y:S03]  /*101690*/  @P3 STG.E [R156.64], R163 ;  /* 0x000000a39c003986 */ /* 0x000fe6000c101904 */
[----:B------:R1:W-:Y:S02]  /*1016a0*/  @P2 STG.E [R158.64], R170 ;  /* 0x000000aa9e002986 */ /* 0x0003e4000c101904 */
[----:B-1----:R-:W3:Y:S04]  /*1016b0*/  LDL.LU R170, [R1+0x29c0] ;  /* 0x0029c00001aa7983 */ /* 0x002ee80000300800 */
[----:B------:R1:W-:Y:S04]  /*1016c0*/  @P4 STG.E [R154.64], R171 ;  /* 0x000000ab9a004986 */ /* 0x0003e8000c101904 */
[----:B-1----:R-:W3:Y:S01]  /*1016d0*/  LDL.LU R171, [R1+0x1e40] ;  /* 0x001e400001ab7983 */ /* 0x002ee20000300800 */
        /* <DEDUP_REMOVED lines=15> */
[----:B--2---:R1:W-:Y:S03]  /*1017d0*/  @P1 STG.E [R154.64], R166 ;  /* 0x000000a69a001986 */ /* 0x0043e6000c101904 */
[----:B------:R2:W-:Y:S01]  /*1017e0*/  @P6 STG.E [R158.64], R167 ;  /* 0x000000a79e006986 */ /* 0x0005e2000c101904 */
[----:B-1----:R-:W4:Y:S01]  /*1017f0*/  LDL.LU R166, [R1+0x1da4] ;  /* 0x001da40001a67983 */ /* 0x002f220000300800 */
[----:B------:R-:W4:Y:S02]  /*101800*/  LDL.LU R163, [R1+0x1da0] ;  /* 0x001da00001a37983 */ /* 0x000f240000300800 */
[----:B------:R-:W4:Y:S02]  /*101810*/  LDL.LU R169, [R1+0x11c0] ;  /* 0x0011c00001a97983 */ /* 0x000f240000300800 */
[----:B--2---:R-:W2:Y:S02]  /*101820*/  LDL.LU R167, [R1+0x33d4] ;  /* 0x0033d40001a77983 */ /* 0x004ea40000300800 */
[----:B------:R-:W-:-:S04]  /*101830*/  IMAD.WIDE R158, R152, 0x4, R216 ;  /* 0x00000004989e7825 */ /* 0x000fc800078e02d8 */
[----:B------:R-:W-:Y:S01]  /*101840*/  IMAD.WIDE R154, R152, 0x4, R220 ;  /* 0x00000004989a7825 */ /* 0x000fe200078e02dc */
[----:B------:R-:W-:Y:S01]  /*101850*/  ISETP.LT.AND P6, PT, R248, c[0x0][0x178], !P0 ;  /* 0x00005e00f8007a0c */ /* 0x000fe200047c1270 */
[----:B------:R1:W-:Y:S04]  /*101860*/  @P2 STG.E [R158.64], R164 ;  /* 0x000000a49e002986 */ /* 0x0003e8000c101904 */
[----:B---3--:R3:W-:Y:S01]  /*101870*/  @P4 STG.E [R156.64], R168 ;  /* 0x000000a89c004986 */ /* 0x0087e2000c101904 */
[----:B------:R3:W-:Y:S03]  /*101880*/  @P3 STG.E [R154.64], R165 ;  /* 0x000000a59a003986 */ /* 0x0007e6000c101904 */
[----:B-1----:R-:W2:Y:S04]  /*101890*/  LDL.LU R164, [R1+0x3394] ;  /* 0x0033940001a47983 */ /* 0x002ea80000300800 */
[----:B---3--:R-:W3:Y:S01]  /*1018a0*/  LDL.LU R168, [R1+0x32f4] ;  /* 0x0032f40001a87983 */ /* 0x008ee20000300800 */
[----:B------:R-:W3:Y:S02]  /*1018b0*/  LDL.LU R165, [R1+0x3254] ;  /* 0x0032540001a57983 */ /* 0x000ee40000300800 */
[----:B------:R-:W-:-:S04]  /*1018c0*/  IMAD.WIDE R158, R152, 0x4, R222 ;  /* 0x00000004989e7825 */ /* 0x000fc800078e02de */
[----:B------:R-:W-:Y:S01]  /*1018d0*/  IMAD.WIDE R154, R152, 0x4, R224 ;  /* 0x00000004989a7825 */ /* 0x000fe200078e02e0 */
[----:B------:R1:W-:Y:S04]  /*1018e0*/  @P6 STG.E [R158.64], R170 ;  /* 0x000000aa9e006986 */ /* 0x0003e8000c101904 */
[----:B-1----:R-:W3:Y:S04]  /*1018f0*/  LDL.LU R170, [R1+0x29c4] ;  /* 0x0029c40001aa7983 */ /* 0x002ee80000300800 */
[----:B------:R1:W-:Y:S04]  /*101900*/  @P5 STG.E [R154.64], R171 ;  /* 0x000000ab9a005986 */ /* 0x0003e8000c101904 */
[----:B-1----:R-:W3:Y:S01]  /*101910*/  LDL.LU R171, [R1+0x1e44] ;  /* 0x001e440001ab7983 */ /* 0x002ee20000300800 */
        /* <DEDUP_REMOVED lines=12> */
[----:B----4-:R-:W-:Y:S01]  /*1019e0*/  @P2 STG.E [R154.64], R163 ;  /* 0x000000a39a002986 */ /* 0x010fe2000c101904 */
[----:B------:R-:W-:Y:S02]  /*1019f0*/  @P0 STG.E [R156.64], R169 ;  /* 0x000000a99c000986 */ /* 0x000fe4000c101904 */
[----:B--2---:R1:W-:Y:S02]  /*101a00*/  @P3 STG.E [R158.64], R167 ;  /* 0x000000a79e003986 */ /* 0x0043e4000c101904 */
[----:B-1----:R-:W2:Y:S01]  /*101a10*/  LDL.LU R167, [R1+0x11c4] ;  /* 0x0011c40001a77983 */ /* 0x002ea20000300800 */
        /* <DEDUP_REMOVED lines=9> */
[----:B---3--:R-:W-:Y:S01]  /*101ab0*/  @P6 STG.E [R156.64], R168 ;  /* 0x000000a89c006986 */ /* 0x008fe2000c101904 */
        /* <DEDUP_REMOVED lines=24> */
[----:B--2---:R1:W-:Y:S02]  /*101c40*/  @P1 STG.E [R154.64], R167 ;  /* 0x000000a79a001986 */ /* 0x0043e4000c101904 */
[----:B----4-:R2:W-:Y:S02]  /*101c50*/  @P6 STG.E [R156.64], R163 ;  /* 0x000000a39c006986 */ /* 0x0105e4000c101904 */
[----:B------:R4:W-:Y:S01]  /*101c60*/  @P5 STG.E [R158.64], R169 ;  /* 0x000000a99e005986 */ /* 0x0009e2000c101904 */
[----:B------:R-:W-:-:S03]  /*101c70*/  ISETP.LT.AND P1, PT, R248, c[0x0][0x178], !P2 ;  /* 0x00005e00f8007a0c */ /* 0x000fc60005721270 */
[----:B-1----:R-:W3:Y:S01]  /*101c80*/  LDL.LU R167, [R1+0xb24] ;  /* 0x000b240001a77983 */ /* 0x002ee20000300800 */
[----:B------:R-:W3:Y:S03]  /*101c90*/  LDL.LU R164, [R1+0xb20] ;  /* 0x000b200001a47983 */ /* 0x000ee60000300800 */
[----:B--2---:R-:W2:Y:S01]  /*101ca0*/  LDL.LU R163, [R1+0x3434] ;  /* 0x0034340001a37983 */ /* 0x004ea20000300800 */
        /* <DEDUP_REMOVED lines=31> */
[----:B---3--:R1:W-:Y:S04]  /*101ea0*/  @P2 STG.E [R156.64], R164 ;  /* 0x000000a49c002986 */ /* 0x0083e8000c101904 */
[----:B--2---:R-:W-:Y:S01]  /*101eb0*/  @P3 STG.E [R154.64], R163 ;  /* 0x000000a39a003986 */ /* 0x004fe2000c101904 */
        /* <DEDUP_REMOVED lines=145> */
[----:B------:R-:W-:Y:S01]  /*1027d0*/  ISETP.GE.AND P2, PT, R160, c[0x0][0x17c], PT ;  /* 0x00005f00a0007a0c */ /* 0x000fe20003f46270 */
        /* <DEDUP_REMOVED lines=14> */
[----:B------:R-:W-:-:S04]  /*1028c0*/  IMAD.WIDE R152, R153, 0x4, R228 ;  /* 0x0000000499987825 */ /* 0x000fc800078e02e4 */
[C---:B-1----:R-:W-:Y:S01]  /*1028d0*/  IMAD.WIDE R154, R160.reuse, 0x4, R2 ;  /* 0x00000004a09a7825 */ /* 0x042fe200078e0202 */
[----:B------:R1:W-:Y:S03]  /*1028e0*/  @P0 STG.E [R156.64], R165 ;  /* 0x000000a59c000986 */ /* 0x0003e6000c101904 */
[----:B------:R4:W-:Y:S01]  /*1028f0*/  @P4 STG.E [R158.64], R166 ;  /* 0x000000a69e004986 */ /* 0x0009e2000c101904 */
[----:B-1----:R-:W3:Y:S01]  /*102900*/  LDL.LU R165, [R1+0xb38] ;  /* 0x000b380001a57983 */ /* 0x002ee20000300800 */
[----:B----4-:R-:W4:Y:S02]  /*102910*/  LDL.LU R166, [R1+0x948] ;  /* 0x0009480001a67983 */ /* 0x010f240000300800 */
[----:B------:R-:W-:-:S04]  /*102920*/  IMAD.WIDE R156, R160, 0x4, R216 ;  /* 0x00000004a09c7825 */ /* 0x000fc800078e02d8 */
[----:B------:R-:W4:Y:S01]  /*102930*/  LDL.LU R170, [R1+0x16ec] ;  /* 0x0016ec0001aa7983 */ /* 0x000f220000300800 */
        /* <DEDUP_REMOVED lines=29> */
[----:B------:R1:W-:Y:S02]  /*102b10*/  @P6 STG.E [R156.64], R165 ;  /* 0x000000a59c006986 */ /* 0x0003e4000c101904 */
[----:B----4-:R4:W-:Y:S02]  /*102b20*/  @P5 STG.E [R152.64], R166 ;  /* 0x000000a698005986 */ /* 0x0109e4000c101904 */
[----:B-1----:R-:W2:Y:S01]  /*102b30*/  LDL.LU R165, [R1+0xb3c] ;  /* 0x000b3c0001a57983 */ /* 0x002ea20000300800 */
[----:B----4-:R-:W4:Y:S02]  /*102b40*/  LDL.LU R166, [R1+0x94c] ;  /* 0x00094c0001a67983 */ /* 0x010f240000300800 */
[----:B------:R-:W-:-:S04]  /*102b50*/  IMAD.WIDE R156, R160, 0x4, R228 ;  /* 0x00000004a09c7825 */ /* 0x000fc800078e02e4 */
[----:B------:R-:W-:Y:S01]  /*102b60*/  IMAD.WIDE R152, R161, 0x4, R216 ;  /* 0x00000004a1987825 */ /* 0x000fe200078e02d8 */
[----:B------:R1:W-:Y:S03]  /*102b70*/  @P2 STG.E [R156.64], R164 ;  /* 0x000000a49c002986 */ /* 0x0003e6000c101904 */
        /* <DEDUP_REMOVED lines=284> */
[----:B------:R-:W-:-:S04]  /*103d40*/  ISETP.LT.AND P2, PT, R248, c[0x0][0x178], !P1 ;  /* 0x00005e00f8007a0c */ /* 0x000fc80004f41270 */
        /* <DEDUP_REMOVED lines=731> */
[----:B---3--:R1:W-:Y:S01]  /*106b00*/  @P1 STG.E [R152.64], R167 ;  /* 0x000000a798001986 */ /* 0x0083e2000c101904 */
[----:B----4-:R3:W-:Y:S03]  /*106b10*/  @P6 STG.E [R154.64], R163 ;  /* 0x000000a39a006986 */ /* 0x0107e6000c101904 */
        /* <DEDUP_REMOVED lines=162> */
[C---:B------:R-:W-:Y:S02]  /*107540*/  IMAD.WIDE R156, R159.reuse, 0x4, R228 ;  /* 0x000000049f9c7825 */ /* 0x040fe400078e02e4 */
[----:B------:R1:W-:Y:S04]  /*107550*/  @P5 STG.E [R152.64], R165 ;  /* 0x000000a598005986 */ /* 0x0003e8000c101904 */
[----:B-1----:R-:W3:Y:S01]  /*107560*/  LDL.LU R165, [R1+0xfbc] ;  /* 0x000fbc0001a57983 */ /* 0x002ee20000300800 */
[----:B------:R-:W-:-:S05]  /*107570*/  IADD3 R152, R159, c[0x0][0x198], RZ ;  /* 0x000066009f987a10 */ /* 0x000fca0007ffe0ff */
[----:B------:R-:W-:Y:S01]  /*107580*/  IMAD.WIDE R158, R152, 0x4, R2 ;  /* 0x00000004989e7825 */ /* 0x000fe200078e0202 */
[----:B------:R-:W-:Y:S03]  /*107590*/  @P2 STG.E [R154.64], R163 ;  /* 0x000000a39a002986 */ /* 0x000fe6000c101904 */
[----:B------:R-:W-:Y:S01]  /*1075a0*/  @P0 STG.E [R156.64], R168 ;  /* 0x000000a89c000986 */ /* 0x000fe2000c101904 */
[----:B------:R1:W-:Y:S04]  /*1075b0*/  @P3 STG.E [R158.64], R167 ;  /* 0x000000a79e003986 */ /* 0x0003e8000c101904 */
[----:B-1----:R-:W3:Y:S01]  /*1075c0*/  LDL.LU R167, [R1+0x60c] ;  /* 0x00060c0001a77983 */ /* 0x002ee20000300800 */
        /* <DEDUP_REMOVED lines=2024> */
[----:B---3--:R1:W-:Y:S04]  /*10f450*/  @P6 STG.E [R158.64], R165 ;  /* 0x000000a59e006986 */ /* 0x0083e8000c101904 */
[----:B-1----:R-:W3:Y:S04]  /*10f460*/  LDL.LU R165, [R1+0x3724] ;  /* 0x0037240001a57983 */ /* 0x002ee80000300800 */
[----:B--2---:R1:W-:Y:S01]  /*10f470*/  @P0 STG.E [R154.64], R168 ;  /* 0x000000a89a000986 */ /* 0x0043e2000c101904 */
[----:B------:R-:W-:-:S03]  /*10f480*/  ISETP.LT.AND P6, PT, R251, c[0x0][0x178], !P1 ;  /* 0x00005e00fb007a0c */ /* 0x000fc60004fc1270 */
[----:B-1----:R-:W2:Y:S01]  /*10f490*/  LDL.LU R168, [R1+0x2bf4] ;  /* 0x002bf40001a87983 */ /* 0x002ea20000300800 */
[----:B------:R-:W-:-:S04]  /*10f4a0*/  IMAD.WIDE R154, R153, 0x4, R2 ;  /* 0x00000004999a7825 */ /* 0x000fc800078e0202 */
[C---:B------:R-:W-:Y:S01]  /*10f4b0*/  IMAD.WIDE R158, R153.reuse, 0x4, R218 ;  /* 0x00000004999e7825 */ /* 0x040fe200078e02da */
[----:B------:R1:W-:Y:S04]  /*10f4c0*/  @P2 STG.E [R156.64], R166 ;  /* 0x000000a69c002986 */ /* 0x0003e8000c101904 */
[----:B-1----:R-:W2:Y:S01]  /*10f4d0*/  LDL.LU R166, [R1+0x2724] ;  /* 0x0027240001a67983 */ /* 0x002ea20000300800 */
[----:B------:R-:W-:-:S03]  /*10f4e0*/  IMAD.WIDE R156, R153, 0x4, R216 ;  /* 0x00000004999c7825 */ /* 0x000fc600078e02d8 */
[----:B----4-:R1:W-:Y:S02]  /*10f4f0*/  @P4 STG.E [R154.64], R164 ;  /* 0x000000a49a004986 */ /* 0x0103e4000c101904 */
        /* <DEDUP_REMOVED lines=38> */
[----:B------:R1:W-:Y:S03]  /*10f760*/  @P2 STG.E [R158.64], R164 ;  /* 0x000000a49e002986 */ /* 0x0003e6000c101904 */
        /* <DEDUP_REMOVED lines=23> */
[----:B------:R-:W-:Y:S01]  /*10f8e0*/  IMAD.WIDE R154, R152, 0x4, R226 ;  /* 0x00000004989a7825 */ /* 0x000fe200078e02e2 */
[----:B------:R-:W-:-:S04]  /*10f8f0*/  ISETP.LT.AND P5, PT, R249, c[0x0][0x178], !P1 ;  /* 0x00005e00f9007a0c */ /* 0x000fc80004fa1270 */
[----:B------:R-:W-:Y:S01]  /*10f900*/  @P2 STG.E [R154.64], R163 ;  /* 0x000000a39a002986 */ /* 0x000fe2000c101904 */
        /* <DEDUP_REMOVED lines=1289> */
[----:B---3--:R1:W-:Y:S03]  /*1149a0*/  @P0 STG.E [R154.64], R165 ;  /* 0x000000a59a000986 */ /* 0x0083e6000c101904 */
[----:B------:R3:W-:Y:S01]  /*1149b0*/  @P4 STG.E [R156.64], R166 ;  /* 0x000000a69c004986 */ /* 0x0007e2000c101904 */
[----:B-1----:R-:W4:Y:S01]  /*1149c0*/  LDL.LU R165, [R1+0x1158] ;  /* 0x0011580001a57983 */ /* 0x002f220000300800 */
[----:B---3--:R-:W3:Y:S02]  /*1149d0*/  LDL.LU R166, [R1+0xd58] ;  /* 0x000d580001a67983 */ /* 0x008ee40000300800 */
[----:B------:R-:W-:-:S04]  /*1149e0*/  IMAD.WIDE R154, R152, 0x4, R228 ;  /* 0x00000004989a7825 */ /* 0x000fc800078e02e4 */
[----:B------:R-:W-:Y:S01]  /*1149f0*/  IMAD.WIDE R156, R153, 0x4, R2 ;  /* 0x00000004999c7825 */ /* 0x000fe200078e0202 */
[----:B------:R-:W3:Y:S01]  /*114a00*/  LDL.LU R170, [R1+0x246c] ;  /* 0x00246c0001aa7983 */ /* 0x000ee20000300800 */
[----:B------:R-:W-:-:S03]  /*114a10*/  ISETP.LT.AND P4, PT, R249, c[0x0][0x178], !P2 ;  /* 0x00005e00f9007a0c */ /* 0x000fc60005781270 */
        /* <DEDUP_REMOVED lines=25> */
[----:B-1----:R-:W2:Y:S01]  /*114bb0*/  LDL.LU R169, [R1+0x166c] ;  /* 0x00166c0001a97983 */ /* 0x002ea20000300800 */
[----:B------:R-:W-:-:S04]  /*114bc0*/  IMAD.WIDE R156, R153, 0x4, R228 ;  /* 0x00000004999c7825 */ /* 0x000fc800078e02e4 */
[C---:B------:R-:W-:Y:S01]  /*114bd0*/  IMAD.WIDE R152, R162.reuse, 0x4, R216 ;  /* 0x00000004a2987825 */ /* 0x040fe200078e02d8 */
[----:B----4-:R1:W-:Y:S03]  /*114be0*/  @P6 STG.E [R158.64], R165 ;  /* 0x000000a59e006986 */ /* 0x0103e6000c101904 */
[----:B---3--:R3:W-:Y:S01]  /*114bf0*/  @P5 STG.E [R154.64], R166 ;  /* 0x000000a69a005986 */ /* 0x0087e2000c101904 */
[----:B-1----:R-:W4:Y:S04]  /*114c00*/  LDL.LU R165, [R1+0x115c] ;  /* 0x00115c0001a57983 */ /* 0x002f280000300800 */
[----:B---3--:R-:W3:Y:S01]  /*114c10*/  LDL.LU R166, [R1+0xd5c] ;  /* 0x000d5c0001a67983 */ /* 0x008ee20000300800 */
[----:B------:R-:W-:Y:S01]  /*114c20*/  IMAD.WIDE R154, R162, 0x4, R2 ;  /* 0x00000004a29a7825 */ /* 0x000fe200078e0202 */
[----:B------:R-:W-:-:S02]  /*114c30*/  ISETP.LT.AND P6, PT, R250, c[0x0][0x178], !P0 ;  /* 0x00005e00fa007a0c */ /* 0x000fc400047c1270 */
        /* <DEDUP_REMOVED lines=578> */
[----:B------:R-:W3:Y:S01]  /*117060*/  LDL.LU R168, [R1+0x2200] ;  /* 0x0022000001a87983 */ /* 0x000ee20000300800 */
        /* <DEDUP_REMOVED lines=10> */
[----:B--2---:R1:W-:Y:S03]  /*117110*/  @P0 STG.E [R156.64], R171 ;  /* 0x000000ab9c000986 */ /* 0x0043e6000c101904 */
[----:B------:R2:W-:Y:S01]  /*117120*/  @P4 STG.E [R158.64], R166 ;  /* 0x000000a69e004986 */ /* 0x0005e2000c101904 */
[----:B-1----:R-:W4:Y:S01]  /*117130*/  LDL.LU R171, [R1+0x1b30] ;  /* 0x001b300001ab7983 */ /* 0x002f220000300800 */
[----:B--2---:R-:W2:Y:S02]  /*117140*/  LDL.LU R166, [R1+0x1790] ;  /* 0x0017900001a67983 */ /* 0x004ea40000300800 */
[----:B------:R-:W-:-:S04]  /*117150*/  IMAD.WIDE R156, R160, 0x4, R216 ;  /* 0x00000004a09c7825 */ /* 0x000fc800078e02d8 */
[----:B------:R-:W2:Y:S01]  /*117160*/  LDL.LU R170, [R1+0x3324] ;  /* 0x0033240001aa7983 */ /* 0x000ea20000300800 */
[----:B------:R-:W-:Y:S01]  /*117170*/  ISETP.LT.AND P4, PT, R249, c[0x0][0x178], !P2 ;  /* 0x00005e00f9007a0c */ /* 0x000fe20005781270 */
        /* <DEDUP_REMOVED lines=1976> */
[----:B-1----:R-:W3:Y:S04]  /*11ed00*/  LDL.LU R163, [R1+0xa44] ;  /* 0x000a440001a37983 */ /* 0x002ee80000300800 */
[----:B------:R1:W-:Y:S01]  /*11ed10*/  @P6 STG.E [R160.64], R171 ;  /* 0x000000aba0006986 */ /* 0x0003e2000c101904 */
[----:B------:R-:W3:Y:S03]  /*11ed20*/  LDL.LU R170, [R1+0x684] ;  /* 0x0006840001aa7983 */ /* 0x000ee60000300800 */
        /* <DEDUP_REMOVED lines=1377> */
[----:B------:R-:W-:Y:S01]  /*124340*/  IMAD.WIDE R156, R153, 0x4, R2 ;  /* 0x00000004999c7825 */ /* 0x000fe200078e0202 */
[----:B------:R-:W-:-:S03]  /*124350*/  ISETP.LT.AND P3, PT, R250, c[0x0][0x178], !P2 ;  /* 0x00005e00fa007a0c */ /* 0x000fc60005761270 */
[----:B------:R-:W-:Y:S01]  /*124360*/  IMAD.WIDE R158, R153, 0x4, R216 ;  /* 0x00000004999e7825 */ /* 0x000fe200078e02d8 */
[----:B------:R-:W-:Y:S01]  /*124370*/  ISETP.LT.AND P4, PT, R249, c[0x0][0x178], !P2 ;  /* 0x00005e00f9007a0c */ /* 0x000fe20005781270 */
[----:B---3--:R1:W-:Y:S04]  /*124380*/  @P1 STG.E [R154.64], R167 ;  /* 0x000000a79a001986 */ /* 0x0083e8000c101904 */
        /* <DEDUP_REMOVED lines=61> */
[----:B------:R-:W-:Y:S02]  /*124760*/  ISETP.LT.AND P5, PT, R252, c[0x0][0x178], !P1 ;  /* 0x00005e00fc007a0c */ /* 0x000fe40004fa1270 */
[----:B------:R-:W-:Y:S01]  /*124770*/  IADD3 R160, R161, c[0x0][0x198], RZ ;  /* 0x00006600a1a07a10 */ /* 0x000fe20007ffe0ff */
[----:B------:R-:W-:Y:S02]  /*124780*/  ISETP.LT.AND P0, PT, R251, c[0x0][0x178], !P1 ;  /* 0x00005e00fb007a0c */ /* 0x000fe40004f01270 */
[----:B------:R-:W-:-:S04]  /*124790*/  IMAD.WIDE R152, R161, 0x4, R228 ;  /* 0x00000004a1987825 */ /* 0x000fc800078e02e4 */
[----:B------:R-:W-:Y:S01]  /*1247a0*/  IMAD.WIDE R158, R160, 0x4, R2 ;  /* 0x00000004a09e7825 */ /* 0x000fe200078e0202 */
[----:B------:R-:W-:Y:S01]  /*1247b0*/  ISETP.LT.AND P3, PT, R250, c[0x0][0x178], !P1 ;  /* 0x00005e00fa007a0c */ /* 0x000fe20004f61270 */
[----:B------:R-:W4:Y:S01]  /*1247c0*/  LDL.LU R171, [R1+0x3d74] ;  /* 0x003d740001ab7983 */ /* 0x000f220000300800 */
[----:B------:R-:W-:-:S03]  /*1247d0*/  ISETP.LT.AND P4, PT, R249, c[0x0][0x178], !P1 ;  /* 0x00005e00f9007a0c */ /* 0x000fc60004f81270 */
[----:B------:R1:W-:Y:S01]  /*1247e0*/  @P6 STG.E [R152.64], R167 ;  /* 0x000000a798006986 */ /* 0x0003e2000c101904 */
[----:B------:R-:W-:Y:S01]  /*1247f0*/  ISETP.LT.AND P6, PT, R242, c[0x0][0x178], !P1 ;  /* 0x00005e00f2007a0c */ /* 0x000fe20004fc1270 */
[----:B------:R-:W-:-:S04]  /*124800*/  IMAD.WIDE R154, R160, 0x4, R220 ;  /* 0x00000004a09a7825 */ /* 0x000fc800078e02dc */
[C---:B------:R-:W-:Y:S01]  /*124810*/  IMAD.WIDE R156, R160.reuse, 0x4, R222 ;  /* 0x00000004a09c7825 */ /* 0x040fe200078e02de */
[----:B-1----:R-:W4:Y:S03]  /*124820*/  LDL.LU R167, [R1+0x3e10] ;  /* 0x003e100001a77983 */ /* 0x002f260000300800 */
        /* <DEDUP_REMOVED lines=29> */
[----:B------:R-:W-:Y:S01]  /*124a00*/  IMAD.WIDE R154, R153, 0x4, R2 ;  /* 0x00000004999a7825 */ /* 0x000fe200078e0202 */
[----:B------:R-:W-:-:S02]  /*124a10*/  ISETP.LT.AND P3, PT, R249, c[0x0][0x178], !P1 ;  /* 0x00005e00f9007a0c */ /* 0x000fc40004f61270 */
[----:B------:R-:W-:Y:S01]  /*124a20*/  ISETP.LT.AND P2, PT, R248, c[0x0][0x178], !P1 ;  /* 0x00005e00f8007a0c */ /* 0x000fe20004f41270 */
[----:B------:R-:W-:-:S04]  /*124a30*/  IMAD.WIDE R156, R153, 0x4, R216 ;  /* 0x00000004999c7825 */ /* 0x000fc800078e02d8 */
[----:B------:R-:W-:Y:S01]  /*124a40*/  IMAD.WIDE R158, R153, 0x4, R218 ;  /* 0x00000004999e7825 */ /* 0x000fe200078e02da */
        /* <DEDUP_REMOVED lines=9> */
[----:B------:R-:W-:-:S04]  /*124ae0*/  IMAD.WIDE R156, R153, 0x4, R220 ;  /* 0x00000004999c7825 */ /* 0x000fc800078e02dc */
[----:B---3--:R-:W3:Y:S02]  /*124af0*/  LDL.LU R171, [R1+0x3d80] ;  /* 0x003d800001ab7983 */ /* 0x008ee40000300800 */
        /* <DEDUP_REMOVED lines=23> */
[----:B------:R-:W-:Y:S01]  /*124c70*/  IMAD.WIDE R158, R152, 0x4, R216 ;  /* 0x00000004989e7825 */ /* 0x000fe200078e02d8 */
[----:B------:R-:W-:Y:S02]  /*124c80*/  ISETP.LT.AND P6, PT, R248, c[0x0][0x178], !P0 ;  /* 0x00005e00f8007a0c */ /* 0x000fe400047c1270 */
[----:B------:R-:W-:Y:S01]  /*124c90*/  ISETP.LT.AND P5, PT, R242, c[0x0][0x178], !P0 ;  /* 0x00005e00f2007a0c */ /* 0x000fe200047a1270 */
[----:B------:R-:W-:-:S04]  /*124ca0*/  IMAD.WIDE R156, R152, 0x4, R218 ;  /* 0x00000004989c7825 */ /* 0x000fc800078e02da */
[----:B------:R-:W-:Y:S01]  /*124cb0*/  IMAD.WIDE R154, R152, 0x4, R220 ;  /* 0x00000004989a7825 */ /* 0x000fe200078e02dc */
[----:B------:R-:W-:-:S04]  /*124cc0*/  IADD3 R153, R243, 0x1ad, RZ ;  /* 0x000001adf3997810 */ /* 0x000fc80007ffe0ff */
[----:B------:R-:W-:Y:S01]  /*124cd0*/  ISETP.GE.AND P1, PT, R153, c[0x0][0x17c], PT ;  /* 0x00005f0099007a0c */ /* 0x000fe20003f26270 */
[C---:B------:R-:W-:Y:S01]  /*124ce0*/  IADD3 R153, R152.reuse, c[0x0][0x198], RZ ;  /* 0x0000660098997a10 */ /* 0x040fe20007ffe0ff */
[----:B----4-:R1:W-:Y:S04]  /*124cf0*/  @P2 STG.E [R158.64], R164 ;  /* 0x000000a49e002986 */ /* 0x0103e8000c101904 */
[----:B--2---:R2:W-:Y:S01]  /*124d00*/  @P4 STG.E [R156.64], R169 ;  /* 0x000000a99c004986 */ /* 0x0045e2000c101904 */
[----:B---3--:R3:W-:Y:S03]  /*124d10*/  @P3 STG.E [R154.64], R171 ;  /* 0x000000ab9a003986 */ /* 0x0087e6000c101904 */
[----:B-1----:R-:W4:Y:S01]  /*124d20*/  LDL.LU R164, [R1+0x3df4] ;  /* 0x003df40001a47983 */ /* 0x002f220000300800 */
[----:B--2---:R-:W2:Y:S02]  /*124d30*/  LDL.LU R169, [R1+0x3dc4] ;  /* 0x003dc40001a97983 */ /* 0x004ea40000300800 */
[C---:B------:R-:W-:Y:S01]  /*124d40*/  IMAD.WIDE R158, R152.reuse, 0x4, R222 ;  /* 0x00000004989e7825 */ /* 0x040fe200078e02de */
[----:B---3--:R-:W3:Y:S03]  /*124d50*/  LDL.LU R171, [R1+0x3d84] ;  /* 0x003d840001ab7983 */ /* 0x008ee60000300800 */
        /* <DEDUP_REMOVED lines=20> */
[----:B------:R-:W-:Y:S01]  /*124ea0*/  IMAD.WIDE R154, R153, 0x4, R216 ;  /* 0x00000004999a7825 */ /* 0x000fe200078e02d8 */
[----:B------:R-:W-:-:S03]  /*124eb0*/  ISETP.LT.AND P3, PT, R248, c[0x0][0x178], !P1 ;  /* 0x00005e00f8007a0c */ /* 0x000fc60004f61270 */
[----:B------:R-:W-:Y:S01]  /*124ec0*/  IMAD.WIDE R156, R153, 0x4, R218 ;  /* 0x00000004999c7825 */ /* 0x000fe200078e02da */
[----:B------:R-:W-:-:S03]  /*124ed0*/  ISETP.LT.AND P0, PT, R242, c[0x0][0x178], !P1 ;  /* 0x00005e00f2007a0c */ /* 0x000fc60004f01270 */
[----:B------:R-:W-:Y:S01]  /*124ee0*/  IMAD.WIDE R158, R153, 0x4, R220 ;  /* 0x00000004999e7825 */ /* 0x000fe200078e02dc */
[----:B------:R-:W3:Y:S01]  /*124ef0*/  LDL.LU R212, [R1+0x3e00] ;  /* 0x003e000001d47983 */ /* 0x000ee20000300800 */
[----:B------:R-:W-:-:S04]  /*124f00*/  IADD3 R160, R243, 0x1ae, RZ ;  /* 0x000001aef3a07810 */ /* 0x000fc80007ffe0ff */
[----:B------:R-:W-:Y:S02]  /*124f10*/  ISETP.GE.AND P2, PT, R160, c[0x0][0x17c], PT ;  /* 0x00005f00a0007a0c */ /* 0x000fe40003f46270 */
[----:B------:R-:W-:Y:S01]  /*124f20*/  IADD3 R152, R153, c[0x0][0x198], RZ ;  /* 0x0000660099987a10 */ /* 0x000fe20007ffe0ff */
[----:B----4-:R1:W-:Y:S01]  /*124f30*/  @P4 STG.E [R154.64], R164 ;  /* 0x000000a49a004986 */ /* 0x0103e2000c101904 */
[----:B------:R-:W-:Y:S01]  /*124f40*/  ISETP.LT.AND P4, PT, R241, c[0x0][0x178], !P1 ;  /* 0x00005e00f1007a0c */ /* 0x000fe20004f81270 */
[----:B--2---:R-:W-:Y:S02]  /*124f50*/  @P6 STG.E [R156.64], R169 ;  /* 0x000000a99c006986 */ /* 0x004fe4000c101904 */
[----:B---3--:R2:W-:Y:S01]  /*124f60*/  @P5 STG.E [R158.64], R171 ;  /* 0x000000ab9e005986 */ /* 0x0085e2000c101904 */
[----:B------:R-:W-:Y:S01]  /*124f70*/  ISETP.LT.AND P1, PT, R240, c[0x0][0x178], !P1 ;  /* 0x00005e00f0007a0c */ /* 0x000fe20004f21270 */
[----:B-1----:R-:W-:-:S04]  /*124f80*/  IMAD.WIDE R154, R153, 0x4, R224 ;  /* 0x00000004999a7825 */ /* 0x002fc800078e02e0 */
[C---:B--2---:R-:W-:Y:S01]  /*124f90*/  IMAD.WIDE R158, R153.reuse, 0x4, R222 ;  /* 0x00000004999e7825 */ /* 0x044fe200078e02de */
[----:B------:R-:W2:Y:S03]  /*124fa0*/  LDL.LU R171, [R1+0x3dd0] ;  /* 0x003dd00001ab7983 */ /* 0x000ea60000300800 */
[----:B------:R-:W-:-:S04]  /*124fb0*/  IMAD.WIDE R156, R153, 0x4, R226 ;  /* 0x00000004999c7825 */ /* 0x000fc800078e02e2 */
[----:B------:R-:W3:Y:S01]  /*124fc0*/  LDL.LU R169, [R1+0x3da0] ;  /* 0x003da00001a97983 */ /* 0x000ee20000300800 */
[----:B------:R1:W-:Y:S01]  /*124fd0*/  @P3 STG.E [R158.64], R170 ;  /* 0x000000aa9e003986 */ /* 0x0003e2000c101904 */
        /* <DEDUP_REMOVED lines=19> */
[----:B------:R-:W-:Y:S02]  /*125110*/  ISETP.LT.AND P1, PT, R248, c[0x0][0x178], !P2 ;  /* 0x00005e00f8007a0c */ /* 0x000fe40005721270 */
[----:B------:R-:W-:Y:S01]  /*125120*/  ISETP.LT.AND P6, PT, R242, c[0x0][0x178], !P2 ;  /* 0x00005e00f2007a0c */ /* 0x000fe200057c1270 */
[----:B------:R-:W-:Y:S01]  /*125130*/  IMAD.WIDE R158, R152, 0x4, R218 ;  /* 0x00000004989e7825 */ /* 0x000fe200078e02da */
[----:B------:R-:W-:-:S03]  /*125140*/  ISETP.LT.AND P5, PT, R241, c[0x0][0x178], !P2 ;  /* 0x00005e00f1007a0c */ /* 0x000fc600057a1270 */
[----:B------:R-:W-:-:S04]  /*125150*/  IMAD.WIDE R156, R152, 0x4, R220 ;  /* 0x00000004989c7825 */ /* 0x000fc800078e02dc */
[----:B------:R-:W-:Y:S01]  /*125160*/  IMAD.WIDE R154, R152, 0x4, R222 ;  /* 0x00000004989a7825 */ /* 0x000fe200078e02de */
[----:B------:R-:W-:Y:S01]  /*125170*/  IADD3 R153, R243, 0x1af, RZ ;  /* 0x000001aff3997810 */ /* 0x000fe20007ffe0ff */
[----:B------:R1:W-:Y:S03]  /*125180*/  @P3 STG.E [R158.64], R212 ;  /* 0x000000d49e003986 */ /* 0x0003e6000c101904 */
[----:B------:R-:W-:Y:S02]  /*125190*/  ISETP.GE.AND P0, PT, R153, c[0x0][0x17c], PT ;  /* 0x00005f0099007a0c */ /* 0x000fe40003f06270 */
[----:B------:R-:W-:Y:S01]  /*1251a0*/  ISETP.LT.AND P2, PT, R240, c[0x0][0x178], !P2 ;  /* 0x00005e00f0007a0c */ /* 0x000fe20005741270 */
[----:B-1----:R-:W-:Y:S01]  /*1251b0*/  IMAD.WIDE R158, R152, 0x4, R224 ;  /* 0x00000004989e7825 */ /* 0x002fe200078e02e0 */
[----:B------:R-:W-:Y:S02]  /*1251c0*/  ISETP.LT.AND P3, PT, R252, c[0x0][0x178], !P0 ;  /* 0x00005e00fc007a0c */ /* 0x000fe40004761270 */
[C---:B------:R-:W-:Y:S01]  /*1251d0*/  IADD3 R161, R152.reuse, c[0x0][0x198], RZ ;  /* 0x0000660098a17a10 */ /* 0x040fe20007ffe0ff */
[----:B--2---:R1:W-:Y:S01]  /*1251e0*/  @P4 STG.E [R156.64], R171 ;  /* 0x000000ab9c004986 */ /* 0x0043e2000c101904 */
[----:B---3--:R2:W-:Y:S03]  /*1251f0*/  @P1 STG.E [R154.64], R169 ;  /* 0x000000a99a001986 */ /* 0x0085e6000c101904 */
        /* <DEDUP_REMOVED lines=17> */
[----:B------:R-:W-:Y:S02]  /*125310*/  ISETP.LT.AND P5, PT, R249, c[0x0][0x178], !P0 ;  /* 0x00005e00f9007a0c */ /* 0x000fe400047a1270 */
[----:B------:R-:W-:Y:S01]  /*125320*/  ISETP.LT.AND P2, PT, R248, c[0x0][0x178], !P0 ;  /* 0x00005e00f8007a0c */ /* 0x000fe20004741270 */
[----:B------:R-:W-:Y:S01]  /*125330*/  IMAD.WIDE R156, R161, 0x4, R218 ;  /* 0x00000004a19c7825 */ /* 0x000fe200078e02da */
[----:B------:R-:W-:-:S03]  /*125340*/  ISETP.LT.AND P3, PT, R242, c[0x0][0x178], !P0 ;  /* 0x00005e00f2007a0c */ /* 0x000fc60004761270 */
[----:B------:R-:W-:Y:S01]  /*125350*/  IMAD.WIDE R152, R161, 0x4, R220 ;  /* 0x00000004a1987825 */ /* 0x000fe200078e02dc */
[----:B------:R-:W-:Y:S02]  /*125360*/  ISETP.LT.AND P4, PT, R241, c[0x0][0x178], !P0 ;  /* 0x00005e00f1007a0c */ /* 0x000fe40004781270 */
[----:B------:R-:W-:Y:S01]  /*125370*/  IADD3 R158, R243, 0x1b0, RZ ;  /* 0x000001b0f39e7810 */ /* 0x000fe20007ffe0ff */
[----:B------:R-:W4:Y:S01]  /*125380*/  LDL.LU R212, [R1+0x12a8] ;  /* 0x0012a80001d47983 */ /* 0x000f220000300800 */
[----:B------:R-:W4:Y:S02]  /*125390*/  LDL.LU R163, [R1+0xa28] ;  /* 0x000a280001a37983 */ /* 0x000f240000300800 */
[----:B------:R-:W-:Y:S01]  /*1253a0*/  ISETP.GE.AND P1, PT, R158, c[0x0][0x17c], PT ;  /* 0x00005f009e007a0c */ /* 0x000fe20003f26270 */
[----:B------:R1:W-:Y:S01]  /*1253b0*/  @P6 STG.E [R156.64], R170 ;  /* 0x000000aa9c006986 */ /* 0x0003e2000c101904 */
[----:B------:R-:W-:-:S04]  /*1253c0*/  IMAD.WIDE R158, R161, 0x4, R222 ;  /* 0x00000004a19e7825 */ /* 0x000fc800078e02de */
[C---:B------:R-:W-:Y:S01]  /*1253d0*/  IMAD.WIDE R154, R161.reuse, 0x4, R226 ;  /* 0x00000004a19a7825 */ /* 0x040fe200078e02e2 */
[----:B------:R-:W-:Y:S01]  /*1253e0*/  ISETP.LT.AND P6, PT, R240, c[0x0][0x178], !P0 ;  /* 0x00005e00f0007a0c */ /* 0x000fe200047c1270 */
[----:B-1----:R-:W4:Y:S02]  /*1253f0*/  LDL.LU R170, [R1+0x668] ;  /* 0x0006680001aa7983 */ /* 0x002f240000300800 */
[----:B------:R-:W-:Y:S01]  /*125400*/  IMAD.WIDE R156, R161, 0x4, R224 ;  /* 0x00000004a19c7825 */ /* 0x000fe200078e02e0 */
[----:B------:R-:W-:Y:S02]  /*125410*/  ISETP.LT.AND P0, PT, R251, c[0x0][0x178], !P1 ;  /* 0x00005e00fb007a0c */ /* 0x000fe40004f01270 */
[C---:B------:R-:W-:Y:S01]  /*125420*/  IADD3 R160, R161.reuse, c[0x0][0x198], RZ ;  /* 0x00006600a1a07a10 */ /* 0x040fe20007ffe0ff */
[----:B---3--:R1:W-:Y:S04]  /*125430*/  @P5 STG.E [R152.64], R171 ;  /* 0x000000ab98005986 */ /* 0x0083e8000c101904 */
[----:B--2---:R2:W-:Y:S04]  /*125440*/  @P2 STG.E [R158.64], R169 ;  /* 0x000000a99e002986 */ /* 0x0045e8000c101904 */
[----:B-1----:R-:W3:Y:S04]  /*125450*/  LDL.LU R171, [R1+0x378] ;  /* 0x0003780001ab7983 */ /* 0x002ee80000300800 */
[----:B--2---:R-:W2:Y:S01]  /*125460*/  LDL.LU R169, [R1+0x198] ;  /* 0x0001980001a97983 */ /* 0x004ea20000300800 */
[----:B------:R-:W-:Y:S01]  /*125470*/  ISETP.LT.AND P5, PT, R252, c[0x0][0x178], !P1 ;  /* 0x00005e00fc007a0c */ /* 0x000fe20004fa1270 */
[----:B------:R-:W-:-:S04]  /*125480*/  IMAD.WIDE R152, R161, 0x4, R228 ;  /* 0x00000004a1987825 */ /* 0x000fc800078e02e4 */
[C---:B------:R-:W-:Y:S01]  /*125490*/  IMAD.WIDE R158, R160.reuse, 0x4, R2 ;  /* 0x00000004a09e7825 */ /* 0x040fe200078e0202 */
[----:B------:R-:W-:Y:S03]  /*1254a0*/  @P3 STG.E [R156.64], R165 ;  /* 0x000000a59c003986 */ /* 0x000fe6000c101904 */
[----:B----4-:R1:W-:Y:S01]  /*1254b0*/  @P4 STG.E [R154.64], R166 ;  /* 0x000000a69a004986 */ /* 0x0103e2000c101904 */
        /* <DEDUP_REMOVED lines=14> */
[----:B------:R-:W-:Y:S01]  /*1255a0*/  IMAD.WIDE R154, R160, 0x4, R220 ;  /* 0x00000004a09a7825 */ /* 0x000fe200078e02dc */
[----:B------:R-:W-:-:S03]  /*1255b0*/  ISETP.LT.AND P0, PT, R241, c[0x0][0x178], !P1 ;  /* 0x00005e00f1007a0c */ /* 0x000fc60004f01270 */
[----:B------:R-:W-:Y:S01]  /*1255c0*/  IMAD.WIDE R156, R160, 0x4, R222 ;  /* 0x00000004a09c7825 */ /* 0x000fe200078e02de */
[----:B------:R-:W-:-:S03]  /*1255d0*/  ISETP.LT.AND P2, PT, R240, c[0x0][0x178], !P1 ;  /* 0x00005e00f0007a0c */ /* 0x000fc60004f41270 */
[C---:B------:R-:W-:Y:S01]  /*1255e0*/  IMAD.WIDE R158, R160.reuse, 0x4, R224 ;  /* 0x00000004a09e7825 */ /* 0x040fe200078e02e0 */
[----:B------:R-:W-:Y:S03]  /*1255f0*/  @P3 STG.E [R152.64], R212 ;  /* 0x000000d498003986 */ /* 0x000fe6000c101904 */
        /* <DEDUP_REMOVED lines=11> */
[----:B--2---:R2:W-:Y:S04]  /*1256b0*/  @P0 STG.E [R154.64], R169 ;  /* 0x000000a99a000986 */ /* 0x0045e8000c101904 */
[----:B-1----:R-:W3:Y:S04]  /*1256c0*/  LDL.LU R171, [R1+0x37c] ;  /* 0x00037c0001ab7983 */ /* 0x002ee80000300800 */
[----:B--2---:R-:W2:Y:S01]  /*1256d0*/  LDL.LU R169, [R1+0x19c] ;  /* 0x00019c0001a97983 */ /* 0x004ea20000300800 */
[----:B------:R-:W-:-:S02]  /*1256e0*/  ISETP.LT.AND P6, PT, R251, c[0x0][0x178], !P1 ;  /* 0x00005e00fb007a0c */ /* 0x000fc40004fc1270 */
[----:B------:R-:W-:-:S05]  /*1256f0*/  IADD3 R158, R160, c[0x0][0x198], RZ ;  /* 0x00006600a09e7a10 */ /* 0x000fca0007ffe0ff */
        /* <DEDUP_REMOVED lines=13> */
[----:B------:R-:W-:Y:S02]  /*1257d0*/  ISETP.LT.AND P4, PT, R242, c[0x0][0x178], !P1 ;  /* 0x00005e00f2007a0c */ /* 0x000fe40004f81270 */
[----:B------:R-:W-:Y:S01]  /*1257e0*/  IADD3 R159, R243, 0x1b2, RZ ;  /* 0x000001b2f39f7810 */ /* 0x000fe20007ffe0ff */
[----:B------:R-:W-:Y:S01]  /*1257f0*/  IMAD.WIDE R152, R158, 0x4, R220 ;  /* 0x000000049e987825 */ /* 0x000fe200078e02dc */
[----:B------:R-:W-:-:S03]  /*125800*/  ISETP.LT.AND P5, PT, R241, c[0x0][0x178], !P1 ;  /* 0x00005e00f1007a0c */ /* 0x000fc60004fa1270 */
[----:B------:R-:W-:Y:S01]  /*125810*/  IMAD.WIDE R154, R158, 0x4, R222 ;  /* 0x000000049e9a7825 */ /* 0x000fe200078e02de */
[----:B------:R-:W-:Y:S02]  /*125820*/  ISETP.GE.AND P0, PT, R159, c[0x0][0x17c], PT ;  /* 0x00005f009f007a0c */ /* 0x000fe40003f06270 */
[----:B------:R-:W-:Y:S01]  /*125830*/  ISETP.LT.AND P1, PT, R240, c[0x0][0x178], !P1 ;  /* 0x00005e00f0007a0c */ /* 0x000fe20004f21270 */
[----:B------:R-:W-:Y:S01]  /*125840*/  IMAD.WIDE R156, R158, 0x4, R224 ;  /* 0x000000049e9c7825 */ /* 0x000fe200078e02e0 */
[----:B------:R-:W-:Y:S01]  /*125850*/  ISETP.LT.AND P6, PT, R252, c[0x0][0x178], !P0 ;  /* 0x00005e00fc007a0c */ /* 0x000fe200047c1270 */
[----:B------:R-:W-:Y:S02]  /*125860*/  @P3 STG.E [R152.64], R163 ;  /* 0x000000a398003986 */ /* 0x000fe4000c101904 */
[----:B------:R1:W-:Y:S01]  /*125870*/  @P2 STG.E [R154.64], R170 ;  /* 0x000000aa9a002986 */ /* 0x0003e2000c101904 */
[C---:B------:R-:W-:Y:S01]  /*125880*/  IADD3 R159, R158.reuse, c[0x0][0x198], RZ ;  /* 0x000066009e9f7a10 */ /* 0x040fe20007ffe0ff */
[----:B-1----:R-:W4:Y:S01]  /*125890*/  LDL.LU R170, [R1+0xa38] ;  /* 0x000a380001aa7983 */ /* 0x002f220000300800 */
[----:B------:R-:W-:-:S04]  /*1258a0*/  IMAD.WIDE R152, R158, 0x4, R226 ;  /* 0x000000049e987825 */ /* 0x000fc800078e02e2 */
[----:B------:R-:W-:Y:S01]  /*1258b0*/  IMAD.WIDE R154, R158, 0x4, R228 ;  /* 0x000000049e9a7825 */ /* 0x000fe200078e02e4 */
[----:B------:R-:W-:Y:S02]  /*1258c0*/  ISETP.LT.AND P2, PT, R251, c[0x0][0x178], !P0 ;  /* 0x00005e00fb007a0c */ /* 0x000fe40004741270 */
[----:B------:R-:W-:Y:S01]  /*1258d0*/  ISETP.LT.AND P3, PT, R249, c[0x0][0x178], !P0 ;  /* 0x00005e00f9007a0c */ /* 0x000fe20004761270 */
[----:B---3--:R1:W-:Y:S04]  /*1258e0*/  @P4 STG.E [R156.64], R171 ;  /* 0x000000ab9c004986 */ /* 0x0083e8000c101904 */
[----:B--2---:R2:W-:Y:S04]  /*1258f0*/  @P5 STG.E [R152.64], R169 ;  /* 0x000000a998005986 */ /* 0x0045e8000c101904 */
[----:B-1----:R-:W3:Y:S01]  /*125900*/  LDL.LU R171, [R1+0x678] ;  /* 0x0006780001ab7983 */ /* 0x002ee20000300800 */
[----:B------:R-:W-:Y:S01]  /*125910*/  IMAD.WIDE R156, R159, 0x4, R2 ;  /* 0x000000049f9c7825 */ /* 0x000fe200078e0202 */
[----:B------:R-:W-:-:S03]  /*125920*/  ISETP.LT.AND P4, PT, R250, c[0x0][0x178], !P0 ;  /* 0x00005e00fa007a0c */ /* 0x000fc60004781270 */
[C---:B--2---:R-:W-:Y:S01]  /*125930*/  IMAD.WIDE R152, R159.reuse, 0x4, R220 ;  /* 0x000000049f987825 */ /* 0x044fe200078e02dc */
[----:B------:R1:W-:Y:S03]  /*125940*/  @P1 STG.E [R154.64], R166 ;  /* 0x000000a69a001986 */ /* 0x0003e6000c101904 */
[----:B------:R2:W-:Y:S01]  /*125950*/  @P6 STG.E [R156.64], R167 ;  /* 0x000000a79c006986 */ /* 0x0005e2000c101904 */
        /* <DEDUP_REMOVED lines=13> */
[----:B------:R-:W-:Y:S02]  /*125a30*/  ISETP.LT.AND P5, PT, R242, c[0x0][0x178], !P0 ;  /* 0x00005e00f2007a0c */ /* 0x000fe400047a1270 */
[----:B------:R-:W-:Y:S01]  /*125a40*/  IADD3 R158, R243, 0x1b3, RZ ;  /* 0x000001b3f39e7810 */ /* 0x000fe20007ffe0ff */
[----:B------:R-:W-:-:S04]  /*125a50*/  IMAD.WIDE R156, R159, 0x4, R222 ;  /* 0x000000049f9c7825 */ /* 0x000fc800078e02de */
[----:B------:R-:W-:Y:S01]  /*125a60*/  IMAD.WIDE R152, R159, 0x4, R224 ;  /* 0x000000049f987825 */ /* 0x000fe200078e02e0 */
[----:B------:R-:W-:Y:S02]  /*125a70*/  ISETP.GE.AND P1, PT, R158, c[0x0][0x17c], PT ;  /* 0x00005f009e007a0c */ /* 0x000fe40003f26270 */
[----:B------:R-:W-:Y:S01]  /*125a80*/  ISETP.LT.AND P2, PT, R241, c[0x0][0x178], !P0 ;  /* 0x00005e00f1007a0c */ /* 0x000fe20004741270 */
[----:B------:R-:W-:Y:S01]  /*125a90*/  ISETP.LT.AND P0, PT, R240, c[0x0][0x178], !P0 ;  /* 0x00005e00f0007a0c */ /* 0x000fe20004701270 */
[----:B------:R-:W-:Y:S01]  /*125aa0*/  ISETP.LT.AND P3, PT, R252, c[0x0][0x178], !P1 ;  /* 0x00005e00fc007a0c */ /* 0x000fe20004f61270 */
[----:B------:R1:W-:Y:S01]  /*125ab0*/  @P6 STG.E [R156.64], R170 ;  /* 0x000000aa9c006986 */ /* 0x0003e2000c101904 */
[----:B------:R-:W-:Y:S01]  /*125ac0*/  IMAD.WIDE R154, R159, 0x4, R226 ;  /* 0x000000049f9a7825 */ /* 0x000fe200078e02e2 */
[----:B------:R-:W-:Y:S02]  /*125ad0*/  ISETP.LT.AND P4, PT, R251, c[0x0][0x178], !P1 ;  /* 0x00005e00fb007a0c */ /* 0x000fe40004f81270 */
[----:B-1----:R-:W4:Y:S01]  /*125ae0*/  LDL.LU R170, [R1+0xa3c] ;  /* 0x000a3c0001aa7983 */ /* 0x002f220000300800 */
[----:B------:R-:W-:Y:S01]  /*125af0*/  IMAD.WIDE R156, R159, 0x4, R228 ;  /* 0x000000049f9c7825 */ /* 0x000fe200078e02e4 */
[----:B------:R-:W-:-:S02]  /*125b00*/  ISETP.LT.AND P6, PT, R250, c[0x0][0x178], !P1 ;  /* 0x00005e00fa007a0c */ /* 0x000fc40004fc1270 */
[----:B---3--:R1:W-:Y:S02]  /*125b10*/  @P5 STG.E [R152.64], R171 ;  /* 0x000000ab98005986 */ /* 0x0083e4000c101904 */
[----:B-1----:R-:W-:Y:S02]  /*125b20*/  IADD3 R152, R159, c[0x0][0x198], RZ ;  /* 0x000066009f987a10 */ /* 0x002fe40007ffe0ff */
[----:B------:R-:W3:Y:S03]  /*125b30*/  LDL.LU R171, [R1+0x67c] ;  /* 0x00067c0001ab7983 */ /* 0x000ee60000300800 */
        /* <DEDUP_REMOVED lines=15> */
[----:B-1----:R-:W4:Y:S01]  /*125c30*/  LDL.LU R165, [R1+0x1838] ;  /* 0x0018380001a57983 */ /* 0x002f220000300800 */
[----:B------:R-:W-:-:S02]  /*125c40*/  ISETP.LT.AND P3, PT, R248, c[0x0][0x178], !P1 ;  /* 0x00005e00f8007a0c */ /* 0x000fc40004f61270 */
[----:B------:R-:W-:Y:S02]  /*125c50*/  ISETP.LT.AND P0, PT, R242, c[0x0][0x178], !P1 ;  /* 0x00005e00f2007a0c */ /* 0x000fe40004f01270 */
[----:B------:R-:W-:Y:S02]  /*125c60*/  ISETP.LT.AND P4, PT, R241, c[0x0][0x178], !P1 ;  /* 0x00005e00f1007a0c */ /* 0x000fe40004f81270 */
[----:B------:R-:W-:Y:S01]  /*125c70*/  IADD3 R153, R243, 0x1b4, RZ ;  /* 0x000001b4f3997810 */ /* 0x000fe20007ffe0ff */
[----:B------:R-:W-:-:S04]  /*125c80*/  IMAD.WIDE R154, R152, 0x4, R222 ;  /* 0x00000004989a7825 */ /* 0x000fc800078e02de */
[----:B------:R-:W-:Y:S01]  /*125c90*/  IMAD.WIDE R156, R152, 0x4, R224 ;  /* 0x00000004989c7825 */ /* 0x000fe200078e02e0 */
[----:B------:R-:W-:-:S03]  /*125ca0*/  ISETP.LT.AND P1, PT, R240, c[0x0][0x178], !P1 ;  /* 0x00005e00f0007a0c */ /* 0x000fc60004f21270 */
[C---:B------:R-:W-:Y:S01]  /*125cb0*/  IMAD.WIDE R158, R152.reuse, 0x4, R226 ;  /* 0x00000004989e7825 */ /* 0x040fe200078e02e2 */
[----:B------:R-:W-:Y:S01]  /*125cc0*/  ISETP.GE.AND P2, PT, R153, c[0x0][0x17c], PT ;  /* 0x00005f0099007a0c */ /* 0x000fe20003f46270 */
[----:B------:R-:W4:Y:S01]  /*125cd0*/  LDL.LU R168, [R1+0x10c8] ;  /* 0x0010c80001a87983 */ /* 0x000f220000300800 */
[----:B------:R-:W-:-:S03]  /*125ce0*/  IADD3 R160, R152, c[0x0][0x198], RZ ;  /* 0x0000660098a07a10 */ /* 0x000fc60007ffe0ff */
[----:B------:R1:W-:Y:S01]  /*125cf0*/  @P3 STG.E [R154.64], R170 ;  /* 0x000000aa9a003986 */ /* 0x0003e2000c101904 */
[----:B------:R-:W-:Y:S02]  /*125d00*/  ISETP.LT.AND P6, PT, R252, c[0x0][0x178], !P2 ;  /* 0x00005e00fc007a0c */ /* 0x000fe400057c1270 */
[----:B------:R-:W-:Y:S01]  /*125d10*/  ISETP.LT.AND P5, PT, R251, c[0x0][0x178], !P2 ;  /* 0x00005e00fb007a0c */ /* 0x000fe200057a1270 */
[----:B------:R-:W-:Y:S01]  /*125d20*/  IMAD.WIDE R152, R152, 0x4, R228 ;  /* 0x0000000498987825 */ /* 0x000fe200078e02e4 */
[----:B-1----:R-:W4:Y:S03]  /*125d30*/  LDL.LU R170, [R1+0xcc8] ;  /* 0x000cc80001aa7983 */ /* 0x002f260000300800 */
[----:B------:R-:W-:Y:S01]  /*125d40*/  IMAD.WIDE R154, R160, 0x4, R2 ;  /* 0x00000004a09a7825 */ /* 0x000fe200078e0202 */
[----:B------:R-:W-:Y:S01]  /*125d50*/  ISETP.LT.AND P3, PT, R250, c[0x0][0x178], !P2 ;  /* 0x00005e00fa007a0c */ /* 0x000fe20005761270 */
[----:B---3--:R-:W-:Y:S02]  /*125d60*/  @P0 STG.E [R156.64], R171 ;  /* 0x000000ab9c000986 */ /* 0x008fe4000c101904 */
[----:B------:R1:W-:Y:S01]  /*125d70*/  @P4 STG.E [R158.64], R166 ;  /* 0x000000a69e004986 */ /* 0x0003e2000c101904 */
[----:B------:R-:W-:Y:S01]  /*125d80*/  ISETP.LT.AND P4, PT, R249, c[0x0][0x178], !P2 ;  /* 0x00005e00f9007a0c */ /* 0x000fe20005781270 */
[----:B-1----:R-:W3:Y:S01]  /*125d90*/  LDL.LU R166, [R1+0x848] ;  /* 0x0008480001a67983 */ /* 0x002ee20000300800 */
[----:B------:R-:W3:Y:S02]  /*125da0*/  LDL.LU R171, [R1+0x1d0c] ;  /* 0x001d0c0001ab7983 */ /* 0x000ee40000300800 */
[C---:B------:R-:W-:Y:S01]  /*125db0*/  IMAD.WIDE R156, R160.reuse, 0x4, R216 ;  /* 0x00000004a09c7825 */ /* 0x040fe200078e02d8 */
[----:B--2---:R1:W-:Y:S03]  /*125dc0*/  @P1 STG.E [R152.64], R167 ;  /* 0x000000a798001986 */ /* 0x0043e6000c101904 */
        /* <DEDUP_REMOVED lines=9> */
[----:B----4-:R1:W-:Y:S04]  /*125e60*/  @P4 STG.E [R152.64], R165 ;  /* 0x000000a598004986 */ /* 0x0103e8000c101904 */
[----:B-1----:R-:W4:Y:S01]  /*125e70*/  LDL.LU R165, [R1+0x183c] ;  /* 0x00183c0001a57983 */ /* 0x002f220000300800 */
[----:B------:R-:W-:-:S02]  /*125e80*/  ISETP.LT.AND P1, PT, R248, c[0x0][0x178], !P2 ;  /* 0x00005e00f8007a0c */ /* 0x000fc40005721270 */
[----:B------:R-:W-:Y:S02]  /*125e90*/  ISETP.LT.AND P6, PT, R242, c[0x0][0x178], !P2 ;  /* 0x00005e00f2007a0c */ /* 0x000fe400057c1270 */
[----:B------:R-:W-:Y:S02]  /*125ea0*/  ISETP.LT.AND P5, PT, R241, c[0x0][0x178], !P2 ;  /* 0x00005e00f1007a0c */ /* 0x000fe400057a1270 */
[----:B------:R-:W-:Y:S01]  /*125eb0*/  IADD3 R158, R243, 0x1b5, RZ ;  /* 0x000001b5f39e7810 */ /* 0x000fe20007ffe0ff */
[----:B------:R-:W-:-:S04]  /*125ec0*/  IMAD.WIDE R154, R160, 0x4, R222 ;  /* 0x00000004a09a7825 */ /* 0x000fc800078e02de */
[----:B------:R-:W-:-:S04]  /*125ed0*/  IMAD.WIDE R156, R160, 0x4, R224 ;  /* 0x00000004a09c7825 */ /* 0x000fc800078e02e0 */
[----:B------:R-:W-:Y:S01]  /*125ee0*/  IMAD.WIDE R152, R160, 0x4, R226 ;  /* 0x00000004a0987825 */ /* 0x000fe200078e02e2 */
[----:B------:R-:W-:Y:S02]  /*125ef0*/  ISETP.LT.AND P2, PT, R240, c[0x0][0x178], !P2 ;  /* 0x00005e00f0007a0c */ /* 0x000fe40005741270 */
[----:B------:R-:W-:Y:S01]  /*125f00*/  ISETP.GE.AND P0, PT, R158, c[0x0][0x17c], PT ;  /* 0x00005f009e007a0c */ /* 0x000fe20003f06270 */
[----:B------:R1:W-:Y:S01]  /*125f10*/  @P1 STG.E [R154.64], R168 ;  /* 0x000000a89a001986 */ /* 0x0003e2000c101904 */
[----:B------:R1:W-:Y:S02]  /*125f20*/  @P6 STG.E [R156.64], R170 ;  /* 0x000000aa9c006986 */ /* 0x0003e4000c101904 */
[----:B------:R-:W-:Y:S02]  /*125f30*/  ISETP.LT.AND P3, PT, R252, c[0x0][0x178], !P0 ;  /* 0x00005e00fc007a0c */ /* 0x000fe40004761270 */
[----:B------:R-:W-:Y:S01]  /*125f40*/  ISETP.LT.AND P4, PT, R251, c[0x0][0x178], !P0 ;  /* 0x00005e00fb007a0c */ /* 0x000fe20004781270 */
[----:B------:R-:W-:Y:S01]  /*125f50*/  IMAD.WIDE R158, R160, 0x4, R228 ;  /* 0x00000004a09e7825 */ /* 0x000fe200078e02e4 */
[----:B-1----:R-:W4:Y:S03]  /*125f60*/  LDL.LU R168, [R1+0x10cc] ;  /* 0x0010cc0001a87983 */ /* 0x002f260000300800 */
[----:B------:R-:W4:Y:S01]  /*125f70*/  LDL.LU R170, [R1+0xccc] ;  /* 0x000ccc0001aa7983 */ /* 0x000f220000300800 */
[----:B------:R-:W-:Y:S01]  /*125f80*/  ISETP.LT.AND P6, PT, R250, c[0x0][0x178], !P0 ;  /* 0x00005e00fa007a0c */ /* 0x000fe200047c1270 */
[----:B---3--:R1:W-:Y:S01]  /*125f90*/  @P5 STG.E [R152.64], R166 ;  /* 0x000000a698005986 */ /* 0x0083e2000c101904 */
[----:B------:R-:W-:-:S03]  /*125fa0*/  ISETP.LT.AND P5, PT, R249, c[0x0][0x178], !P0 ;  /* 0x00005e00f9007a0c */ /* 0x000fc600047a1270 */
[----:B-1----:R-:W3:Y:S01]  /*125fb0*/  LDL.LU R166, [R1+0x84c] ;  /* 0x00084c0001a67983 */ /* 0x002ee20000300800 */
[----:B------:R-:W-:-:S05]  /*125fc0*/  IADD3 R152, R160, c[0x0][0x198], RZ ;  /* 0x00006600a0987a10 */ /* 0x000fca0007ffe0ff */
[----:B------:R-:W-:-:S04]  /*125fd0*/  IMAD.WIDE R154, R152, 0x4, R2 ;  /* 0x00000004989a7825 */ /* 0x000fc800078e0202 */
[C---:B------:R-:W-:Y:S01]  /*125fe0*/  IMAD.WIDE R156, R152.reuse, 0x4, R216 ;  /* 0x00000004989c7825 */ /* 0x040fe200078e02d8 */
[----:B------:R1:W-:Y:S03]  /*125ff0*/  @P2 STG.E [R158.64], R164 ;  /* 0x000000a49e002986 */ /* 0x0003e6000c101904 */
[----:B--2---:R-:W-:Y:S01]  /*126000*/  @P3 STG.E [R154.64], R163 ;  /* 0x000000a39a003986 */ /* 0x004fe2000c101904 */
        /* <DEDUP_REMOVED lines=9> */
[----:B----4-:R1:W-:Y:S04]  /*1260a0*/  @P5 STG.E [R154.64], R165 ;  /* 0x000000a59a005986 */ /* 0x0103e8000c101904 */
[----:B-1----:R-:W2:Y:S01]  /*1260b0*/  LDL.LU R165, [R1+0x10d8] ;  /* 0x0010d80001a57983 */ /* 0x002ea20000300800 */
[----:B------:R-:W-:-:S02]  /*1260c0*/  ISETP.LT.AND P2, PT, R248, c[0x0][0x178], !P0 ;  /* 0x00005e00f8007a0c */ /* 0x000fc40004741270 */
[----:B------:R-:W-:Y:S02]  /*1260d0*/  ISETP.LT.AND P3, PT, R242, c[0x0][0x178], !P0 ;  /* 0x00005e00f2007a0c */ /* 0x000fe40004761270 */
[----:B------:R-:W-:Y:S02]  /*1260e0*/  ISETP.LT.AND P4, PT, R241, c[0x0][0x178], !P0 ;  /* 0x00005e00f1007a0c */ /* 0x000fe40004781270 */
[----:B------:R-:W-:Y:S01]  /*1260f0*/  IADD3 R153, R243, 0x1b6, RZ ;  /* 0x000001b6f3997810 */ /* 0x000fe20007ffe0ff */
[----:B------:R-:W-:-:S04]  /*126100*/  IMAD.WIDE R158, R152, 0x4, R222 ;  /* 0x00000004989e7825 */ /* 0x000fc800078e02de */
[----:B------:R-:W-:Y:S01]  /*126110*/  IMAD.WIDE R156, R152, 0x4, R224 ;  /* 0x00000004989c7825 */ /* 0x000fe200078e02e0 */
[----:B------:R-:W-:Y:S02]  /*126120*/  ISETP.GE.AND P1, PT, R153, c[0x0][0x17c], PT ;  /* 0x00005f0099007a0c */ /* 0x000fe40003f26270 */
[----:B------:R-:W-:Y:S01]  /*126130*/  ISETP.LT.AND P6, PT, R240, c[0x0][0x178], !P0 ;  /* 0x00005e00f0007a0c */ /* 0x000fe200047c1270 */
[----:B------:R-:W-:Y:S01]  /*126140*/  IMAD.WIDE R154, R152, 0x4, R226 ;  /* 0x00000004989a7825 */ /* 0x000fe200078e02e2 */
[----:B------:R-:W-:Y:S02]  /*126150*/  ISETP.LT.AND P5, PT, R252, c[0x0][0x178], !P1 ;  /* 0x00005e00fc007a0c */ /* 0x000fe40004fa1270 */
[C---:B------:R-:W-:Y:S01]  /*126160*/  IADD3 R160, R152.reuse, c[0x0][0x198], RZ ;  /* 0x0000660098a07a10 */ /* 0x040fe20007ffe0ff */
[----:B------:R1:W-:Y:S01]  /*126170*/  @P2 STG.E [R158.64], R168 ;  /* 0x000000a89e002986 */ /* 0x0003e2000c101904 */
[----:B------:R1:W-:Y:S01]  /*126180*/  @P3 STG.E [R156.64], R170 ;  /* 0x000000aa9c003986 */ /* 0x0003e2000c101904 */
[----:B------:R-:W-:Y:S01]  /*126190*/  ISETP.LT.AND P0, PT, R251, c[0x0][0x178], !P1 ;  /* 0x00005e00fb007a0c */ /* 0x000fe20004f01270 */
[----:B------:R-:W-:Y:S01]  /*1261a0*/  IMAD.WIDE R152, R152, 0x4, R228 ;  /* 0x0000000498987825 */ /* 0x000fe200078e02e4 */
[----:B------:R-:W-:Y:S01]  /*1261b0*/  ISETP.LT.AND P3, PT, R250, c[0x0][0x178], !P1 ;  /* 0x00005e00fa007a0c */ /* 0x000fe20004f61270 */
[----:B-1----:R-:W2:Y:S02]  /*1261c0*/  LDL.LU R168, [R1+0xcd8] ;  /* 0x000cd80001a87983 */ /* 0x002ea40000300800 */
[----:B------:R-:W-:-:S04]  /*1261d0*/  IMAD.WIDE R158, R160, 0x4, R2 ;  /* 0x00000004a09e7825 */ /* 0x000fc800078e0202 */
[C---:B------:R-:W-:Y:S01]  /*1261e0*/  IMAD.WIDE R156, R160.reuse, 0x4, R222 ;  /* 0x00000004a09c7825 */ /* 0x040fe200078e02de */
[----:B---3--:R1:W-:Y:S03]  /*1261f0*/  @P4 STG.E [R154.64], R166 ;  /* 0x000000a69a004986 */ /* 0x0083e6000c101904 */
[----:B------:R3:W-:Y:S01]  /*126200*/  @P6 STG.E [R152.64], R167 ;  /* 0x000000a798006986 */ /* 0x0007e2000c101904 */
[----:B------:R-:W-:Y:S01]  /*126210*/  ISETP.LT.AND P4, PT, R249, c[0x0][0x178], !P1 ;  /* 0x00005e00f9007a0c */ /* 0x000fe20004f81270 */
[----:B-1----:R-:W4:Y:S01]  /*126220*/  LDL.LU R166, [R1+0x858] ;  /* 0x0008580001a67983 */ /* 0x002f220000300800 */
[----:B------:R-:W4:Y:S02]  /*126230*/  LDL.LU R170, [R1+0x260c] ;  /* 0x00260c0001aa7983 */ /* 0x000f240000300800 */
[----:B---3--:R-:W3:Y:S02]  /*126240*/  LDL.LU R167, [R1+0x3d98] ;  /* 0x003d980001a77983 */ /* 0x008ee40000300800 */
[----:B------:R-:W-:Y:S01]  /*126250*/  IMAD.WIDE R152, R160, 0x4, R216 ;  /* 0x00000004a0987825 */ /* 0x000fe200078e02d8 */
[----:B------:R-:W-:-:S03]  /*126260*/  ISETP.LT.AND P6, PT, R242, c[0x0][0x178], !P1 ;  /* 0x00005e00f2007a0c */ /* 0x000fc60004fc1270 */
[----:B------:R-:W-:Y:S01]  /*126270*/  IMAD.WIDE R154, R160, 0x4, R220 ;  /* 0x00000004a09a7825 */ /* 0x000fe200078e02dc */
[----:B------:R1:W-:Y:S01]  /*126280*/  @P5 STG.E [R158.64], R164 ;  /* 0x000000a49e005986 */ /* 0x0003e2000c101904 */
[----:B------:R-:W-:Y:S02]  /*126290*/  ISETP.LT.AND P5, PT, R248, c[0x0][0x178], !P1 ;  /* 0x00005e00f8007a0c */ /* 0x000fe40004fa1270 */
[----:B--2---:R2:W-:Y:S01]  /*1262a0*/  @P0 STG.E [R152.64], R169 ;  /* 0x000000a998000986 */ /* 0x0045e2000c101904 */
[----:B-1----:R-:W3:Y:S04]  /*1262b0*/  LDL.LU R164, [R1+0x3bac] ;  /* 0x003bac0001a47983 */ /* 0x002ee80000300800 */
[----:B--2---:R-:W2:Y:S01]  /*1262c0*/  LDL.LU R169, [R1+0x33ec] ;  /* 0x0033ec0001a97983 */ /* 0x004ea20000300800 */
[----:B------:R-:W-:-:S04]  /*1262d0*/  IMAD.WIDE R152, R160, 0x4, R218 ;  /* 0x00000004a0987825 */ /* 0x000fc800078e02da */
[----:B------:R-:W-:Y:S01]  /*1262e0*/  IMAD.WIDE R158, R160, 0x4, R224 ;  /* 0x00000004a09e7825 */ /* 0x000fe200078e02e0 */
[----:B------:R-:W-:Y:S03]  /*1262f0*/  @P3 STG.E [R152.64], R212 ;  /* 0x000000d498003986 */ /* 0x000fe6000c101904 */
[----:B------:R1:W-:Y:S02]  /*126300*/  @P4 STG.E [R154.64], R163 ;  /* 0x000000a39a004986 */ /* 0x0003e4000c101904 */
[----:B------:R1:W-:Y:S02]  /*126310*/  @P5 STG.E [R156.64], R171 ;  /* 0x000000ab9c005986 */ /* 0x0003e4000c101904 */
[----:B-1----:R-:W2:Y:S04]  /*126320*/  LDL.LU R163, [R1+0x1f5c] ;  /* 0x001f5c0001a37983 */ /* 0x002ea80000300800 */
[----:B------:R1:W-:Y:S01]  /*126330*/  @P6 STG.E [R158.64], R165 ;  /* 0x000000a59e006986 */ /* 0x0003e2000c101904 */
[----:B------:R-:W2:Y:S03]  /*126340*/  LDL.LU R171, [R1+0x198c] ;  /* 0x00198c0001ab7983 */ /* 0x000ea60000300800 */
[----:B-1----:R-:W2:Y:S01]  /*126350*/  LDL.LU R165, [R1+0x10dc] ;  /* 0x0010dc0001a57983 */ /* 0x002ea20000300800 */
[----:B------:R-:W-:-:S02]  /*126360*/  ISETP.LT.AND P0, PT, R241, c[0x0][0x178], !P1 ;  /* 0x00005e00f1007a0c */ /* 0x000fc40004f01270 */
[----:B------:R-:W-:Y:S02]  /*126370*/  ISETP.LT.AND P2, PT, R240, c[0x0][0x178], !P1 ;  /* 0x00005e00f0007a0c */ /* 0x000fe40004f41270 */
[----:B------:R-:W-:Y:S01]  /*126380*/  IADD3 R161, R243, 0x1b7, RZ ;  /* 0x000001b7f3a17810 */ /* 0x000fe20007ffe0ff */
[----:B------:R-:W-:-:S04]  /*126390*/  IMAD.WIDE R154, R160, 0x4, R226 ;  /* 0x00000004a09a7825 */ /* 0x000fc800078e02e2 */
[C---:B------:R-:W-:Y:S01]  /*1263a0*/  IMAD.WIDE R156, R160.reuse, 0x4, R228 ;  /* 0x00000004a09c7825 */ /* 0x040fe200078e02e4 */
[----:B------:R-:W-:Y:S02]  /*1263b0*/  ISETP.GE.AND P1, PT, R161, c[0x0][0x17c], PT ;  /* 0x00005f00a1007a0c */ /* 0x000fe40003f26270 */
[----:B------:R-:W-:Y:S02]  /*1263c0*/  IADD3 R153, R160, c[0x0][0x198], RZ ;  /* 0x00006600a0997a10 */ /* 0x000fe40007ffe0ff */
[----:B------:R-:W-:Y:S01]  /*1263d0*/  ISETP.LT.AND P4, PT, R252, c[0x0][0x178], !P1 ;  /* 0x00005e00fc007a0c */ /* 0x000fe20004f81270 */
[----:B------:R1:W-:Y:S01]  /*1263e0*/  @P0 STG.E [R154.64], R168 ;  /* 0x000000a89a000986 */ /* 0x0003e2000c101904 */
[----:B------:R-:W-:Y:S02]  /*1263f0*/  ISETP.LT.AND P6, PT, R251, c[0x0][0x178], !P1 ;  /* 0x00005e00fb007a0c */ /* 0x000fe40004fc1270 */
[----:B------:R-:W-:Y:S02]  /*126400*/  ISETP.LT.AND P5, PT, R250, c[0x0][0x178], !P1 ;  /* 0x00005e00fa007a0c */ /* 0x000fe40004fa1270 */
[----:B------:R-:W-:Y:S01]  /*126410*/  ISETP.LT.AND P3, PT, R249, c[0x0][0x178], !P1 ;  /* 0x00005e00f9007a0c */ /* 0x000fe20004f61270 */
[----:B-1----:R-:W2:Y:S01]  /*126420*/  LDL.LU R168, [R1+0xcdc] ;  /* 0x000cdc0001a87983 */ /* 0x002ea20000300800 */
[----:B------:R-:W-:-:S04]  /*126430*/  IMAD.WIDE R154, R153, 0x4, R2 ;  /* 0x00000004999a7825 */ /* 0x000fc800078e0202 */
[----:B------:R-:W-:Y:S01]  /*126440*/  IMAD.WIDE R158, R153, 0x4, R218 ;  /* 0x00000004999e7825 */ /* 0x000fe200078e02da */
[----:B----4-:R1:W-:Y:S01]  /*126450*/  @P2 STG.E [R156.64], R166 ;  /* 0x000000a69c002986 */ /* 0x0103e2000c101904 */
[----:B------:R-:W-:-:S03]  /*126460*/  ISETP.LT.AND P2, PT, R248, c[0x0][0x178], !P1 ;  /* 0x00005e00f8007a0c */ /* 0x000fc60004f41270 */
[----:B-1----:R-:W4:Y:S01]  /*126470*/  LDL.LU R166, [R1+0x85c] ;  /* 0x00085c0001a67983 */ /* 0x002f220000300800 */
[----:B------:R-:W-:-:S03]  /*126480*/  IMAD.WIDE R156, R153, 0x4, R216 ;  /* 0x00000004999c7825 */ /* 0x000fc600078e02d8 */
[----:B---3--:R1:W-:Y:S01]  /*126490*/  @P4 STG.E [R154.64], R164 ;  /* 0x000000a49a004986 */ /* 0x0083e2000c101904 */
[----:B------:R-:W-:-:S03]  /*1264a0*/  ISETP.LT.AND P4, PT, R242, c[0x0][0x178], !P1 ;  /* 0x00005e00f2007a0c */ /* 0x000fc60004f81270 */
[----:B--2---:R2:W-:Y:S01]  /*1264b0*/  @P6 STG.E [R156.64], R169 ;  /* 0x000000a99c006986 */ /* 0x0045e2000c101904 */
[----:B------:R3:W-:Y:S03]  /*1264c0*/  @P5 STG.E [R158.64], R170 ;  /* 0x000000aa9e005986 */ /* 0x0007e6000c101904 */
[----:B-1----:R-:W4:Y:S04]  /*1264d0*/  LDL.LU R164, [R1+0x3bb8] ;  /* 0x003bb80001a47983 */ /* 0x002f280000300800 */
[----:B--2---:R-:W2:Y:S01]  /*1264e0*/  LDL.LU R169, [R1+0x37b8] ;  /* 0x0037b80001a97983 */ /* 0x004ea20000300800 */
[----:B------:R-:W-:-:S04]  /*1264f0*/  IMAD.WIDE R156, R153, 0x4, R220 ;  /* 0x00000004999c7825 */ /* 0x000fc800078e02dc */
[----:B---3--:R-:W2:Y:S02]  /*126500*/  LDL.LU R170, [R1+0x28c8] ;  /* 0x0028c80001aa7983 */ /* 0x008ea40000300800 */
        /* <DEDUP_REMOVED lines=21> */
[----:B-1----:R-:W-:Y:S01]  /*126660*/  IMAD.WIDE R156, R152, 0x4, R220 ;  /* 0x00000004989c7825 */ /* 0x002fe200078e02dc */
[----:B----4-:R1:W-:Y:S03]  /*126670*/  @P1 STG.E [R154.64], R166 ;  /* 0x000000a69a001986 */ /* 0x0103e6000c101904 */
[----:B------:R4:W-:Y:S01]  /*126680*/  @P6 STG.E [R158.64], R167 ;  /* 0x000000a79e006986 */ /* 0x0009e2000c101904 */
[----:B------:R-:W-:Y:S01]  /*126690*/  ISETP.LT.AND P6, PT, R248, c[0x0][0x178], !P0 ;  /* 0x00005e00f8007a0c */ /* 0x000fe200047c1270 */
[----:B-1----:R-:W3:Y:S01]  /*1266a0*/  LDL.LU R166, [R1+0x12bc] ;  /* 0x0012bc0001a67983 */ /* 0x002ee20000300800 */
[----:B------:R-:W3:Y:S02]  /*1266b0*/  LDL.LU R163, [R1+0x12b8] ;  /* 0x0012b80001a37983 */ /* 0x000ee40000300800 */
[----:B------:R-:W3:Y:S02]  /*1266c0*/  LDL.LU R168, [R1+0xed8] ;  /* 0x000ed80001a87983 */ /* 0x000ee40000300800 */
[----:B----4-:R-:W4:Y:S02]  /*1266d0*/  LDL.LU R167, [R1+0x3d9c] ;  /* 0x003d9c0001a77983 */ /* 0x010f240000300800 */
[----:B------:R-:W-:-:S04]  /*1266e0*/  IMAD.WIDE R158, R152, 0x4, R216 ;  /* 0x00000004989e7825 */ /* 0x000fc800078e02d8 */
[C---:B------:R-:W-:Y:S01]  /*1266f0*/  IMAD.WIDE R154, R152.reuse, 0x4, R218 ;  /* 0x00000004989a7825 */ /* 0x040fe200078e02da */
[----:B------:R1:W-:Y:S04]  /*126700*/  @P2 STG.E [R158.64], R164 ;  /* 0x000000a49e002986 */ /* 0x0003e8000c101904 */
[----:B--2---:R2:W-:Y:S01]  /*126710*/  @P4 STG.E [R154.64], R169 ;  /* 0x000000a99a004986 */ /* 0x0045e2000c101904 */
[----:B------:R2:W-:Y:S03]  /*126720*/  @P3 STG.E [R156.64], R170 ;  /* 0x000000aa9c003986 */ /* 0x0005e6000c101904 */
[----:B-1----:R-:W4:Y:S04]  /*126730*/  LDL.LU R164, [R1+0x3bbc] ;  /* 0x003bbc0001a47983 */ /* 0x002f280000300800 */
[----:B--2---:R-:W2:Y:S01]  /*126740*/  LDL.LU R169, [R1+0x37bc] ;  /* 0x0037bc0001a97983 */ /* 0x004ea20000300800 */
[----:B------:R-:W-:-:S04]  /*126750*/  IMAD.WIDE R158, R152, 0x4, R222 ;  /* 0x00000004989e7825 */ /* 0x000fc800078e02de */
[----:B------:R-:W2:Y:S02]  /*126760*/  LDL.LU R170, [R1+0x28cc] ;  /* 0x0028cc0001aa7983 */ /* 0x000ea40000300800 */
        /* <DEDUP_REMOVED lines=19> */
[----:B----4-:R1:W-:Y:S01]  /*1268a0*/  @P3 STG.E [R158.64], R167 ;  /* 0x000000a79e003986 */ /* 0x0103e2000c101904 */
[----:B------:R-:W-:-:S02]  /*1268b0*/  ISETP.LT.AND P3, PT, R248, c[0x0][0x178], !P1 ;  /* 0x00005e00f8007a0c */ /* 0x000fc40004f61270 */
[----:B------:R-:W-:Y:S01]  /*1268c0*/  ISETP.LT.AND P0, PT, R242, c[0x0][0x178], !P1 ;  /* 0x00005e00f2007a0c */ /* 0x000fe20004f01270 */
[----:B-1----:R-:W3:Y:S01]  /*1268d0*/  LDL.LU R167, [R1+0xedc] ;  /* 0x000edc0001a77983 */ /* 0x002ee20000300800 */
[----:B------:R-:W4:Y:S02]  /*1268e0*/  LDL.LU R163, [R1+0x3de8] ;  /* 0x003de80001a37983 */ /* 0x000f240000300800 */
[----:B------:R-:W4:Y:S02]  /*1268f0*/  LDL.LU R168, [R1+0x3db8] ;  /* 0x003db80001a87983 */ /* 0x000f240000300800 */
[----:B------:R-:W-:-:S04]  /*126900*/  IMAD.WIDE R154, R153, 0x4, R216 ;  /* 0x00000004999a7825 */ /* 0x000fc800078e02d8 */
[----:B------:R-:W-:-:S04]  /*126910*/  IMAD.WIDE R156, R153, 0x4, R218 ;  /* 0x00000004999c7825 */ /* 0x000fc800078e02da */
[C---:B------:R-:W-:Y:S01]  /*126920*/  IMAD.WIDE R158, R153.reuse, 0x4, R220 ;  /* 0x00000004999e7825 */ /* 0x040fe200078e02dc */
[----:B------:R-:W4:Y:S04]  /*126930*/  LDL.LU R212, [R1+0x3d78] ;  /* 0x003d780001d47983 */ /* 0x000f280000300800 */
[----:B------:R-:W-:Y:S04]  /*126940*/  @P4 STG.E [R154.64], R164 ;  /* 0x000000a49a004986 */ /* 0x000fe8000c101904 */
[----:B--2---:R1:W-:Y:S01]  /*126950*/  @P6 STG.E [R156.64], R169 ;  /* 0x000000a99c006986 */ /* 0x0043e2000c101904 */
[----:B------:R2:W-:Y:S02]  /*126960*/  @P5 STG.E [R158.64], R170 ;  /* 0x000000aa9e005986 */ /* 0x0005e4000c101904 */
[----:B-1----:R-:W-:-:S04]  /*126970*/  IMAD.WIDE R156, R153, 0x4, R224 ;  /* 0x00000004999c7825 */ /* 0x002fc800078e02e0 */
[----:B--2---:R-:W-:Y:S01]  /*126980*/  IMAD.WIDE R158, R153, 0x4, R222 ;  /* 0x00000004999e7825 */ /* 0x004fe200078e02de */
[----:B------:R-:W4:Y:S04]  /*126990*/  LDL.LU R170, [R1+0x3a98] ;  /* 0x003a980001aa7983 */ /* 0x000f280000300800 */
[----:B------:R1:W-:Y:S04]  /*1269a0*/  @P3 STG.E [R158.64], R171 ;  /* 0x000000ab9e003986 */ /* 0x0003e8000c101904 */
[----:B-1----:R-:W4:Y:S04]  /*1269b0*/  LDL.LU R171, [R1+0x33b8] ;  /* 0x0033b80001ab7983 */ /* 0x002f280000300800 */
[----:B------:R1:W-:Y:S04]  /*1269c0*/  @P0 STG.E [R156.64], R165 ;  /* 0x000000a59c000986 */ /* 0x0003e8000c101904 */
[----:B-1----:R-:W4:Y:S01]  /*1269d0*/  LDL.LU R165, [R1+0x23d8] ;  /* 0x0023d80001a57983 */ /* 0x002f220000300800 */
[----:B------:R-:W-:-:S02]  /*1269e0*/  IADD3 R160, R243, 0x1ba, RZ ;  /* 0x000001baf3a07810 */ /* 0x000fc40007ffe0ff */
[----:B------:R-:W-:Y:S01]  /*1269f0*/  ISETP.LT.AND P4, PT, R241, c[0x0][0x178], !P1 ;  /* 0x00005e00f1007a0c */ /* 0x000fe20004f81270 */
[----:B------:R-:W-:Y:S01]  /*126a00*/  ISETP.LT.AND P1, PT, R240, c[0x0][0x178], !P1 ;  /* 0x00005e00f0007a0c */ /* 0x000fe20004f21270 */
[----:B------:R-:W-:Y:S01]  /*126a10*/  ISETP.GE.AND P2, PT, R160, c[0x0][0x17c], PT ;  /* 0x00005f00a0007a0c */ /* 0x000fe20003f46270 */
[----:B------:R-:W-:-:S03]  /*126a20*/  IMAD.WIDE R154, R153, 0x4, R226 ;  /* 0x00000004999a7825 */ /* 0x000fc600078e02e2 */
[----:B------:R-:W-:Y:S02]  /*126a30*/  ISETP.LT.AND P6, PT, R252, c[0x0][0x178], !P2 ;  /* 0x00005e00fc007a0c */ /* 0x000fe400057c1270 */
[----:B------:R-:W-:Y:S02]  /*126a40*/  ISETP.LT.AND P5, PT, R251, c[0x0][0x178], !P2 ;  /* 0x00005e00fb007a0c */ /* 0x000fe400057a1270 */
[C---:B------:R-:W-:Y:S01]  /*126a50*/  IADD3 R152, R153.reuse, c[0x0][0x198], RZ ;  /* 0x0000660099987a10 */ /* 0x040fe20007ffe0ff */
[----:B------:R-:W-:Y:S02]  /*126a60*/  IMAD.WIDE R156, R153, 0x4, R228 ;  /* 0x00000004999c7825 */ /* 0x000fe400078e02e4 */
[----:B------:R1:W-:Y:S01]  /*126a70*/  @P4 STG.E [R154.64], R166 ;  /* 0x000000a69a004986 */ /* 0x0003e2000c101904 */
[----:B------:R-:W-:Y:S01]  /*126a80*/  ISETP.LT.AND P3, PT, R250, c[0x0][0x178], !P2 ;  /* 0x00005e00fa007a0c */ /* 0x000fe20005761270 */
[C---:B------:R-:W-:Y:S01]  /*126a90*/  IMAD.WIDE R158, R152.reuse, 0x4, R216 ;  /* 0x00000004989e7825 */ /* 0x040fe200078e02d8 */
[----:B------:R-:W-:Y:S01]  /*126aa0*/  ISETP.LT.AND P4, PT, R249, c[0x0][0x178], !P2 ;  /* 0x00005e00f9007a0c */ /* 0x000fe20005781270 */
[----:B-1----:R-:W4:Y:S02]  /*126ab0*/  LDL.LU R166, [R1+0x1aa8] ;  /* 0x001aa80001a67983 */ /* 0x002f240000300800 */
[----:B------:R-:W-:-:S04]  /*126ac0*/  IMAD.WIDE R154, R152, 0x4, R2 ;  /* 0x00000004989a7825 */ /* 0x000fc800078e0202 */
[----:B------:R-:W4:Y:S01]  /*126ad0*/  LDL.LU R169, [R1+0x3d7c] ;  /* 0x003d7c0001a97983 */ /* 0x000f220000300800 */
[----:B---3--:R1:W-:Y:S01]  /*126ae0*/  @P1 STG.E [R156.64], R167 ;  /* 0x000000a79c001986 */ /* 0x0083e2000c101904 */
[----:B----4-:R3:W-:Y:S03]  /*126af0*/  @P6 STG.E [R154.64], R163 ;  /* 0x000000a39a006986 */ /* 0x0107e6000c101904 */
[----:B------:R4:W-:Y:S01]  /*126b00*/  @P5 STG.E [R158.64], R168 ;  /* 0x000000a89e005986 */ /* 0x0009e2000c101904 */
[----:B------:R-:W-:Y:S02]  /*126b10*/  ISETP.LT.AND P1, PT, R248, c[0x0][0x178], !P2 ;  /* 0x00005e00f8007a0c */ /* 0x000fe40005721270 */
[----:B------:R-:W-:Y:S01]  /*126b20*/  ISETP.LT.AND P6, PT, R242, c[0x0][0x178], !P2 ;  /* 0x00005e00f2007a0c */ /* 0x000fe200057c1270 */
[----:B-1----:R-:W2:Y:S01]  /*126b30*/  LDL.LU R167, [R1+0x182c] ;  /* 0x00182c0001a77983 */ /* 0x002ea20000300800 */
[----:B------:R-:W2:Y:S03]  /*126b40*/  LDL.LU R164, [R1+0x1828] ;  /* 0x0018280001a47983 */ /* 0x000ea60000300800 */
[----:B---3--:R-:W3:Y:S01]  /*126b50*/  LDL.LU R163, [R1+0x3dec] ;  /* 0x003dec0001a37983 */ /* 0x008ee20000300800 */
[----:B----4-:R-:W4:Y:S02]  /*126b60*/  LDL.LU R168, [R1+0x3dbc] ;  /* 0x003dbc0001a87983 */ /* 0x010f240000300800 */
[----:B------:R-:W-:-:S04]  /*126b70*/  IMAD.WIDE R158, R152, 0x4, R218 ;  /* 0x00000004989e7825 */ /* 0x000fc800078e02da */
[----:B------:R-:W-:-:S04]  /*126b80*/  IMAD.WIDE R154, R152, 0x4, R220 ;  /* 0x00000004989a7825 */ /* 0x000fc800078e02dc */
[C---:B------:R-:W-:Y:S01]  /*126b90*/  IMAD.WIDE R156, R152.reuse, 0x4, R222 ;  /* 0x00000004989c7825 */ /* 0x040fe200078e02de */
[----:B------:R1:W-:Y:S03]  /*126ba0*/  @P3 STG.E [R158.64], R212 ;  /* 0x000000d49e003986 */ /* 0x0003e6000c101904 */
[----:B-1----:R-:W-:Y:S01]  /*126bb0*/  IMAD.WIDE R158, R152, 0x4, R224 ;  /* 0x00000004989e7825 */ /* 0x002fe200078e02e0 */
[----:B------:R1:W-:Y:S04]  /*126bc0*/  @P4 STG.E [R154.64], R170 ;  /* 0x000000aa9a004986 */ /* 0x0003e8000c101904 */
[----:B-1----:R-:W4:Y:S04]  /*126bd0*/  LDL.LU R170, [R1+0x3a9c] ;  /* 0x003a9c0001aa7983 */ /* 0x002f280000300800 */
        /* <DEDUP_REMOVED lines=18> */
[----:B------:R-:W-:Y:S01]  /*126d00*/  IMAD.WIDE R154, R162, 0x4, R2 ;  /* 0x00000004a29a7825 */ /* 0x000fe200078e0202 */
[----:B------:R-:W-:-:S03]  /*126d10*/  IADD3 R158, R243, 0x1bc, RZ ;  /* 0x000001bcf39e7810 */ /* 0x000fc60007ffe0ff */
[----:B------:R-:W-:Y:S01]  /*126d20*/  IMAD.WIDE R160, R162, 0x4, R222 ;  /* 0x00000004a2a07825 */ /* 0x000fe200078e02de */
[----:B------:R-:W-:-:S03]  /*126d30*/  ISETP.GE.AND P1, PT, R158, c[0x0][0x17c], PT ;  /* 0x00005f009e007a0c */ /* 0x000fc60003f26270 */
[----:B------:R-:W-:Y:S01]  /*126d40*/  IMAD.WIDE R158, R162, 0x4, R224 ;  /* 0x00000004a29e7825 */ /* 0x000fe200078e02e0 */
[----:B--2---:R1:W-:Y:S04]  /*126d50*/  @P2 STG.E [R156.64], R164 ;  /* 0x000000a49c002986 */ /* 0x0043e8000c101904 */
[----:B---3--:R-:W-:Y:S01]  /*126d60*/  @P3 STG.E [R154.64], R163 ;  /* 0x000000a39a003986 */ /* 0x008fe2000c101904 */
[----:B----4-:R2:W-:Y:S01]  /*126d70*/  @P4 STG.E [R152.64], R168 ;  /* 0x000000a898004986 */ /* 0x0105e2000c101904 */
[----:B------:R-:W-:Y:S02]  /*126d80*/  ISETP.LT.AND P2, PT, R248, c[0x0][0x178], !P0 ;  /* 0x00005e00f8007a0c */ /* 0x000fe40004741270 */
[----:B------:R-:W-:Y:S01]  /*126d90*/  ISETP.LT.AND P3, PT, R242, c[0x0][0x178], !P0 ;  /* 0x00005e00f2007a0c */ /* 0x000fe20004761270 */
[----:B-1----:R-:W3:Y:S04]  /*126da0*/  LDL.LU R164, [R1+0x3e18] ;  /* 0x003e180001a47983 */ /* 0x002ee80000300800 */
[----:B--2---:R-:W2:Y:S01]  /*126db0*/  LDL.LU R168, [R1+0x3df8] ;  /* 0x003df80001a87983 */ /* 0x004ea20000300800 */
[----:B------:R-:W-:-:S04]  /*126dc0*/  IMAD.WIDE R156, R162, 0x4, R218 ;  /* 0x00000004a29c7825 */ /* 0x000fc800078e02da */
[----:B------:R-:W-:Y:S01]  /*126dd0*/  IMAD.WIDE R152, R162, 0x4, R220 ;  /* 0x00000004a2987825 */ /* 0x000fe200078e02dc */
[----:B------:R-:W4:Y:S04]  /*126de0*/  LDL.LU R212, [R1+0x3dc8] ;  /* 0x003dc80001d47983 */ /* 0x000f280000300800 */
[----:B------:R1:W-:Y:S01]  /*126df0*/  @P6 STG.E [R156.64], R169 ;  /* 0x000000a99c006986 */ /* 0x0003e2000c101904 */
[----:B------:R-:W4:Y:S03]  /*126e00*/  LDL.LU R163, [R1+0x3d88] ;  /* 0x003d880001a37983 */ /* 0x000f260000300800 */
[----:B-1----:R-:W4:Y:S04]  /*126e10*/  LDL.LU R169, [R1+0x3aa8] ;  /* 0x003aa80001a97983 */ /* 0x002f280000300800 */
[----:B------:R1:W-:Y:S04]  /*126e20*/  @P5 STG.E [R152.64], R170 ;  /* 0x000000aa98005986 */ /* 0x0003e8000c101904 */
[----:B-1----:R-:W4:Y:S04]  /*126e30*/  LDL.LU R170, [R1+0x26a8] ;  /* 0x0026a80001aa7983 */ /* 0x002f280000300800 */
[----:B------:R1:W-:Y:S04]  /*126e40*/  @P2 STG.E [R160.64], R171 ;  /* 0x000000aba0002986 */ /* 0x0003e8000c101904 */
[----:B-1----:R-:W4:Y:S04]  /*126e50*/  LDL.LU R171, [R1+0x2628] ;  /* 0x0026280001ab7983 */ /* 0x002f280000300800 */
[----:B------:R1:W-:Y:S04]  /*126e60*/  @P3 STG.E [R158.64], R165 ;  /* 0x000000a59e003986 */ /* 0x0003e8000c101904 */
[----:B-1----:R-:W4:Y:S01]  /*126e70*/  LDL.LU R165, [R1+0x1d18] ;  /* 0x001d180001a57983 */ /* 0x002f220000300800 */
[----:B------:R-:W-:-:S02]  /*126e80*/  ISETP.LT.AND P4, PT, R241, c[0x0][0x178], !P0 ;  /* 0x00005e00f1007a0c */ /* 0x000fc40004781270 */
[----:B------:R-:W-:Y:S02]  /*126e90*/  ISETP.LT.AND P6, PT, R240, c[0x0][0x178], !P0 ;  /* 0x00005e00f0007a0c */ /* 0x000fe400047c1270 */
[----:B------:R-:W-:Y:S02]  /*126ea0*/  ISETP.LT.AND P5, PT, R252, c[0x0][0x178], !P1 ;  /* 0x00005e00fc007a0c */ /* 0x000fe40004fa1270 */
[C---:B------:R-:W-:Y:S01]  /*126eb0*/  IADD3 R153, R162.reuse, c[0x0][0x198], RZ ;  /* 0x00006600a2997a10 */ /* 0x040fe20007ffe0ff */
[----:B------:R-:W-:Y:S02]  /*126ec0*/  ISETP.LT.AND P0, PT, R251, c[0x0][0x178], !P1 ;  /* 0x00005e00fb007a0c */ /* 0x000fe40004f01270 */
[----:B------:R-:W-:-:S04]  /*126ed0*/  IMAD.WIDE R156, R162, 0x4, R226 ;  /* 0x00000004a29c7825 */ /* 0x000fc800078e02e2 */
[----:B------:R-:W-:-:S04]  /*126ee0*/  IMAD.WIDE R154, R162, 0x4, R228 ;  /* 0x00000004a29a7825 */ /* 0x000fc800078e02e4 */
[----:B------:R-:W-:Y:S01]  /*126ef0*/  IMAD.WIDE R160, R153, 0x4, R2 ;  /* 0x0000000499a07825 */ /* 0x000fe200078e0202 */
[----:B------:R-:W-:Y:S02]  /*126f00*/  ISETP.LT.AND P2, PT, R250, c[0x0][0x178], !P1 ;  /* 0x00005e00fa007a0c */ /* 0x000fe40004f41270 */
[----:B------:R-:W-:Y:S01]  /*126f10*/  ISETP.LT.AND P3, PT, R249, c[0x0][0x178], !P1 ;  /* 0x00005e00f9007a0c */ /* 0x000fe20004f61270 */
[----:B------:R-:W-:Y:S01]  /*126f20*/  @P4 STG.E [R156.64], R166 ;  /* 0x000000a69c004986 */ /* 0x000fe2000c101904 */
[----:B------:R1:W-:Y:S01]  /*126f30*/  @P6 STG.E [R154.64], R167 ;  /* 0x000000a79a006986 */ /* 0x0003e2000c101904 */
[----:B------:R-:W-:Y:S02]  /*126f40*/  ISETP.LT.AND P4, PT, R248, c[0x0][0x178], !P1 ;  /* 0x00005e00f8007a0c */ /* 0x000fe40004f81270 */
[----:B------:R-:W-:Y:S01]  /*126f50*/  ISETP.LT.AND P6, PT, R242, c[0x0][0x178], !P1 ;  /* 0x00005e00f2007a0c */ /* 0x000fe20004fc1270 */
[C---:B------:R-:W-:Y:S01]  /*126f60*/  IMAD.WIDE R158, R153.reuse, 0x4, R222 ;  /* 0x00000004999e7825 */ /* 0x040fe200078e02de */
[----:B-1----:R-:W4:Y:S03]  /*126f70*/  LDL.LU R167, [R1+0x3dcc] ;  /* 0x003dcc0001a77983 */ /* 0x002f260000300800 */
[----:B------:R-:W4:Y:S02]  /*126f80*/  LDL.LU R166, [R1+0x3e58] ;  /* 0x003e580001a67983 */ /* 0x000f240000300800 */
[----:B------:R-:W-:-:S04]  /*126f90*/  IMAD.WIDE R154, R153, 0x4, R216 ;  /* 0x00000004999a7825 */ /* 0x000fc800078e02d8 */
[----:B------:R-:W-:Y:S01]  /*126fa0*/  IMAD.WIDE R156, R153, 0x4, R220 ;  /* 0x00000004999c7825 */ /* 0x000fe200078e02dc */
[----:B---3--:R1:W-:Y:S04]  /*126fb0*/  @P5 STG.E [R160.64], R164 ;  /* 0x000000a4a0005986 */ /* 0x0083e8000c101904 */
[----:B--2---:R2:W-:Y:S01]  /*126fc0*/  @P0 STG.E [R154.64], R168 ;  /* 0x000000a89a000986 */ /* 0x0045e2000c101904 */
[----:B------:R-:W-:Y:S02]  /*126fd0*/  ISETP.LT.AND P0, PT, R241, c[0x0][0x178], !P1 ;  /* 0x00005e00f1007a0c */ /* 0x000fe40004f01270 */
[----:B------:R-:W-:Y:S01]  /*126fe0*/  ISETP.LT.AND P5, PT, R240, c[0x0][0x178], !P1 ;  /* 0x00005e00f0007a0c */ /* 0x000fe20004fa1270 */
[----:B-1----:R-:W3:Y:S04]  /*126ff0*/  LDL.LU R164, [R1+0x3e1c] ;  /* 0x003e1c0001a47983 */ /* 0x002ee80000300800 */
[----:B--2---:R-:W2:Y:S01]  /*127000*/  LDL.LU R168, [R1+0x3dfc] ;  /* 0x003dfc0001a87983 */ /* 0x004ea20000300800 */
[----:B------:R-:W-:-:S04]  /*127010*/  IMAD.WIDE R154, R153, 0x4, R218 ;  /* 0x00000004999a7825 */ /* 0x000fc800078e02da */
[C---:B------:R-:W-:Y:S01]  /*127020*/  IMAD.WIDE R160, R153.reuse, 0x4, R224 ;  /* 0x0000000499a07825 */ /* 0x040fe200078e02e0 */
[----:B----4-:R1:W-:Y:S03]  /*127030*/  @P2 STG.E [R154.64], R212 ;  /* 0x000000d49a002986 */ /* 0x0103e6000c101904 */
[----:B------:R4:W-:Y:S02]  /*127040*/  @P3 STG.E [R156.64], R163 ;  /* 0x000000a39c003986 */ /* 0x0009e4000c101904 */
[----:B------:R4:W-:Y:S02]  /*127050*/  @P4 STG.E [R158.64], R169 ;  /* 0x000000a99e004986 */ /* 0x0009e4000c101904 */
[C---:B-1----:R-:W-:Y:S01]  /*127060*/  IMAD.WIDE R154, R153.reuse, 0x4, R226 ;  /* 0x00000004999a7825 */ /* 0x042fe200078e02e2 */
[----:B----4-:R-:W3:Y:S03]  /*127070*/  LDL.LU R163, [R1+0x3d8c] ;  /* 0x003d8c0001a37983 */ /* 0x010ee60000300800 */
[----:B------:R-:W3:Y:S02]  /*127080*/  LDL.LU R169, [R1+0x3aac] ;  /* 0x003aac0001a97983 */ /* 0x000ee40000300800 */
[----:B------:R-:W-:Y:S01]  /*127090*/  IMAD.WIDE R156, R153, 0x4, R228 ;  /* 0x00000004999c7825 */ /* 0x000fe200078e02e4 */
[----:B------:R1:W-:Y:S04]  /*1270a0*/  @P6 STG.E [R160.64], R170 ;  /* 0x000000aaa0006986 */ /* 0x0003e8000c101904 */
[----:B-1----:R-:W3:Y:S04]  /*1270b0*/  LDL.LU R170, [R1+0x26ac] ;  /* 0x0026ac0001aa7983 */ /* 0x002ee80000300800 */
[----:B------:R1:W-:Y:S04]  /*1270c0*/  @P0 STG.E [R154.64], R171 ;  /* 0x000000ab9a000986 */ /* 0x0003e8000c101904 */
[----:B-1----:R-:W3:Y:S04]  /*1270d0*/  LDL.LU R171, [R1+0x262c] ;  /* 0x00262c0001ab7983 */ /* 0x002ee80000300800 */
[----:B------:R1:W-:Y:S04]  /*1270e0*/  @P5 STG.E [R156.64], R165 ;  /* 0x000000a59c005986 */ /* 0x0003e8000c101904 */
[----:B-1----:R-:W3:Y:S01]  /*1270f0*/  LDL.LU R165, [R1+0x1d1c] ;  /* 0x001d1c0001a57983 */ /* 0x002ee20000300800 */
        /* <DEDUP_REMOVED lines=9> */
[----:B------:R-:W-:Y:S01]  /*127190*/  IMAD.WIDE R156, R153, 0x4, R216 ;  /* 0x00000004999c7825 */ /* 0x000fe200078e02d8 */
[----:B------:R-:W-:-:S03]  /*1271a0*/  IADD3 R152, R243, 0x1be, RZ ;  /* 0x000001bef3987810 */ /* 0x000fc60007ffe0ff */
[----:B------:R-:W-:Y:S01]  /*1271b0*/  IMAD.WIDE R158, R153, 0x4, R218 ;  /* 0x00000004999e7825 */ /* 0x000fe200078e02da */
[----:B------:R-:W-:-:S03]  /*1271c0*/  ISETP.GE.AND P0, PT, R152, c[0x0][0x17c], PT ;  /* 0x00005f0098007a0c */ /* 0x000fc60003f06270 */
[----:B------:R-:W-:Y:S01]  /*1271d0*/  IADD3 R152, R153, c[0x0][0x198], RZ ;  /* 0x0000660099987a10 */ /* 0x000fe20007ffe0ff */
[----:B---3--:R1:W-:Y:S01]  /*1271e0*/  @P4 STG.E [R154.64], R164 ;  /* 0x000000a49a004986 */ /* 0x0083e2000c101904 */
[----:B------:R-:W-:Y:S01]  /*1271f0*/  ISETP.LT.AND P4, PT, R242, c[0x0][0x178], !P1 ;  /* 0x00005e00f2007a0c */ /* 0x000fe20004f81270 */
[----:B--2---:R2:W-:Y:S01]  /*127200*/  @P3 STG.E [R156.64], R168 ;  /* 0x000000a89c003986 */ /* 0x0045e2000c101904 */
[----:B------:R-:W-:Y:S01]  /*127210*/  ISETP.LT.AND P3, PT, R241, c[0x0][0x178], !P1 ;  /* 0x00005e00f1007a0c */ /* 0x000fe20004f61270 */
[----:B------:R3:W-:Y:S01]  /*127220*/  @P2 STG.E [R158.64], R167 ;  /* 0x000000a79e002986 */ /* 0x0007e2000c101904 */
[----:B------:R-:W-:Y:S02]  /*127230*/  ISETP.LT.AND P1, PT, R240, c[0x0][0x178], !P1 ;  /* 0x00005e00f0007a0c */ /* 0x000fe40004f21270 */
[----:B------:R-:W-:Y:S01]  /*127240*/  ISETP.LT.AND P2, PT, R252, c[0x0][0x178], !P0 ;  /* 0x00005e00fc007a0c */ /* 0x000fe20004741270 */
[----:B-1----:R-:W4:Y:S01]  /*127250*/  LDL.LU R164, [R1+0x3e48] ;  /* 0x003e480001a47983 */ /* 0x002f220000300800 */
[----:B--2---:R-:W2:Y:S02]  /*127260*/  LDL.LU R168, [R1+0x3e08] ;  /* 0x003e080001a87983 */ /* 0x004ea40000300800 */
[----:B------:R-:W-:-:S04]  /*127270*/  IMAD.WIDE R156, R153, 0x4, R220 ;  /* 0x00000004999c7825 */ /* 0x000fc800078e02dc */
[C---:B---3--:R-:W-:Y:S01]  /*127280*/  IMAD.WIDE R158, R153.reuse, 0x4, R222 ;  /* 0x00000004999e7825 */ /* 0x048fe200078e02de */
[----:B------:R-:W3:Y:S03]  /*127290*/  LDL.LU R167, [R1+0x3dd8] ;  /* 0x003dd80001a77983 */ /* 0x000ee60000300800 */
[C---:B------:R-:W-:Y:S01]  /*1272a0*/  IMAD.WIDE R154, R153.reuse, 0x4, R224 ;  /* 0x00000004999a7825 */ /* 0x040fe200078e02e0 */
[----:B------:R1:W-:Y:S03]  /*1272b0*/  @P6 STG.E [R156.64], R163 ;  /* 0x000000a39c006986 */ /* 0x0003e6000c101904 */
[----:B------:R1:W-:Y:S02]  /*1272c0*/  @P5 STG.E [R158.64], R169 ;  /* 0x000000a99e005986 */ /* 0x0003e4000c101904 */
[C---:B-1----:R-:W-:Y:S01]  /*1272d0*/  IMAD.WIDE R156, R153.reuse, 0x4, R226 ;  /* 0x00000004999c7825 */ /* 0x042fe200078e02e2 */
[----:B------:R-:W3:Y:S03]  /*1272e0*/  LDL.LU R169, [R1+0x3da8] ;  /* 0x003da80001a97983 */ /* 0x000ee60000300800 */
[----:B------:R-:W-:Y:S01]  /*1272f0*/  IMAD.WIDE R158, R152, 0x4, R2 ;  /* 0x00000004989e7825 */ /* 0x000fe200078e0202 */
[----:B------:R1:W-:Y:S03]  /*127300*/  @P4 STG.E [R154.64], R170 ;  /* 0x000000aa9a004986 */ /* 0x0003e6000c101904 */
[----:B-1----:R-:W-:Y:S01]  /*127310*/  IMAD.WIDE R154, R153, 0x4, R228 ;  /* 0x00000004999a7825 */ /* 0x002fe200078e02e4 */
[----:B------:R-:W3:Y:S04]  /*127320*/  LDL.LU R170, [R1+0x2d18] ;  /* 0x002d180001aa7983 */ /* 0x000ee80000300800 */
        /* <DEDUP_REMOVED lines=11> */
[----:B------:R-:W-:-:S03]  /*1273e0*/  ISETP.LT.AND P6, PT, R248, c[0x0][0x178], !P0 ;  /* 0x00005e00f8007a0c */ /* 0x000fc600047c1270 */
[----:B------:R-:W-:Y:S01]  /*1273f0*/  IMAD.WIDE R154, R152, 0x4, R218 ;  /* 0x00000004989a7825 */ /* 0x000fe200078e02da */
[----:B------:R-:W-:Y:S02]  /*127400*/  IADD3 R153, R243, 0x1bf, RZ ;  /* 0x000001bff3997810 */ /* 0x000fe40007ffe0ff */
[----:B------:R-:W-:Y:S01]  /*127410*/  ISETP.LT.AND P2, PT, R242, c[0x0][0x178], !P0 ;  /* 0x00005e00f2007a0c */ /* 0x000fe20004741270 */
[----:B------:R-:W-:Y:S01]  /*127420*/  IMAD.WIDE R156, R152, 0x4, R220 ;  /* 0x00000004989c7825 */ /* 0x000fe200078e02dc */
[----:B------:R-:W-:-:S03]  /*127430*/  ISETP.GE.AND P1, PT, R153, c[0x0][0x17c], PT ;  /* 0x00005f0099007a0c */ /* 0x000fc60003f26270 */
[----:B------:R-:W-:Y:S01]  /*127440*/  IADD3 R153, R152, c[0x0][0x198], RZ ;  /* 0x0000660098997a10 */ /* 0x000fe20007ffe0ff */
[----:B----4-:R1:W-:Y:S01]  /*127450*/  @P4 STG.E [R158.64], R164 ;  /* 0x000000a49e004986 */ /* 0x0103e2000c101904 */
[----:B--2---:R2:W-:Y:S03]  /*127460*/  @P5 STG.E [R154.64], R168 ;  /* 0x000000a89a005986 */ /* 0x0045e6000c101904 */
[----:B---3--:R3:W-:Y:S01]  /*127470*/  @P3 STG.E [R156.64], R167 ;  /* 0x000000a79c003986 */ /* 0x0087e2000c101904 */
[----:B------:R-:W-:Y:S01]  /*127480*/  ISETP.LT.AND P3, PT, R241, c[0x0][0x178], !P0 ;  /* 0x00005e00f1007a0c */ /* 0x000fe20004761270 */
[----:B------:R-:W-:Y:S01]  /*127490*/  ISETP.LT.AND P0, PT, R240, c[0x0][0x178], !P0 ;  /* 0x00005e00f0007a0c */ /* 0x000fe20004701270 */
[----:B------:R-:W-:Y:S01]  /*1274a0*/  ISETP.LT.AND P4, PT, R252, c[0x0][0x178], !P1 ;  /* 0x00005e00fc007a0c */ /* 0x000fe20004f81270 */
[----:B-1----:R-:W4:Y:S01]  /*1274b0*/  LDL.LU R164, [R1+0x3e4c] ;  /* 0x003e4c0001a47983 */ /* 0x002f220000300800 */
[----:B------:R-:W-:-:S04]  /*1274c0*/  IMAD.WIDE R158, R152, 0x4, R222 ;  /* 0x00000004989e7825 */ /* 0x000fc800078e02de */
[----:B--2---:R-:W2:Y:S02]  /*1274d0*/  LDL.LU R168, [R1+0x3e0c] ;  /* 0x003e0c0001a87983 */ /* 0x004ea40000300800 */
[C---:B------:R-:W-:Y:S01]  /*1274e0*/  IMAD.WIDE R154, R152.reuse, 0x4, R224 ;  /* 0x00000004989a7825 */ /* 0x040fe200078e02e0 */
[----:B---3--:R-:W3:Y:S03]  /*1274f0*/  LDL.LU R167, [R1+0x3ddc] ;  /* 0x003ddc0001a77983 */ /* 0x008ee60000300800 */
[----:B------:R-:W-:Y:S01]  /*127500*/  IMAD.WIDE R156, R152, 0x4, R228 ;  /* 0x00000004989c7825 */ /* 0x000fe200078e02e4 */
[----:B------:R1:W-:Y:S04]  /*127510*/  @P6 STG.E [R158.64], R169 ;  /* 0x000000a99e006986 */ /* 0x0003e8000c101904 */
[----:B-1----:R-:W3:Y:S01]  /*127520*/  LDL.LU R169, [R1+0x3dac] ;  /* 0x003dac0001a97983 */ /* 0x002ee20000300800 */
[----:B------:R-:W-:-:S03]  /*127530*/  IMAD.WIDE R158, R153, 0x4, R2 ;  /* 0x00000004999e7825 */ /* 0x000fc600078e0202 */
[----:B------:R1:W-:Y:S02]  /*127540*/  @P2 STG.E [R154.64], R170 ;  /* 0x000000aa9a002986 */ /* 0x0003e4000c101904 */
[----:B-1----:R-:W-:Y:S02]  /*127550*/  IMAD.WIDE R154, R152, 0x4, R226 ;  /* 0x00000004989a7825 */ /* 0x002fe400078e02e2 */
[----:B------:R-:W3:Y:S04]  /*127560*/  LDL.LU R170, [R1+0x2d1c] ;  /* 0x002d1c0001aa7983 */ /* 0x000ee80000300800 */
[----:B------:R-:W-:Y:S01]  /*127570*/  @P3 STG.E [R154.64], R163 ;  /* 0x000000a39a003986 */ /* 0x000fe2000c101904 */
[----:B------:R-:W-:Y:S02]  /*127580*/  @P0 STG.E [R156.64], R171 ;  /* 0x000000ab9c000986 */ /* 0x000fe4000c101904 */
[----:B------:R1:W-:Y:S02]  /*127590*/  @P4 STG.E [R158.64], R166 ;  /* 0x000000a69e004986 */ /* 0x0003e4000c101904 */
[----:B-1----:R-:W3:Y:S01]  /*1275a0*/  LDL.LU R166, [R1+0x268c] ;  /* 0x00268c0001a67983 */ /* 0x002ee20000300800 */
[----:B------:R-:W3:Y:S02]  /*1275b0*/  LDL.LU R163, [R1+0x1f20] ;  /* 0x001f200001a37983 */ /* 0x000ee40000300800 */
[----:B------:R-:W3:Y:S01]  /*1275c0*/  LDL.LU R171, [R1+0x1810] ;  /* 0x0018100001ab7983 */ /* 0x000ee20000300800 */
[----:B------:R-:W-:-:S02]  /*1275d0*/  ISETP.LT.AND P2, PT, R251, c[0x0][0x178], !P1 ;  /* 0x00005e00fb007a0c */ /* 0x000fc40004f41270 */
[----:B------:R-:W-:Y:S02]  /*1275e0*/  ISETP.LT.AND P6, PT, R250, c[0x0][0x178], !P1 ;  /* 0x00005e00fa007a0c */ /* 0x000fe40004fc1270 */
[----:B------:R-:W-:Y:S01]  /*1275f0*/  ISETP.LT.AND P5, PT, R249, c[0x0][0x178], !P1 ;  /* 0x00005e00f9007a0c */ /* 0x000fe20004fa1270 */
[----:B------:R-:W-:Y:S01]  /*127600*/  IMAD.WIDE R154, R153, 0x4, R216 ;  /* 0x00000004999a7825 */ /* 0x000fe200078e02d8 */
[----:B------:R-:W-:-:S03]  /*127610*/  ISETP.LT.AND P4, PT, R248, c[0x0][0x178], !P1 ;  /* 0x00005e00f8007a0c */ /* 0x000fc60004f81270 */
[----:B------:R-:W-:-:S04]  /*127620*/  IMAD.WIDE R156, R153, 0x4, R218 ;  /* 0x00000004999c7825 */ /* 0x000fc800078e02da */
[----:B------:R-:W-:Y:S01]  /*127630*/  IMAD.WIDE R158, R153, 0x4, R220 ;  /* 0x00000004999e7825 */ /* 0x000fe200078e02dc */
[----:B------:R-:W-:Y:S02]  /*127640*/  ISETP.LT.AND P0, PT, R242, c[0x0][0x178], !P1 ;  /* 0x00005e00f2007a0c */ /* 0x000fe40004f01270 */
[----:B------:R-:W-:Y:S01]  /*127650*/  IADD3 R160, R243, 0x1c0, RZ ;  /* 0x000001c0f3a07810 */ /* 0x000fe20007ffe0ff */
[----:B------:R-:W3:Y:S03]  /*127660*/  LDL.LU R212, [R1+0x1280] ;  /* 0x0012800001d47983 */ /* 0x000ee60000300800 */
[----:B------:R-:W-:Y:S02]  /*127670*/  ISETP.GE.AND P3, PT, R160, c[0x0][0x17c], PT ;  /* 0x00005f00a0007a0c */ /* 0x000fe40003f66270 */
[----:B------:R-:W-:Y:S01]  /*127680*/  IADD3 R152, R153, c[0x0][0x198], RZ ;  /* 0x0000660099987a10 */ /* 0x000fe20007ffe0ff */
[----:B----4-:R-:W-:Y:S01]  /*127690*/  @P2 STG.E [R154.64], R164 ;  /* 0x000000a49a002986 */ /* 0x010fe2000c101904 */
[----:B------:R-:W-:Y:S01]  /*1276a0*/  ISETP.LT.AND P2, PT, R241, c[0x0][0x178], !P1 ;  /* 0x00005e00f1007a0c */ /* 0x000fe20004f41270 */
[----:B--2---:R1:W-:Y:S01]  /*1276b0*/  @P6 STG.E [R156.64], R168 ;  /* 0x000000a89c006986 */ /* 0x0043e2000c101904 */
[----:B------:R-:W-:Y:S01]  /*1276c0*/  ISETP.LT.AND P1, PT, R240, c[0x0][0x178], !P1 ;  /* 0x00005e00f0007a0c */ /* 0x000fe20004f21270 */
[----:B---3--:R2:W-:Y:S01]  /*1276d0*/  @P5 STG.E [R158.64], R167 ;  /* 0x000000a79e005986 */ /* 0x0085e2000c101904 */
[----:B------:R-:W-:-:S02]  /*1276e0*/  ISETP.LT.AND P6, PT, R252, c[0x0][0x178], !P3 ;  /* 0x00005e00fc007a0c */ /* 0x000fc40005fc1270 */
[----:B------:R-:W-:Y:S01]  /*1276f0*/  ISETP.LT.AND P5, PT, R251, c[0x0][0x178], !P3 ;  /* 0x00005e00fb007a0c */ /* 0x000fe20005fa1270 */
[----:B-1----:R-:W-:-:S04]  /*127700*/  IMAD.WIDE R156, R153, 0x4, R224 ;  /* 0x00000004999c7825 */ /* 0x002fc800078e02e0 */
[C---:B--2---:R-:W-:Y:S01]  /*127710*/  IMAD.WIDE R158, R153.reuse, 0x4, R222 ;  /* 0x00000004999e7825 */ /* 0x044fe200078e02de */
[----:B------:R-:W2:Y:S03]  /*127720*/  LDL.LU R167, [R1+0xeb0] ;  /* 0x000eb00001a77983 */ /* 0x000ea60000300800 */
[----:B------:R-:W-:-:S04]  /*127730*/  IMAD.WIDE R154, R153, 0x4, R226 ;  /* 0x00000004999a7825 */ /* 0x000fc800078e02e2 */
[----:B------:R-:W3:Y:S01]  /*127740*/  LDL.LU R168, [R1+0xa00] ;  /* 0x000a000001a87983 */ /* 0x000ee20000300800 */
[----:B------:R1:W-:Y:S04]  /*127750*/  @P4 STG.E [R158.64], R169 ;  /* 0x000000a99e004986 */ /* 0x0003e8000c101904 */
[----:B-1----:R-:W4:Y:S01]  /*127760*/  LDL.LU R169, [R1+0x820] ;  /* 0x0008200001a97983 */ /* 0x002f220000300800 */
[----:B------:R-:W-:-:S03]  /*127770*/  IMAD.WIDE R158, R152, 0x4, R216 ;  /* 0x00000004989e7825 */ /* 0x000fc600078e02d8 */
[----:B------:R1:W-:Y:S01]  /*127780*/  @P0 STG.E [R156.64], R170 ;  /* 0x000000aa9c000986 */ /* 0x0003e2000c101904 */
[----:B------:R1:W-:Y:S02]  /*127790*/  @P2 STG.E [R154.64], R165 ;  /* 0x000000a59a002986 */ /* 0x0003e4000c101904 */
[----:B-1----:R-:W-:Y:S01]  /*1277a0*/  IMAD.WIDE R156, R153, 0x4, R228 ;  /* 0x00000004999c7825 */ /* 0x002fe200078e02e4 */
[----:B------:R-:W4:Y:S03]  /*1277b0*/  LDL.LU R170, [R1+0x640] ;  /* 0x0006400001aa7983 */ /* 0x000f260000300800 */
[----:B------:R-:W-:Y:S01]  /*1277c0*/  IMAD.WIDE R154, R152, 0x4, R2 ;  /* 0x00000004989a7825 */ /* 0x000fe200078e0202 */
[----:B------:R1:W-:Y:S04]  /*1277d0*/  @P1 STG.E [R156.64], R166 ;  /* 0x000000a69c001986 */ /* 0x0003e8000c101904 */
[----:B------:R1:W-:Y:S02]  /*1277e0*/  @P6 STG.E [R154.64], R163 ;  /* 0x000000a39a006986 */ /* 0x0003e4000c101904 */
[----:B------:R1:W-:Y:S02]  /*1277f0*/  @P5 STG.E [R158.64], R171 ;  /* 0x000000ab9e005986 */ /* 0x0003e4000c101904 */
[----:B-1----:R-:W4:Y:S01]  /*127800*/  LDL.LU R166, [R1+0x1284] ;  /* 0x0012840001a67983 */ /* 0x002f220000300800 */
[----:B------:R-:W4:Y:S02]  /*127810*/  LDL.LU R165, [R1+0x354] ;  /* 0x0003540001a57983 */ /* 0x000f240000300800 */
[----:B------:R-:W4:Y:S02]  /*127820*/  LDL.LU R164, [R1+0x350] ;  /* 0x0003500001a47983 */ /* 0x000f240000300800 */
[----:B------:R-:W4:Y:S01]  /*127830*/  LDL.LU R163, [R1+0x1f24] ;  /* 0x001f240001a37983 */ /* 0x000f220000300800 */
[----:B------:R-:W4:Y:S01]  /*127840*/  LDL.LU R171, [R1+0x1814] ;  /* 0x0018140001ab7983 */ /* 0x000f220000300800 */
[----:B------:R-:W-:-:S02]  /*127850*/  ISETP.LT.AND P2, PT, R250, c[0x0][0x178], !P3 ;  /* 0x00005e00fa007a0c */ /* 0x000fc40005f41270 */
[----:B------:R-:W-:Y:S02]  /*127860*/  ISETP.LT.AND P4, PT, R249, c[0x0][0x178], !P3 ;  /* 0x00005e00f9007a0c */ /* 0x000fe40005f81270 */
[----:B------:R-:W-:Y:S02]  /*127870*/  ISETP.LT.AND P1, PT, R248, c[0x0][0x178], !P3 ;  /* 0x00005e00f8007a0c */ /* 0x000fe40005f21270 */
[----:B------:R-:W-:Y:S01]  /*127880*/  ISETP.LT.AND P6, PT, R242, c[0x0][0x178], !P3 ;  /* 0x00005e00f2007a0c */ /* 0x000fe20005fc1270 */
[----:B------:R-:W-:-:S04]  /*127890*/  IMAD.WIDE R158, R152, 0x4, R218 ;  /* 0x00000004989e7825 */ /* 0x000fc800078e02da */
[C---:B------:R-:W-:Y:S01]  /*1278a0*/  IMAD.WIDE R154, R152.reuse, 0x4, R220 ;  /* 0x00000004989a7825 */ /* 0x040fe200078e02dc */
[----:B------:R-:W-:Y:S02]  /*1278b0*/  IADD3 R153, R243, 0x1c1, RZ ;  /* 0x000001c1f3997810 */ /* 0x000fe40007ffe0ff */
[----:B------:R-:W-:Y:S01]  /*1278c0*/  ISETP.LT.AND P5, PT, R241, c[0x0][0x178], !P3 ;  /* 0x00005e00f1007a0c */ /* 0x000fe20005fa1270 */
[----:B------:R-:W-:Y:S01]  /*1278d0*/  IMAD.WIDE R156, R152, 0x4, R222 ;  /* 0x00000004989c7825 */ /* 0x000fe200078e02de */
[----:B------:R-:W-:Y:S01]  /*1278e0*/  ISETP.GE.AND P0, PT, R153, c[0x0][0x17c], PT ;  /* 0x00005f0099007a0c */ /* 0x000fe20003f06270 */
[----:B------:R1:W-:Y:S01]  /*1278f0*/  @P2 STG.E [R158.64], R212 ;  /* 0x000000d49e002986 */ /* 0x0003e2000c101904 */
[----:B------:R-:W-:Y:S02]  /*127900*/  ISETP.LT.AND P3, PT, R240, c[0x0][0x178], !P3 ;  /* 0x00005e00f0007a0c */ /* 0x000fe40005f61270 */
[----:B------:R-:W-:Y:S02]  /*127910*/  ISETP.LT.AND P2, PT, R252, c[0x0][0x178], !P0 ;  /* 0x00005e00fc007a0c */ /* 0x000fe40004741270 */
[C---:B------:R-:W-:Y:S01]  /*127920*/  IADD3 R162, R152.reuse, c[0x0][0x198], RZ ;  /* 0x0000660098a27a10 */ /* 0x040fe20007ffe0ff */
[----:B-1----:R-:W-:Y:S01]  /*127930*/  IMAD.WIDE R158, R152, 0x4, R224 ;  /* 0x00000004989e7825 */ /* 0x002fe200078e02e0 */
[----:B--2---:R1:W-:Y:S01]  /*127940*/  @P4 STG.E [R154.64], R167 ;  /* 0x000000a79a004986 */ /* 0x0043e2000c101904 */
[----:B------:R-:W-:-:S02]  /*127950*/  ISETP.LT.AND P4, PT, R251, c[0x0][0x178], !P0 ;  /* 0x00005e00fb007a0c */ /* 0x000fc40004781270 */
[----:B---3--:R2:W-:Y:S01]  /*127960*/  @P1 STG.E [R156.64], R168 ;  /* 0x000000a89c001986 */ /* 0x0085e2000c101904 */
[----:B-1----:R-:W3:Y:S01]  /*127970*/  LDL.LU R167, [R1+0xeb4] ;  /* 0x000eb40001a77983 */ /* 0x002ee20000300800 */
[----:B------:R-:W-:-:S04]  /*127980*/  IMAD.WIDE R154, R152, 0x4, R226 ;  /* 0x00000004989a7825 */ /* 0x000fc800078e02e2 */
[----:B--2---:R-:W2:Y:S01]  /*127990*/  LDL.LU R168, [R1+0xa04] ;  /* 0x000a040001a87983 */ /* 0x004ea20000300800 */
[----:B----4-:R1:W-:Y:S01]  /*1279a0*/  @P6 STG.E [R158.64], R169 ;  /* 0x000000a99e006986 */ /* 0x0103e2000c101904 */
[----:B------:R-:W-:-:S04]  /*1279b0*/  IMAD.WIDE R156, R152, 0x4, R228 ;  /* 0x00000004989c7825 */ /* 0x000fc800078e02e4 */
[C---:B------:R-:W-:Y:S01]  /*1279c0*/  IMAD.WIDE R152, R162.reuse, 0x4, R216 ;  /* 0x00000004a2987825 */ /* 0x040fe200078e02d8 */
[----:B-1----:R-:W4:Y:S04]  /*1279d0*/  LDL.LU R169, [R1+0x824] ;  /* 0x0008240001a97983 */ /* 0x002f280000300800 */
[----:B------:R1:W-:Y:S04]  /*1279e0*/  @P5 STG.E [R154.64], R170 ;  /* 0x000000aa9a005986 */ /* 0x0003e8000c101904 */
[----:B-1----:R-:W4:Y:S01]  /*1279f0*/  LDL.LU R170, [R1+0x644] ;  /* 0x0006440001aa7983 */ /* 0x002f220000300800 */
[----:B------:R-:W-:-:S03]  /*127a00*/  IMAD.WIDE R154, R162, 0x4, R2 ;  /* 0x00000004a29a7825 */ /* 0x000fc600078e0202 */
[----:B------:R-:W-:Y:S04]  /*127a10*/  @P3 STG.E [R156.64], R164 ;  /* 0x000000a49c003986 */ /* 0x000fe8000c101904 */
[----:B------:R1:W-:Y:S01]  /*127a20*/  @P2 STG.E [R154.64], R163 ;  /* 0x000000a39a002986 */ /* 0x0003e2000c101904 */
[----:B------:R1:W-:Y:S03]  /*127a30*/  @P4 STG.E [R152.64], R171 ;  /* 0x000000ab98004986 */ /* 0x0003e6000c101904 */
[----:B-1----:R-:W4:Y:S01]  /*127a40*/  LDL.LU R163, [R1+0x23b0] ;  /* 0x0023b00001a37983 */ /* 0x002f220000300800 */
[----:B------:R-:W4:Y:S01]  /*127a50*/  LDL.LU R171, [R1+0x1cf0] ;  /* 0x001cf00001ab7983 */ /* 0x000f220000300800 */
[----:B------:R-:W-:-:S02]  /*127a60*/  ISETP.LT.AND P6, PT, R250, c[0x0][0x178], !P0 ;  /* 0x00005e00fa007a0c */ /* 0x000fc400047c1270 */
[----:B------:R-:W-:Y:S01]  /*127a70*/  ISETP.LT.AND P5, PT, R249, c[0x0][0x178], !P0 ;  /* 0x00005e00f9007a0c */ /* 0x000fe200047a1270 */
[----:B------:R-:W-:Y:S01]  /*127a80*/  IMAD.WIDE R156, R162, 0x4, R218 ;  /* 0x00000004a29c7825 */ /* 0x000fe200078e02da */
[----:B------:R-:W4:Y:S01]  /*127a90*/  LDL.LU R212, [R1+0x1a70] ;  /* 0x001a700001d47983 */ /* 0x000f220000300800 */
[----:B------:R-:W-:Y:S02]  /*127aa0*/  ISETP.LT.AND P2, PT, R248, c[0x0][0x178], !P0 ;  /* 0x00005e00f8007a0c */ /* 0x000fe40004741270 */
[----:B------:R-:W4:Y:S01]  /*127ab0*/  LDL.LU R164, [R1+0x1290] ;  /* 0x0012900001a47983 */ /* 0x000f220000300800 */
[----:B------:R-:W-:Y:S01]  /*127ac0*/  ISETP.LT.AND P3, PT, R242, c[0x0][0x178], !P0 ;  /* 0x00005e00f2007a0c */ /* 0x000fe20004761270 */
[----:B------:R-:W-:Y:S01]  /*127ad0*/  IMAD.WIDE R152, R162, 0x4, R220 ;  /* 0x00000004a2987825 */ /* 0x000fe200078e02dc */
[----:B------:R-:W-:-:S03]  /*127ae0*/  IADD3 R158, R243, 0x1c2, RZ ;  /* 0x000001c2f39e7810 */ /* 0x000fc60007ffe0ff */
[----:B------:R1:W-:Y:S01]  /*127af0*/  @P6 STG.E [R156.64], R166 ;  /* 0x000000a69c006986 */ /* 0x0003e2000c101904 */
[----:B------:R-:W-:Y:S02]  /*127b00*/  ISETP.LT.AND P4, PT, R241, c[0x0][0x178], !P0 ;  /* 0x00005e00f1007a0c */ /* 0x000fe40004781270 */
[----:B------:R-:W-:Y:S02]  /*127b10*/  ISETP.LT.AND P6, PT, R240, c[0x0][0x178], !P0 ;  /* 0x00005e00f0007a0c */ /* 0x000fe400047c1270 */
[----:B------:R-:W-:Y:S01]  /*127b20*/  ISETP.GE.AND P1, PT, R158, c[0x0][0x17c], PT ;  /* 0x00005f009e007a0c */ /* 0x000fe20003f26270 */
[C---:B------:R-:W-:Y:S01]  /*127b30*/  IMAD.WIDE R160, R162.reuse, 0x4, R222 ;  /* 0x00000004a2a07825 */ /* 0x040fe200078e02de */
[----:B-1----:R-:W4:Y:S03]  /*127b40*/  LDL.LU R166, [R1+0xec0] ;  /* 0x000ec00001a67983 */ /* 0x002f260000300800 */
[----:B------:R-:W-:Y:S01]  /*127b50*/  IMAD.WIDE R158, R162, 0x4, R224 ;  /* 0x00000004a29e7825 */ /* 0x000fe200078e02e0 */
[----:B------:R-:W-:-:S03]  /*127b60*/  ISETP.LT.AND P0, PT, R251, c[0x0][0x178], !P1 ;  /* 0x00005e00fb007a0c */ /* 0x000fc60004f01270 */
[----:B------:R-:W-:-:S04]  /*127b70*/  IMAD.WIDE R156, R162, 0x4, R226 ;  /* 0x00000004a29c7825 */ /* 0x000fc800078e02e2 */
[----:B------:R-:W-:Y:S01]  /*127b80*/  IMAD.WIDE R154, R162, 0x4, R228 ;  /* 0x00000004a29a7825 */ /* 0x000fe200078e02e4 */
[----:B---3--:R1:W-:Y:S01]  /*127b90*/  @P5 STG.E [R152.64], R167 ;  /* 0x000000a798005986 */ /* 0x0083e2000c101904 */
[----:B------:R-:W-:Y:S02]  /*127ba0*/  ISETP.LT.AND P5, PT, R252, c[0x0][0x178], !P1 ;  /* 0x00005e00fc007a0c */ /* 0x000fe40004fa1270 */
[----:B--2---:R2:W-:Y:S01]  /*127bb0*/  @P2 STG.E [R160.64], R168 ;  /* 0x000000a8a0002986 */ /* 0x0045e2000c101904 */
[----:B-1----:R-:W3:Y:S01]  /*127bc0*/  LDL.LU R167, [R1+0xca0] ;  /* 0x000ca00001a77983 */ /* 0x002ee20000300800 */
[----:B------:R-:W-:Y:S01]  /*127bd0*/  IADD3 R153, R162, c[0x0][0x198], RZ ;  /* 0x00006600a2997a10 */ /* 0x000fe20007ffe0ff */
[----:B--2---:R-:W2:Y:S02]  /*127be0*/  LDL.LU R168, [R1+0x830] ;  /* 0x0008300001a87983 */ /* 0x004ea40000300800 */
[----:B----4-:R1:W-:Y:S02]  /*127bf0*/  @P3 STG.E [R158.64], R169 ;  /* 0x000000a99e003986 */ /* 0x0103e4000c101904 */
[----:B------:R-:W-:-:S02]  /*127c00*/  IMAD.WIDE R160, R153, 0x4, R2 ;  /* 0x0000000499a07825 */ /* 0x000fc400078e0202 */
[----:B-1----:R-:W4:Y:S04]  /*127c10*/  LDL.LU R169, [R1+0x360] ;  /* 0x0003600001a97983 */ /* 0x002f280000300800 */
[----:B------:R-:W-:Y:S01]  /*127c20*/  @P4 STG.E [R156.64], R170 ;  /* 0x000000aa9c004986 */ /* 0x000fe2000c101904 */
[----:B------:R1:W-:Y:S02]  /*127c30*/  @P6 STG.E [R154.64], R165 ;  /* 0x000000a59a006986 */ /* 0x0003e4000c101904 */
[----:B-1----:R-:W-:Y:S01]  /*127c40*/  IMAD.WIDE R154, R153, 0x4, R216 ;  /* 0x00000004999a7825 */ /* 0x002fe200078e02d8 */
[----:B------:R-:W4:Y:S03]  /*127c50*/  LDL.LU R165, [R1+0x1a74] ;  /* 0x001a740001a57983 */ /* 0x000f260000300800 */
[----:B------:R-:W4:Y:S01]  /*127c60*/  LDL.LU R170, [R1+0x3780] ;  /* 0x0037800001aa7983 */ /* 0x000f220000300800 */
[----:B------:R1:W-:Y:S01]  /*127c70*/  @P5 STG.E [R160.64], R163 ;  /* 0x000000a3a0005986 */ /* 0x0003e2000c101904 */
[----:B------:R1:W-:Y:S03]  /*127c80*/  @P0 STG.E [R154.64], R171 ;  /* 0x000000ab9a000986 */ /* 0x0003e6000c101904 */
[----:B-1----:R-:W4:Y:S01]  /*127c90*/  LDL.LU R163, [R1+0x23b4] ;  /* 0x0023b40001a37983 */ /* 0x002f220000300800 */
[----:B------:R-:W4:Y:S01]  /*127ca0*/  LDL.LU R171, [R1+0x1cf4] ;  /* 0x001cf40001ab7983 */ /* 0x000f220000300800 */
        /* <DEDUP_REMOVED lines=8> */
[----:B------:R-:W-:Y:S01]  /*127d30*/  ISETP.LT.AND P0, PT, R240, c[0x0][0x178], !P1 ;  /* 0x00005e00f0007a0c */ /* 0x000fe20004f01270 */
[----:B------:R-:W-:Y:S01]  /*127d40*/  IMAD.WIDE R160, R153, 0x4, R224 ;  /* 0x0000000499a07825 */ /* 0x000fe200078e02e0 */
[----:B------:R-:W-:Y:S03]  /*127d50*/  @P3 STG.E [R154.64], R212 ;  /* 0x000000d49a003986 */ /* 0x000fe6000c101904 */
[----:B------:R1:W-:Y:S02]  /*127d60*/  @P4 STG.E [R156.64], R164 ;  /* 0x000000a49c004986 */ /* 0x0003e4000c101904 */
[----:B------:R1:W-:Y:S01]  /*127d70*/  @P5 STG.E [R158.64], R166 ;  /* 0x000000a69e005986 */ /* 0x0003e2000c101904 */
[----:B------:R-:W-:Y:S01]  /*127d80*/  IADD3 R152, R243, 0x1c3, RZ ;  /* 0x000001c3f3987810 */ /* 0x000fe20007ffe0ff */
[----:B-1----:R-:W4:Y:S01]  /*127d90*/  LDL.LU R164, [R1+0x1294] ;  /* 0x0012940001a47983 */ /* 0x002f220000300800 */
[----:B------:R-:W4:Y:S02]  /*127da0*/  LDL.LU R166, [R1+0xec4] ;  /* 0x000ec40001a67983 */ /* 0x000f240000300800 */
[----:B------:R-:W-:Y:S01]  /*127db0*/  ISETP.GE.AND P1, PT, R152, c[0x0][0x17c], PT ;  /* 0x00005f0098007a0c */ /* 0x000fe20003f26270 */
[----:B------:R-:W-:-:S04]  /*127dc0*/  IMAD.WIDE R154, R153, 0x4, R226 ;  /* 0x00000004999a7825 */ /* 0x000fc800078e02e2 */
[----:B------:R-:W-:Y:S01]  /*127dd0*/  IMAD.WIDE R156, R153, 0x4, R228 ;  /* 0x00000004999c7825 */ /* 0x000fe200078e02e4 */
[----:B------:R-:W-:Y:S02]  /*127de0*/  ISETP.LT.AND P4, PT, R252, c[0x0][0x178], !P1 ;  /* 0x00005e00fc007a0c */ /* 0x000fe40004f81270 */
[----:B------:R-:W-:Y:S02]  /*127df0*/  ISETP.LT.AND P5, PT, R251, c[0x0][0x178], !P1 ;  /* 0x00005e00fb007a0c */ /* 0x000fe40004fa1270 */
[----:B------:R-:W-:-:S05]  /*127e00*/  IADD3 R153, R153, c[0x0][0x198], RZ ;  /* 0x0000660099997a10 */ /* 0x000fca0007ffe0ff */
[C---:B------:R-:W-:Y:S01]  /*127e10*/  IMAD.WIDE R158, R153.reuse, 0x4, R218 ;  /* 0x00000004999e7825 */ /* 0x040fe200078e02da */
[----:B---3--:R1:W-:Y:S01]  /*127e20*/  @P6 STG.E [R160.64], R167 ;  /* 0x000000a7a0006986 */ /* 0x0083e2000c101904 */
[----:B------:R-:W-:Y:S02]  /*127e30*/  ISETP.LT.AND P6, PT, R250, c[0x0][0x178], !P1 ;  /* 0x00005e00fa007a0c */ /* 0x000fe40004fc1270 */
[----:B--2---:R2:W-:Y:S01]  /*127e40*/  @P2 STG.E [R154.64], R168 ;  /* 0x000000a89a002986 */ /* 0x0045e2000c101904 */
[----:B-1----:R-:W3:Y:S01]  /*127e50*/  LDL.LU R167, [R1+0xca4] ;  /* 0x000ca40001a77983 */ /* 0x002ee20000300800 */
[----:B--2---:R-:W2:Y:S03]  /*127e60*/  LDL.LU R168, [R1+0x834] ;  /* 0x0008340001a87983 */ /* 0x004ea60000300800 */
[----:B----4-:R1:W-:Y:S01]  /*127e70*/  @P0 STG.E [R156.64], R169 ;  /* 0x000000a99c000986 */ /* 0x0103e2000c101904 */
[----:B------:R-:W-:-:S03]  /*127e80*/  IMAD.WIDE R154, R153, 0x4, R2 ;  /* 0x00000004999a7825 */ /* 0x000fc600078e0202 */
[----:B-1----:R-:W4:Y:S01]  /*127e90*/  LDL.LU R169, [R1+0x364] ;  /* 0x0003640001a97983 */ /* 0x002f220000300800 */
[----:B------:R-:W-:-:S03]  /*127ea0*/  IMAD.WIDE R156, R153, 0x4, R216 ;  /* 0x00000004999c7825 */ /* 0x000fc600078e02d8 */
[----:B------:R1:W-:Y:S04]  /*127eb0*/  @P4 STG.E [R154.64], R163 ;  /* 0x000000a39a004986 */ /* 0x0003e8000c101904 */
[----:B------:R1:W-:Y:S01]  /*127ec0*/  @P5 STG.E [R156.64], R171 ;  /* 0x000000ab9c005986 */ /* 0x0003e2000c101904 */
[----:B------:R1:W-:Y:S03]  /*127ed0*/  @P6 STG.E [R158.64], R165 ;  /* 0x000000a59e006986 */ /* 0x0003e6000c101904 */
[----:B-1----:R-:W4:Y:S01]  /*127ee0*/  LDL.LU R163, [R1+0x2890] ;  /* 0x0028900001a37983 */ /* 0x002f220000300800 */
[----:B------:R-:W4:Y:S02]  /*127ef0*/  LDL.LU R171, [R1+0x2170] ;  /* 0x0021700001ab7983 */ /* 0x000f240000300800 */
[----:B------:R-:W4:Y:S01]  /*127f00*/  LDL.LU R165, [R1+0x1ce0] ;  /* 0x001ce00001a57983 */ /* 0x000f220000300800 */
[----:B------:R-:W-:-:S02]  /*127f10*/  ISETP.LT.AND P2, PT, R249, c[0x0][0x178], !P1 ;  /* 0x00005e00f9007a0c */ /* 0x000fc40004f41270 */
[----:B------:R-:W-:Y:S02]  /*127f20*/  ISETP.LT.AND P3, PT, R248, c[0x0][0x178], !P1 ;  /* 0x00005e00f8007a0c */ /* 0x000fe40004f61270 */
[----:B------:R-:W-:Y:S02]  /*127f30*/  IADD3 R152, R243, 0x1c4, RZ ;  /* 0x000001c4f3987810 */ /* 0x000fe40007ffe0ff */
[----:B------:R-:W-:Y:S01]  /*127f40*/  ISETP.LT.AND P4, PT, R242, c[0x0][0x178], !P1 ;  /* 0x00005e00f2007a0c */ /* 0x000fe20004f81270 */
[----:B------:R-:W-:-:S04]  /*127f50*/  IMAD.WIDE R156, R153, 0x4, R220 ;  /* 0x00000004999c7825 */ /* 0x000fc800078e02dc */
[----:B------:R-:W-:Y:S01]  /*127f60*/  IMAD.WIDE R158, R153, 0x4, R222 ;  /* 0x00000004999e7825 */ /* 0x000fe200078e02de */
[----:B------:R-:W-:Y:S02]  /*127f70*/  ISETP.GE.AND P0, PT, R152, c[0x0][0x17c], PT ;  /* 0x00005f0098007a0c */ /* 0x000fe40003f06270 */
[----:B------:R-:W-:Y:S01]  /*127f80*/  ISETP.LT.AND P5, PT, R241, c[0x0][0x178], !P1 ;  /* 0x00005e00f1007a0c */ /* 0x000fe20004fa1270 */
[----:B------:R-:W-:Y:S02]  /*127f90*/  ISETP.LT.AND P1, PT, R240, c[0x0][0x178], !P1 ;  /* 0x00005e00f0007a0c */ /* 0x000fe40004f21270 */
[C---:B------:R-:W-:Y:S01]  /*127fa0*/  IMAD.WIDE R154, R153.reuse, 0x4, R224 ;  /* 0x00000004999a7825 */ /* 0x040fe200078e02e0 */
[----:B------:R-:W-:Y:S01]  /*127fb0*/  ISETP.LT.AND P6, PT, R252, c[0x0][0x178], !P0 ;  /* 0x00005e00fc007a0c */ /* 0x000fe200047c1270 */
[----:B------:R-:W-:Y:S02]  /*127fc0*/  @P2 STG.E [R156.64], R164 ;  /* 0x000000a49c002986 */ /* 0x000fe4000c101904 */
[----:B------:R1:W-:Y:S01]  /*127fd0*/  @P3 STG.E [R158.64], R166 ;  /* 0x000000a69e003986 */ /* 0x0003e2000c101904 */
[----:B------:R-:W-:-:S02]  /*127fe0*/  IADD3 R152, R153, c[0x0][0x198], RZ ;  /* 0x0000660099987a10 */ /* 0x000fc40007ffe0ff */
[----:B------:R-:W-:Y:S01]  /*127ff0*/  ISETP.LT.AND P2, PT, R251, c[0x0][0x178], !P0 ;  /* 0x00005e00fb007a0c */ /* 0x000fe20004741270 */
[----:B-1----:R-:W4:Y:S01]  /*128000*/  LDL.LU R166, [R1+0x1580] ;  /* 0x0015800001a67983 */ /* 0x002f220000300800 */
[----:B------:R-:W-:-:S04]  /*128010*/  IMAD.WIDE R156, R153, 0x4, R226 ;  /* 0x00000004999c7825 */ /* 0x000fc800078e02e2 */
[----:B------:R-:W-:Y:S01]  /*128020*/  IMAD.WIDE R158, R152, 0x4, R2 ;  /* 0x00000004989e7825 */ /* 0x000fe200078e0202 */
[----:B------:R-:W-:Y:S01]  /*128030*/  ISETP.LT.AND P3, PT, R249, c[0x0][0x178], !P0 ;  /* 0x00005e00f9007a0c */ /* 0x000fe20004761270 */
[----:B---3--:R1:W-:Y:S01]  /*128040*/  @P4 STG.E [R154.64], R167 ;  /* 0x000000a79a004986 */ /* 0x0083e2000c101904 */
[----:B------:R-:W-:Y:S01]  /*128050*/  ISETP.LT.AND P4, PT, R250, c[0x0][0x178], !P0 ;  /* 0x00005e00fa007a0c */ /* 0x000fe20004781270 */
[----:B--2---:R2:W-:Y:S02]  /*128060*/  @P5 STG.E [R156.64], R168 ;  /* 0x000000a89c005986 */ /* 0x0045e4000c101904 */
[----:B-1----:R-:W3:Y:S01]  /*128070*/  LDL.LU R167, [R1+0x10a0] ;  /* 0x0010a00001a77983 */ /* 0x002ee20000300800 */
[----:B------:R-:W-:-:S04]  /*128080*/  IMAD.WIDE R154, R153, 0x4, R228 ;  /* 0x00000004999a7825 */ /* 0x000fc800078e02e4 */
[----:B--2---:R-:W2:Y:S01]  /*128090*/  LDL.LU R168, [R1+0xcb0] ;  /* 0x000cb00001a87983 */ /* 0x004ea20000300800 */
[----:B----4-:R1:W-:Y:S01]  /*1280a0*/  @P1 STG.E [R154.64], R169 ;  /* 0x000000a99a001986 */ /* 0x0103e2000c101904 */
[----:B------:R4:W-:Y:S02]  /*1280b0*/  @P6 STG.E [R158.64], R170 ;  /* 0x000000aa9e006986 */ /* 0x0009e4000c101904 */
[C---:B------:R-:W-:Y:S01]  /*1280c0*/  IMAD.WIDE R156, R152.reuse, 0x4, R220 ;  /* 0x00000004989c7825 */ /* 0x040fe200078e02dc */
[----:B-1----:R-:W2:Y:S03]  /*1280d0*/  LDL.LU R169, [R1+0x170] ;  /* 0x0001700001a97983 */ /* 0x002ea60000300800 */
[----:B----4-:R-:W4:Y:S02]  /*1280e0*/  LDL.LU R170, [R1+0x3784] ;  /* 0x0037840001aa7983 */ /* 0x010f240000300800 */
[----:B------:R-:W-:-:S04]  /*1280f0*/  IMAD.WIDE R158, R152, 0x4, R216 ;  /* 0x00000004989e7825 */ /* 0x000fc800078e02d8 */
[----:B------:R-:W-:Y:S01]  /*128100*/  IMAD.WIDE R154, R152, 0x4, R218 ;  /* 0x00000004989a7825 */ /* 0x000fe200078e02da */
[----:B------:R1:W-:Y:S04]  /*128110*/  @P2 STG.E [R158.64], R163 ;  /* 0x000000a39e002986 */ /* 0x0003e8000c101904 */
[----:B------:R1:W-:Y:S02]  /*128120*/  @P4 STG.E [R154.64], R171 ;  /* 0x000000ab9a004986 */ /* 0x0003e4000c101904 */
[----:B------:R1:W-:Y:S02]  /*128130*/  @P3 STG.E [R156.64], R165 ;  /* 0x000000a59c003986 */ /* 0x0003e4000c101904 */
[----:B-1----:R-:W4:Y:S01]  /*128140*/  LDL.LU R163, [R1+0x2894] ;  /* 0x0028940001a37983 */ /* 0x002f220000300800 */
[----:B------:R-:W4:Y:S02]  /*128150*/  LDL.LU R171, [R1+0x2174] ;  /* 0x0021740001ab7983 */ /* 0x000f240000300800 */
[----:B------:R-:W4:Y:S01]  /*128160*/  LDL.LU R165, [R1+0x1ce4] ;  /* 0x001ce40001a57983 */ /* 0x000f220000300800 */
[----:B------:R-:W-:-:S02]  /*128170*/  ISETP.LT.AND P6, PT, R248, c[0x0][0x178], !P0 ;  /* 0x00005e00f8007a0c */ /* 0x000fc400047c1270 */
[----:B------:R-:W-:Y:S02]  /*128180*/  IADD3 R153, R243, 0x1c5, RZ ;  /* 0x000001c5f3997810 */ /* 0x000fe40007ffe0ff */
[----:B------:R-:W-:Y:S01]  /*128190*/  ISETP.LT.AND P5, PT, R242, c[0x0][0x178], !P0 ;  /* 0x00005e00f2007a0c */ /* 0x000fe200047a1270 */
[----:B------:R-:W-:Y:S01]  /*1281a0*/  IMAD.WIDE R158, R152, 0x4, R222 ;  /* 0x00000004989e7825 */ /* 0x000fe200078e02de */
[----:B------:R-:W-:Y:S02]  /*1281b0*/  ISETP.GE.AND P1, PT, R153, c[0x0][0x17c], PT ;  /* 0x00005f0099007a0c */ /* 0x000fe40003f26270 */
[----:B------:R-:W-:Y:S01]  /*1281c0*/  ISETP.LT.AND P2, PT, R241, c[0x0][0x178], !P0 ;  /* 0x00005e00f1007a0c */ /* 0x000fe20004741270 */
[----:B------:R-:W-:Y:S02]  /*1281d0*/  ISETP.LT.AND P0, PT, R240, c[0x0][0x178], !P0 ;  /* 0x00005e00f0007a0c */ /* 0x000fe40004701270 */
[----:B------:R-:W-:Y:S01]  /*1281e0*/  IMAD.WIDE R154, R152, 0x4, R224 ;  /* 0x00000004989a7825 */ /* 0x000fe200078e02e0 */
[----:B------:R-:W-:Y:S01]  /*1281f0*/  ISETP.LT.AND P3, PT, R252, c[0x0][0x178], !P1 ;  /* 0x00005e00fc007a0c */ /* 0x000fe20004f61270 */
[----:B------:R1:W-:Y:S01]  /*128200*/  @P6 STG.E [R158.64], R166 ;  /* 0x000000a69e006986 */ /* 0x0003e2000c101904 */
[C---:B------:R-:W-:Y:S01]  /*128210*/  IADD3 R153, R152.reuse, c[0x0][0x198], RZ ;  /* 0x0000660098997a10 */ /* 0x040fe20007ffe0ff */
[----:B------:R-:W-:-:S02]  /*128220*/  IMAD.WIDE R156, R152, 0x4, R228 ;  /* 0x00000004989c7825 */ /* 0x000fc400078e02e4 */
[----:B-1----:R-:W4:Y:S02]  /*128230*/  LDL.LU R166, [R1+0x1584] ;  /* 0x0015840001a67983 */ /* 0x002f240000300800 */
[----:B------:R-:W-:Y:S01]  /*128240*/  IMAD.WIDE R158, R153, 0x4, R2 ;  /* 0x00000004999e7825 */ /* 0x000fe200078e0202 */
[----:B------:R-:W-:Y:S02]  /*128250*/  ISETP.LT.AND P4, PT, R251, c[0x0][0x178], !P1 ;  /* 0x00005e00fb007a0c */ /* 0x000fe40004f81270 */
[----:B------:R-:W-:Y:S01]  /*128260*/  ISETP.LT.AND P6, PT, R250, c[0x0][0x178], !P1 ;  /* 0x00005e00fa007a0c */ /* 0x000fe20004fc1270 */
[----:B---3--:R1:W-:Y:S01]  /*128270*/  @P5 STG.E [R154.64], R167 ;  /* 0x000000a79a005986 */ /* 0x0083e2000c101904 */
[----:B------:R-:W-:Y:S01]  /*128280*/  ISETP.LT.AND P5, PT, R249, c[0x0][0x178], !P1 ;  /* 0x00005e00f9007a0c */ /* 0x000fe20004fa1270 */
[----:B-1----:R-:W-:Y:S02]  /*128290*/  IMAD.WIDE R154, R152, 0x4, R226 ;  /* 0x00000004989a7825 */ /* 0x002fe400078e02e2 */
[----:B------:R-:W3:Y:S02]  /*1282a0*/  LDL.LU R167, [R1+0x10a4] ;  /* 0x0010a40001a77983 */ /* 0x000ee40000300800 */
[----:B------:R-:W3:Y:S02]  /*1282b0*/  LDL.LU R164, [R1+0xcb4] ;  /* 0x000cb40001a47983 */ /* 0x000ee40000300800 */
[----:B--2---:R-:W-:Y:S01]  /*1282c0*/  @P2 STG.E [R154.64], R168 ;  /* 0x000000a89a002986 */ /* 0x004fe2000c101904 */
[----:B------:R-:W-:Y:S02]  /*1282d0*/  @P0 STG.E [R156.64], R169 ;  /* 0x000000a99c000986 */ /* 0x000fe4000c101904 */
[----:B----4-:R1:W-:Y:S02]  /*1282e0*/  @P3 STG.E [R158.64], R170 ;  /* 0x000000aa9e003986 */ /* 0x0103e4000c101904 */
[----:B-1----:R-:W2:Y:S01]  /*1282f0*/  LDL.LU R170, [R1+0x174] ;  /* 0x0001740001aa7983 */ /* 0x002ea20000300800 */
[----:B------:R-:W2:Y:S02]  /*128300*/  LDL.LU R168, [R1+0x3b80] ;  /* 0x003b800001a87983 */ /* 0x000ea40000300800 */
[----:B------:R-:W2:Y:S02]  /*128310*/  LDL.LU R169, [R1+0x3790] ;  /* 0x0037900001a97983 */ /* 0x000ea40000300800 */
[----:B------:R-:W-:-:S04]  /*128320*/  IMAD.WIDE R154, R153, 0x4, R216 ;  /* 0x00000004999a7825 */ /* 0x000fc800078e02d8 */
[----:B------:R-:W-:-:S04]  /*128330*/  IMAD.WIDE R156, R153, 0x4, R218 ;  /* 0x00000004999c7825 */ /* 0x000fc800078e02da */
[----:B------:R-:W-:Y:S01]  /*128340*/  IMAD.WIDE R158, R153, 0x4, R220 ;  /* 0x00000004999e7825 */ /* 0x000fe200078e02dc */
[----:B------:R1:W-:Y:S03]  /*128350*/  @P4 STG.E [R154.64], R163 ;  /* 0x000000a39a004986 */ /* 0x0003e6000c101904 */
[----:B------:R-:W-:Y:S02]  /*128360*/  @P6 STG.E [R156.64], R171 ;  /* 0x000000ab9c006986 */ /* 0x000fe4000c101904 */
[----:B------:R1:W-:Y:S02]  /*128370*/  @P5 STG.E [R158.64], R165 ;  /* 0x000000a59e005986 */ /* 0x0003e4000c101904 */
[----:B-1----:R-:W2:Y:S01]  /*128380*/  LDL.LU R163, [R1+0x28b0] ;  /* 0x0028b00001a37983 */ /* 0x002ea20000300800 */
[----:B------:R-:W2:Y:S01]  /*128390*/  LDL.LU R165, [R1+0x23a0] ;  /* 0x0023a00001a57983 */ /* 0x000ea20000300800 */
[----:B------:R-:W-:-:S02]  /*1283a0*/  ISETP.LT.AND P3, PT, R248, c[0x0][0x178], !P1 ;  /* 0x00005e00f8007a0c */ /* 0x000fc40004f61270 */
[----:B------:R-:W-:Y:S01]  /*1283b0*/  IADD3 R160, R243, 0x1c6, RZ ;  /* 0x000001c6f3a07810 */ /* 0x000fe20007ffe0ff */
[----:B------:R-:W-:Y:S01]  /*1283c0*/  IMAD.WIDE R158, R153, 0x4, R222 ;  /* 0x00000004999e7825 */ /* 0x000fe200078e02de */
[----:B------:R-:W-:Y:S02]  /*1283d0*/  ISETP.LT.AND P0, PT, R242, c[0x0][0x178], !P1 ;  /* 0x00005e00f2007a0c */ /* 0x000fe40004f01270 */
[----:B------:R-:W-:Y:S02]  /*1283e0*/  ISETP.LT.AND P4, PT, R241, c[0x0][0x178], !P1 ;  /* 0x00005e00f1007a0c */ /* 0x000fe40004f81270 */
[----:B------:R-:W-:Y:S01]  /*1283f0*/  ISETP.GE.AND P2, PT, R160, c[0x0][0x17c], PT ;  /* 0x00005f00a0007a0c */ /* 0x000fe20003f46270 */
[----:B------:R-:W2:Y:S01]  /*128400*/  LDL.LU R171, [R1+0x1ad0] ;  /* 0x001ad00001ab7983 */ /* 0x000ea20000300800 */
[----:B------:R-:W-:Y:S01]  /*128410*/  ISETP.LT.AND P1, PT, R240, c[0x0][0x178], !P1 ;  /* 0x00005e00f0007a0c */ /* 0x000fe20004f21270 */
[----:B------:R-:W-:Y:S01]  /*128420*/  IMAD.WIDE R156, R153, 0x4, R224 ;  /* 0x00000004999c7825 */ /* 0x000fe200078e02e0 */
[----:B------:R-:W-:-:S02]  /*128430*/  ISETP.LT.AND P5, PT, R252, c[0x0][0x178], !P2 ;  /* 0x00005e00fc007a0c */ /* 0x000fc400057a1270 */
[----:B------:R-:W-:Y:S01]  /*128440*/  ISETP.LT.AND P6, PT, R251, c[0x0][0x178], !P2 ;  /* 0x00005e00fb007a0c */ /* 0x000fe200057c1270 */
[----:B------:R1:W-:Y:S01]  /*128450*/  @P3 STG.E [R158.64], R166 ;  /* 0x000000a69e003986 */ /* 0x0003e2000c101904 */
[C---:B------:R-:W-:Y:S01]  /*128460*/  IMAD.WIDE R154, R153.reuse, 0x4, R226 ;  /* 0x00000004999a7825 */ /* 0x040fe200078e02e2 */
[----:B------:R-:W-:Y:S02]  /*128470*/  IADD3 R152, R153, c[0x0][0x198], RZ ;  /* 0x0000660099987a10 */ /* 0x000fe40007ffe0ff */
[----:B-1----:R-:W2:Y:S01]  /*128480*/  LDL.LU R166, [R1+0x17e0] ;  /* 0x0017e00001a67983 */ /* 0x002ea20000300800 */
[----:B------:R-:W-:Y:S02]  /*128490*/  ISETP.LT.AND P3, PT, R250, c[0x0][0x178], !P2 ;  /* 0x00005e00fa007a0c */ /* 0x000fe40005761270 */
[----:B------:R-:W-:Y:S01]  /*1284a0*/  IMAD.WIDE R158, R152, 0x4, R216 ;  /* 0x00000004989e7825 */ /* 0x000fe200078e02d8 */
[----:B---3--:R1:W-:Y:S03]  /*1284b0*/  @P0 STG.E [R156.64], R167 ;  /* 0x000000a79c000986 */ /* 0x0083e6000c101904 */
[----:B------:R3:W-:Y:S01]  /*1284c0*/  @P4 STG.E [R154.64], R164 ;  /* 0x000000a49a004986 */ /* 0x0007e2000c101904 */
[----:B------:R-:W-:Y:S01]  /*1284d0*/  ISETP.LT.AND P4, PT, R249, c[0x0][0x178], !P2 ;  /* 0x00005e00f9007a0c */ /* 0x000fe20005781270 */
[----:B-1----:R-:W4:Y:S01]  /*1284e0*/  LDL.LU R167, [R1+0x10b0] ;  /* 0x0010b00001a77983 */ /* 0x002f220000300800 */
[----:B------:R-:W-:-:S04]  /*1284f0*/  IMAD.WIDE R156, R153, 0x4, R228 ;  /* 0x00000004999c7825 */ /* 0x000fc800078e02e4 */
[C---:B---3--:R-:W-:Y:S01]  /*128500*/  IMAD.WIDE R154, R152.reuse, 0x4, R2 ;  /* 0x00000004989a7825 */ /* 0x048fe200078e0202 */
[----:B--2---:R1:W-:Y:S04]  /*128510*/  @P1 STG.E [R156.64], R170 ;  /* 0x000000aa9c001986 */ /* 0x0043e8000c101904 */
[----:B------:R2:W-:Y:S02]  /*128520*/  @P5 STG.E [R154.64], R168 ;  /* 0x000000a89a005986 */ /* 0x0005e4000c101904 */
[----:B------:R3:W-:Y:S01]  /*128530*/  @P6 STG.E [R158.64], R169 ;  /* 0x000000a99e006986 */ /* 0x0007e2000c101904 */
[----:B-1----:R-:W4:Y:S01]  /*128540*/  LDL.LU R170, [R1+0x28b4] ;  /* 0x0028b40001aa7983 */ /* 0x002f220000300800 */
[----:B--2---:R-:W2:Y:S02]  /*128550*/  LDL.LU R168, [R1+0x3b84] ;  /* 0x003b840001a87983 */ /* 0x004ea40000300800 */
[----:B---3--:R-:W2:Y:S02]  /*128560*/  LDL.LU R169, [R1+0x3794] ;  /* 0x0037940001a97983 */ /* 0x008ea40000300800 */
[----:B------:R-:W-:-:S04]  /*128570*/  IMAD.WIDE R158, R152, 0x4, R218 ;  /* 0x00000004989e7825 */ /* 0x000fc800078e02da */
[----:B------:R-:W-:Y:S01]  /*128580*/  IMAD.WIDE R154, R152, 0x4, R220 ;  /* 0x00000004989a7825 */ /* 0x000fe200078e02dc */
[----:B------:R-:W-:Y:S04]  /*128590*/  @P3 STG.E [R158.64], R163 ;  /* 0x000000a39e003986 */ /* 0x000fe8000c101904 */
[----:B------:R1:W-:Y:S02]  /*1285a0*/  @P4 STG.E [R154.64], R165 ;  /* 0x000000a59a004986 */ /* 0x0003e4000c101904 */
[----:B-1----:R-:W2:Y:S01]  /*1285b0*/  LDL.LU R165, [R1+0x23a4] ;  /* 0x0023a40001a57983 */ /* 0x002ea20000300800 */
[----:B------:R-:W-:Y:S02]  /*1285c0*/  ISETP.LT.AND P1, PT, R248, c[0x0][0x178], !P2 ;  /* 0x00005e00f8007a0c */ /* 0x000fe40005721270 */
[----:B------:R-:W-:Y:S01]  /*1285d0*/  ISETP.LT.AND P6, PT, R242, c[0x0][0x178], !P2 ;  /* 0x00005e00f2007a0c */ /* 0x000fe200057c1270 */
[----:B------:R-:W-:Y:S01]  /*1285e0*/  IMAD.WIDE R156, R152, 0x4, R222 ;  /* 0x00000004989c7825 */ /* 0x000fe200078e02de */
[----:B------:R-:W-:-:S03]  /*1285f0*/  IADD3 R153, R243, 0x1c7, RZ ;  /* 0x000001c7f3997810 */ /* 0x000fc60007ffe0ff */
[----:B------:R-:W-:Y:S01]  /*128600*/  IMAD.WIDE R158, R152, 0x4, R224 ;  /* 0x00000004989e7825 */ /* 0x000fe200078e02e0 */
[----:B------:R-:W-:Y:S02]  /*128610*/  ISETP.LT.AND P5, PT, R241, c[0x0][0x178], !P2 ;  /* 0x00005e00f1007a0c */ /* 0x000fe400057a1270 */
[----:B------:R-:W-:Y:S01]  /*128620*/  ISETP.GE.AND P0, PT, R153, c[0x0][0x17c], PT ;  /* 0x00005f0099007a0c */ /* 0x000fe20003f06270 */
[----:B------:R-:W-:Y:S02]  /*128630*/  ISETP.LT.AND P2, PT, R240, c[0x0][0x178], !P2 ;  /* 0x00005e00f0007a0c */ /* 0x000fe40005741270 */
[----:B------:R1:W-:Y:S02]  /*128640*/  @P1 STG.E [R156.64], R171 ;  /* 0x000000ab9c001986 */ /* 0x0003e4000c101904 */
[----:B------:R1:W-:Y:S01]  /*128650*/  @P6 STG.E [R158.64], R166 ;  /* 0x000000a69e006986 */ /* 0x0003e2000c101904 */
[----:B------:R-:W-:Y:S01]  /*128660*/  ISETP.LT.AND P3, PT, R252, c[0x0][0x178], !P0 ;  /* 0x00005e00fc007a0c */ /* 0x000fe20004761270 */
[----:B------:R-:W-:Y:S01]  /*128670*/  IMAD.WIDE R154, R152, 0x4, R226 ;  /* 0x00000004989a7825 */ /* 0x000fe200078e02e2 */
[----:B------:R-:W-:-:S02]  /*128680*/  ISETP.LT.AND P4, PT, R251, c[0x0][0x178], !P0 ;  /* 0x00005e00fb007a0c */ /* 0x000fc40004781270 */
[C---:B------:R-:W-:Y:S01]  /*128690*/  IADD3 R161, R152.reuse, c[0x0][0x198], RZ ;  /* 0x0000660098a17a10 */ /* 0x040fe20007ffe0ff */
[----:B-1----:R-:W2:Y:S01]  /*1286a0*/  LDL.LU R171, [R1+0x1ad4] ;  /* 0x001ad40001ab7983 */ /* 0x002ea20000300800 */
[----:B------:R-:W2:Y:S02]  /*1286b0*/  LDL.LU R166, [R1+0x17e4] ;  /* 0x0017e40001a67983 */ /* 0x000ea40000300800 */
[----:B------:R-:W-:Y:S01]  /*1286c0*/  IMAD.WIDE R156, R152, 0x4, R228 ;  /* 0x00000004989c7825 */ /* 0x000fe200078e02e4 */
[----:B------:R-:W-:-:S03]  /*1286d0*/  ISETP.LT.AND P6, PT, R250, c[0x0][0x178], !P0 ;  /* 0x00005e00fa007a0c */ /* 0x000fc600047c1270 */
[----:B------:R-:W-:Y:S01]  /*1286e0*/  IMAD.WIDE R152, R161, 0x4, R216 ;  /* 0x00000004a1987825 */ /* 0x000fe200078e02d8 */
[----:B----4-:R1:W-:Y:S01]  /*1286f0*/  @P5 STG.E [R154.64], R167 ;  /* 0x000000a79a005986 */ /* 0x0103e2000c101904 */
[----:B------:R-:W-:Y:S02]  /*128700*/  ISETP.LT.AND P5, PT, R249, c[0x0][0x178], !P0 ;  /* 0x00005e00f9007a0c */ /* 0x000fe400047a1270 */
[----:B------:R4:W-:Y:S01]  /*128710*/  @P2 STG.E [R156.64], R204 ;  /* 0x000000cc9c002986 */ /* 0x0009e2000c101904 */
[----:B-1----:R-:W3:Y:S01]  /*128720*/  LDL.LU R167, [R1+0x10b4] ;  /* 0x0010b40001a77983 */ /* 0x002ee20000300800 */
[----:B------:R-:W-:-:S04]  /*128730*/  IMAD.WIDE R154, R161, 0x4, R2 ;  /* 0x00000004a19a7825 */ /* 0x000fc800078e0202 */
[----:B------:R-:W3:Y:S02]  /*128740*/  LDL.LU R164, [R1+0x3e90] ;  /* 0x003e900001a47983 */ /* 0x000ee40000300800 */
[C---:B----4-:R-:W-:Y:S01]  /*128750*/  IMAD.WIDE R156, R161.reuse, 0x4, R218 ;  /* 0x00000004a19c7825 */ /* 0x050fe200078e02da */
[----:B--2---:R-:W-:Y:S03]  /*128760*/  @P3 STG.E [R154.64], R168 ;  /* 0x000000a89a003986 */ /* 0x004fe6000c101904 */
[----:B------:R1:W-:Y:S02]  /*128770*/  @P4 STG.E [R152.64], R169 ;  /* 0x000000a998004986 */ /* 0x0003e4000c101904 */
[----:B------:R2:W-:Y:S01]  /*128780*/  @P6 STG.E [R156.64], R170 ;  /* 0x000000aa9c006986 */ /* 0x0005e2000c101904 */
[----:B-1----:R-:W4:Y:S01]  /*128790*/  LDL.LU R169, [R1+0x3e60] ;  /* 0x003e600001a97983 */ /* 0x002f220000300800 */
[----:B------:R-:W-:-:S04]  /*1287a0*/  IMAD.WIDE R152, R161, 0x4, R220 ;  /* 0x00000004a1987825 */ /* 0x000fc800078e02dc */
[----:B------:R-:W4:Y:S02]  /*1287b0*/  LDL.LU R212, [R1+0x3ac0] ;  /* 0x003ac00001d47983 */ /* 0x000f240000300800 */
[----:B------:R-:W4:Y:S01]  /*1287c0*/  LDL.LU R163, [R1+0x33f0] ;  /* 0x0033f00001a37983 */ /* 0x000f220000300800 */
[----:B--2---:R-:W4:Y:S04]  /*1287d0*/  LDL.LU R170, [R1+0x25f0] ;  /* 0x0025f00001aa7983 */ /* 0x004f280000300800 */
[----:B------:R1:W-:Y:S04]  /*1287e0*/  @P5 STG.E [R152.64], R165 ;  /* 0x000000a598005986 */ /* 0x0003e8000c101904 */
[----:B-1----:R-:W4:Y:S01]  /*1287f0*/  LDL.LU R165, [R1+0x1f30] ;  /* 0x001f300001a57983 */ /* 0x002f220000300800 */
[----:B------:R-:W-:-:S02]  /*128800*/  ISETP.LT.AND P2, PT, R248, c[0x0][0x178], !P0 ;  /* 0x00005e00f8007a0c */ /* 0x000fc40004741270 */
[----:B------:R-:W-:Y:S02]  /*128810*/  ISETP.LT.AND P3, PT, R242, c[0x0][0x178], !P0 ;  /* 0x00005e00f2007a0c */ /* 0x000fe40004761270 */
[----:B------:R-:W-:Y:S01]  /*128820*/  IADD3 R158, R243, 0x1c8, RZ ;  /* 0x000001c8f39e7810 */ /* 0x000fe20007ffe0ff */
[----:B------:R-:W-:Y:S01]  /*128830*/  IMAD.WIDE R152, R161, 0x4, R224 ;  /* 0x00000004a1987825 */ /* 0x000fe200078e02e0 */
[----:B------:R-:W-:Y:S02]  /*128840*/  ISETP.LT.AND P4, PT, R241, c[0x0][0x178], !P0 ;  /* 0x00005e00f1007a0c */ /* 0x000fe40004781270 */
[----:B------:R-:W-:Y:S02]  /*128850*/  ISETP.LT.AND P6, PT, R240, c[0x0][0x178], !P0 ;  /* 0x00005e00f0007a0c */ /* 0x000fe400047c1270 */
[----:B------:R-:W-:Y:S01]  /*128860*/  ISETP.GE.AND P1, PT, R158, c[0x0][0x17c], PT ;  /* 0x00005f009e007a0c */ /* 0x000fe20003f26270 */
[----:B------:R-:W-:Y:S01]  /*128870*/  IMAD.WIDE R158, R161, 0x4, R222 ;  /* 0x00000004a19e7825 */ /* 0x000fe200078e02de */
[----:B------:R-:W4:Y:S02]  /*128880*/  LDL.LU R168, [R1+0x1a60] ;  /* 0x001a600001a87983 */ /* 0x000f240000300800 */
[----:B------:R-:W-:-:S02]  /*128890*/  ISETP.LT.AND P5, PT, R252, c[0x0][0x178], !P1 ;  /* 0x00005e00fc007a0c */ /* 0x000fc40004fa1270 */
[----:B------:R-:W-:Y:S01]  /*1288a0*/  IADD3 R160, R161, c[0x0][0x198], RZ ;  /* 0x00006600a1a07a10 */ /* 0x000fe20007ffe0ff */
[----:B------:R-:W-:Y:S01]  /*1288b0*/  @P2 STG.E [R158.64], R171 ;  /* 0x000000ab9e002986 */ /* 0x000fe2000c101904 */
[----:B------:R1:W-:Y:S01]  /*1288c0*/  @P3 STG.E [R152.64], R166 ;  /* 0x000000a698003986 */ /* 0x0003e2000c101904 */
[----:B------:R-:W-:Y:S01]  /*1288d0*/  ISETP.LT.AND P0, PT, R251, c[0x0][0x178], !P1 ;  /* 0x00005e00fb007a0c */ /* 0x000fe20004f01270 */
[----:B------:R-:W-:-:S04]  /*1288e0*/  IMAD.WIDE R154, R161, 0x4, R226 ;  /* 0x00000004a19a7825 */ /* 0x000fc800078e02e2 */
[----:B------:R-:W-:Y:S01]  /*1288f0*/  IMAD.WIDE R156, R161, 0x4, R228 ;  /* 0x00000004a19c7825 */ /* 0x000fe200078e02e4 */
[----:B-1----:R-:W4:Y:S03]  /*128900*/  LDL.LU R166, [R1+0xa10] ;  /* 0x000a100001a67983 */ /* 0x002f260000300800 */
[----:B------:R-:W-:Y:S01]  /*128910*/  IMAD.WIDE R158, R160, 0x4, R2 ;  /* 0x00000004a09e7825 */ /* 0x000fe200078e0202 */
[----:B------:R-:W-:-:S03]  /*128920*/  ISETP.LT.AND P3, PT, R250, c[0x0][0x178], !P1 ;  /* 0x00005e00fa007a0c */ /* 0x000fc60004f61270 */
[----:B------:R-:W4:Y:S02]  /*128930*/  LDL.LU R171, [R1+0x3ac4] ;  /* 0x003ac40001ab7983 */ /* 0x000f240000300800 */
[----:B------:R-:W-:Y:S01]  /*128940*/  IMAD.WIDE R152, R160, 0x4, R216 ;  /* 0x00000004a0987825 */ /* 0x000fe200078e02d8 */
[----:B---3--:R1:W-:Y:S03]  /*128950*/  @P4 STG.E [R154.64], R167 ;  /* 0x000000a79a004986 */ /* 0x0083e6000c101904 */
[----:B------:R-:W-:Y:S02]  /*128960*/  @P6 STG.E [R156.64], R205 ;  /* 0x000000cd9c006986 */ /* 0x000fe4000c101904 */
[----:B------:R3:W-:Y:S01]  /*128970*/  @P5 STG.E [R158.64], R164 ;  /* 0x000000a49e005986 */ /* 0x0007e2000c101904 */
[----:B------:R-:W-:Y:S02]  /*128980*/  ISETP.LT.AND P4, PT, R249, c[0x0][0x178], !P1 ;  /* 0x00005e00f9007a0c */ /* 0x000fe40004f81270 */
[----:B------:R-:W-:-:S02]  /*128990*/  ISETP.LT.AND P5, PT, R248, c[0x0][0x178], !P1 ;  /* 0x00005e00f8007a0c */ /* 0x000fc40004fa1270 */
[----:B------:R-:W-:Y:S01]  /*1289a0*/  ISETP.LT.AND P6, PT, R242, c[0x0][0x178], !P1 ;  /* 0x00005e00f2007a0c */ /* 0x000fe20004fc1270 */
[----:B-1----:R-:W2:Y:S01]  /*1289b0*/  LDL.LU R167, [R1+0x3ee0] ;  /* 0x003ee00001a77983 */ /* 0x002ea20000300800 */
[----:B---3--:R-:W3:Y:S02]  /*1289c0*/  LDL.LU R164, [R1+0x3e94] ;  /* 0x003e940001a47983 */ /* 0x008ee40000300800 */
[----:B------:R-:W-:-:S04]  /*1289d0*/  IMAD.WIDE R154, R160, 0x4, R220 ;  /* 0x00000004a09a7825 */ /* 0x000fc800078e02dc */
[----:B------:R-:W-:-:S04]  /*1289e0*/  IMAD.WIDE R156, R160, 0x4, R222 ;  /* 0x00000004a09c7825 */ /* 0x000fc800078e02de */
[C---:B------:R-:W-:Y:S01]  /*1289f0*/  IMAD.WIDE R158, R160.reuse, 0x4, R224 ;  /* 0x00000004a09e7825 */ /* 0x040fe200078e02e0 */
[----:B----4-:R1:W-:Y:S03]  /*128a00*/  @P0 STG.E [R152.64], R169 ;  /* 0x000000a998000986 */ /* 0x0103e6000c101904 */
[----:B-1----:R-:W-:Y:S01]  /*128a10*/  IMAD.WIDE R152, R160, 0x4, R218 ;  /* 0x00000004a0987825 */ /* 0x002fe200078e02da */
[----:B------:R-:W4:Y:S04]  /*128a20*/  LDL.LU R169, [R1+0x3e64] ;  /* 0x003e640001a97983 */ /* 0x000f280000300800 */
[----:B------:R-:W-:Y:S01]  /*128a30*/  @P3 STG.E [R152.64], R212 ;  /* 0x000000d498003986 */ /* 0x000fe2000c101904 */
[----:B------:R1:W-:Y:S02]  /*128a40*/  @P4 STG.E [R154.64], R163 ;  /* 0x000000a39a004986 */ /* 0x0003e4000c101904 */
[----:B------:R1:W-:Y:S02]  /*128a50*/  @P5 STG.E [R156.64], R170 ;  /* 0x000000aa9c005986 */ /* 0x0003e4000c101904 */
[----:B-1----:R-:W2:Y:S01]  /*128a60*/  LDL.LU R163, [R1+0x33f4] ;  /* 0x0033f40001a37983 */ /* 0x002ea20000300800 */
[----:B------:R-:W2:Y:S03]  /*128a70*/  LDL.LU R170, [R1+0x25f4] ;  /* 0x0025f40001aa7983 */ /* 0x000ea60000300800 */
[----:B------:R1:W-:Y:S04]  /*128a80*/  @P6 STG.E [R158.64], R165 ;  /* 0x000000a59e006986 */ /* 0x0003e8000c101904 */
        /* <DEDUP_REMOVED lines=10> */
[----:B------:R1:W-:Y:S01]  /*128b30*/  @P0 STG.E [R156.64], R166 ;  /* 0x000000a69c000986 */ /* 0x0003e2000c101904 */
[----:B------:R-:W-:Y:S02]  /*128b40*/  ISETP.LT.AND P5, PT, R251, c[0x0][0x178], !P1 ;  /* 0x00005e00fb007a0c */ /* 0x000fe40004fa1270 */
[----:B------:R-:W-:Y:S01]  /*128b50*/  ISETP.LT.AND P6, PT, R250, c[0x0][0x178], !P1 ;  /* 0x00005e00fa007a0c */ /* 0x000fe20004fc1270 */
[----:B-1----:R-:W2:Y:S01]  /*128b60*/  LDL.LU R168, [R1+0x1a64] ;  /* 0x001a640001a87983 */ /* 0x002ea20000300800 */
[----:B------:R-:W2:Y:S02]  /*128b70*/  LDL.LU R166, [R1+0xa14] ;  /* 0x000a140001a67983 */ /* 0x000ea40000300800 */
[----:B------:R-:W-:Y:S01]  /*128b80*/  IMAD.WIDE R154, R153, 0x4, R2 ;  /* 0x00000004999a7825 */ /* 0x000fe200078e0202 */
[----:B------:R-:W-:-:S02]  /*128b90*/  ISETP.LT.AND P2, PT, R249, c[0x0][0x178], !P1 ;  /* 0x00005e00f9007a0c */ /* 0x000fc40004f41270 */
[----:B------:R-:W-:Y:S01]  /*128ba0*/  ISETP.LT.AND P3, PT, R248, c[0x0][0x178], !P1 ;  /* 0x00005e00f8007a0c */ /* 0x000fe20004f61270 */
[----:B------:R-:W-:-:S04]  /*128bb0*/  IMAD.WIDE R156, R153, 0x4, R216 ;  /* 0x00000004999c7825 */ /* 0x000fc800078e02d8 */
[----:B------:R-:W-:Y:S01]  /*128bc0*/  IMAD.WIDE R158, R153, 0x4, R218 ;  /* 0x00000004999e7825 */ /* 0x000fe200078e02da */
[----:B---3--:R1:W-:Y:S01]  /*128bd0*/  @P4 STG.E [R154.64], R164 ;  /* 0x000000a49a004986 */ /* 0x0083e2000c101904 */
[----:B------:R-:W-:-:S03]  /*128be0*/  ISETP.LT.AND P4, PT, R242, c[0x0][0x178], !P1 ;  /* 0x00005e00f2007a0c */ /* 0x000fc60004f81270 */
[----:B-1----:R-:W3:Y:S01]  /*128bf0*/  LDL.LU R164, [R1+0x3eb0] ;  /* 0x003eb00001a47983 */ /* 0x002ee20000300800 */
[----:B------:R-:W-:-:S03]  /*128c00*/  IMAD.WIDE R154, R153, 0x4, R224 ;  /* 0x00000004999a7825 */ /* 0x000fc600078e02e0 */
[----:B----4-:R1:W-:Y:S01]  /*128c10*/  @P5 STG.E [R156.64], R169 ;  /* 0x000000a99c005986 */ /* 0x0103e2000c101904 */
[----:B------:R4:W-:Y:S03]  /*128c20*/  @P6 STG.E [R158.64], R171 ;  /* 0x000000ab9e006986 */ /* 0x0009e6000c101904 */
[----:B-1----:R-:W3:Y:S01]  /*128c30*/  LDL.LU R169, [R1+0x3e70] ;  /* 0x003e700001a97983 */ /* 0x002ee20000300800 */
[----:B------:R-:W-:-:S04]  /*128c40*/  IMAD.WIDE R156, R153, 0x4, R220 ;  /* 0x00000004999c7825 */ /* 0x000fc800078e02dc */
[----:B----4-:R-:W4:Y:S02]  /*128c50*/  LDL.LU R171, [R1+0x3ad0] ;  /* 0x003ad00001ab7983 */ /* 0x010f240000300800 */
[----:B------:R-:W-:Y:S01]  /*128c60*/  IMAD.WIDE R158, R153, 0x4, R222 ;  /* 0x00000004999e7825 */ /* 0x000fe200078e02de */
[----:B--2---:R-:W-:Y:S04]  /*128c70*/  @P2 STG.E [R156.64], R163 ;  /* 0x000000a39c002986 */ /* 0x004fe8000c101904 */
        /* <DEDUP_REMOVED lines=13> */
[----:B------:R-:W-:Y:S03]  /*128d50*/  @P5 STG.E [R156.64], R168 ;  /* 0x000000a89c005986 */ /* 0x000fe6000c101904 */
[----:B------:R1:W-:Y:S01]  /*128d60*/  @P1 STG.E [R154.64], R166 ;  /* 0x000000a69a001986 */ /* 0x0003e2000c101904 */
[----:B------:R-:W-:Y:S02]  /*128d70*/  ISETP.LT.AND P2, PT, R251, c[0x0][0x178], !P0 ;  /* 0x00005e00fb007a0c */ /* 0x000fe40004741270 */
[----:B------:R-:W-:Y:S02]  /*128d80*/  ISETP.LT.AND P4, PT, R250, c[0x0][0x178], !P0 ;  /* 0x00005e00fa007a0c */ /* 0x000fe40004781270 */
[----:B------:R-:W-:Y:S01]  /*128d90*/  ISETP.LT.AND P3, PT, R249, c[0x0][0x178], !P0 ;  /* 0x00005e00f9007a0c */ /* 0x000fe20004761270 */
[----:B------:R1:W-:Y:S04]  /*128da0*/  @P6 STG.E [R158.64], R167 ;  /* 0x000000a79e006986 */ /* 0x0003e8000c101904 */
[----:B-1----:R-:W2:Y:S01]  /*128db0*/  LDL.LU R166, [R1+0x2164] ;  /* 0x0021640001a67983 */ /* 0x002ea20000300800 */
[----:B------:R-:W2:Y:S02]  /*128dc0*/  LDL.LU R163, [R1+0x2160] ;  /* 0x0021600001a37983 */ /* 0x000ea40000300800 */
[----:B------:R-:W2:Y:S01]  /*128dd0*/  LDL.LU R168, [R1+0x650] ;  /* 0x0006500001a87983 */ /* 0x000ea20000300800 */
[----:B------:R-:W2:Y:S01]  /*128de0*/  LDL.LU R167, [R1+0x3ee4] ;  /* 0x003ee40001a77983 */ /* 0x000ea20000300800 */
[----:B------:R-:W-:Y:S01]  /*128df0*/  ISETP.LT.AND P6, PT, R248, c[0x0][0x178], !P0 ;  /* 0x00005e00f8007a0c */ /* 0x000fe200047c1270 */
[----:B------:R-:W-:Y:S01]  /*128e00*/  IMAD.WIDE R158, R152, 0x4, R216 ;  /* 0x00000004989e7825 */ /* 0x000fe200078e02d8 */
[----:B------:R-:W-:-:S03]  /*128e10*/  ISETP.LT.AND P5, PT, R242, c[0x0][0x178], !P0 ;  /* 0x00005e00f2007a0c */ /* 0x000fc600047a1270 */
[----:B------:R-:W-:-:S04]  /*128e20*/  IMAD.WIDE R156, R152, 0x4, R218 ;  /* 0x00000004989c7825 */ /* 0x000fc800078e02da */
[C---:B------:R-:W-:Y:S01]  /*128e30*/  IMAD.WIDE R154, R152.reuse, 0x4, R220 ;  /* 0x00000004989a7825 */ /* 0x040fe200078e02dc */
[----:B---3--:R1:W-:Y:S04]  /*128e40*/  @P2 STG.E [R158.64], R164 ;  /* 0x000000a49e002986 */ /* 0x0083e8000c101904 */
[----:B-1----:R-:W3:Y:S01]  /*128e50*/  LDL.LU R164, [R1+0x3eb4] ;  /* 0x003eb40001a47983 */ /* 0x002ee20000300800 */
[----:B------:R-:W-:-:S03]  /*128e60*/  IMAD.WIDE R158, R152, 0x4, R222 ;  /* 0x00000004989e7825 */ /* 0x000fc600078e02de */
[----:B------:R1:W-:Y:S01]  /*128e70*/  @P4 STG.E [R156.64], R169 ;  /* 0x000000a99c004986 */ /* 0x0003e2000c101904 */
[----:B----4-:R4:W-:Y:S03]  /*128e80*/  @P3 STG.E [R154.64], R171 ;  /* 0x000000ab9a003986 */ /* 0x0109e6000c101904 */
[----:B-1----:R-:W3:Y:S01]  /*128e90*/  LDL.LU R169, [R1+0x3e74] ;  /* 0x003e740001a97983 */ /* 0x002ee20000300800 */
[----:B----4-:R-:W4:Y:S02]  /*128ea0*/  LDL.LU R171, [R1+0x3ad4] ;  /* 0x003ad40001ab7983 */ /* 0x010f240000300800 */
[----:B------:R-:W-:Y:S01]  /*128eb0*/  IMAD.WIDE R154, R152, 0x4, R224 ;  /* 0x00000004989a7825 */ /* 0x000fe200078e02e0 */
[----:B--2---:R1:W-:Y:S04]  /*128ec0*/  @P6 STG.E [R158.64], R170 ;  /* 0x000000aa9e006986 */ /* 0x0043e8000c101904 */
        /* <DEDUP_REMOVED lines=12> */
[----:B------:R-:W-:Y:S01]  /*128f90*/  ISETP.LT.AND P5, PT, R251, c[0x0][0x178], !P1 ;  /* 0x00005e00fb007a0c */ /* 0x000fe20004fa1270 */
[----:B------:R-:W-:Y:S02]  /*128fa0*/  @P2 STG.E [R154.64], R163 ;  /* 0x000000a39a002986 */ /* 0x000fe4000c101904 */
[----:B------:R-:W-:Y:S01]  /*128fb0*/  @P0 STG.E [R156.64], R168 ;  /* 0x000000a89c000986 */ /* 0x000fe2000c101904 */
[----:B------:R-:W-:Y:S01]  /*128fc0*/  ISETP.LT.AND P6, PT, R250, c[0x0][0x178], !P1 ;  /* 0x00005e00fa007a0c */ /* 0x000fe20004fc1270 */
[----:B------:R1:W-:Y:S01]  /*128fd0*/  @P3 STG.E [R158.64], R167 ;  /* 0x000000a79e003986 */ /* 0x0003e2000c101904 */
[----:B------:R-:W-:Y:S02]  /*128fe0*/  ISETP.LT.AND P4, PT, R249, c[0x0][0x178], !P1 ;  /* 0x00005e00f9007a0c */ /* 0x000fe40004f81270 */
[----:B------:R-:W-:Y:S02]  /*128ff0*/  ISETP.LT.AND P0, PT, R248, c[0x0][0x178], !P1 ;  /* 0x00005e00f8007a0c */ /* 0x000fe40004f01270 */
[----:B------:R-:W-:Y:S01]  /*129000*/  ISETP.LT.AND P3, PT, R242, c[0x0][0x178], !P1 ;  /* 0x00005e00f2007a0c */ /* 0x000fe20004f61270 */
[----:B-1----:R-:W2:Y:S01]  /*129010*/  LDL.LU R167, [R1+0x654] ;  /* 0x0006540001a77983 */ /* 0x002ea20000300800 */
[----:B------:R-:W2:Y:S02]  /*129020*/  LDL.LU R163, [R1+0x3f20] ;  /* 0x003f200001a37983 */ /* 0x000ea40000300800 */
[----:B------:R-:W-:-:S04]  /*129030*/  IMAD.WIDE R154, R153, 0x4, R216 ;  /* 0x00000004999a7825 */ /* 0x000fc800078e02d8 */
[C---:B------:R-:W-:Y:S01]  /*129040*/  IMAD.WIDE R156, R153.reuse, 0x4, R218 ;  /* 0x00000004999c7825 */ /* 0x040fe200078e02da */
[----:B------:R-:W2:Y:S03]  /*129050*/  LDL.LU R168, [R1+0x3ef0] ;  /* 0x003ef00001a87983 */ /* 0x000ea60000300800 */
[----:B------:R-:W-:-:S04]  /*129060*/  IMAD.WIDE R158, R153, 0x4, R220 ;  /* 0x00000004999e7825 */ /* 0x000fc800078e02dc */
[----:B------:R-:W2:Y:S01]  /*129070*/  LDL.LU R212, [R1+0x3ec0] ;  /* 0x003ec00001d47983 */ /* 0x000ea20000300800 */
[----:B---3--:R1:W-:Y:S02]  /*129080*/  @P5 STG.E [R154.64], R164 ;  /* 0x000000a49a005986 */ /* 0x0083e4000c101904 */
[C---:B-1----:R-:W-:Y:S02]  /*129090*/  IMAD.WIDE R154, R153.reuse, 0x4, R224 ;  /* 0x00000004999a7825 */ /* 0x042fe400078e02e0 */
[----:B------:R-:W-:Y:S02]  /*1290a0*/  @P6 STG.E [R156.64], R169 ;  /* 0x000000a99c006986 */ /* 0x000fe4000c101904 */
[----:B----4-:R1:W-:Y:S02]  /*1290b0*/  @P4 STG.E [R158.64], R171 ;  /* 0x000000ab9e004986 */ /* 0x0103e4000c101904 */
[----:B-1----:R-:W-:Y:S01]  /*1290c0*/  IMAD.WIDE R158, R153, 0x4, R222 ;  /* 0x00000004999e7825 */ /* 0x002fe200078e02de */
[----:B------:R-:W3:Y:S04]  /*1290d0*/  LDL.LU R171, [R1+0x3e80] ;  /* 0x003e800001ab7983 */ /* 0x000ee80000300800 */
[----:B--2---:R1:W-:Y:S04]  /*1290e0*/  @P0 STG.E [R158.64], R170 ;  /* 0x000000aa9e000986 */ /* 0x0043e8000c101904 */
[----:B-1----:R-:W2:Y:S04]  /*1290f0*/  LDL.LU R170, [R1+0x3b90] ;  /* 0x003b900001aa7983 */ /* 0x002ea80000300800 */
[----:B------:R1:W-:Y:S04]  /*129100*/  @P3 STG.E [R154.64], R165 ;  /* 0x000000a59a003986 */ /* 0x0003e8000c101904 */
[----:B-1----:R-:W4:Y:S01]  /*129110*/  LDL.LU R165, [R1+0x26e0] ;  /* 0x0026e00001a57983 */ /* 0x002f220000300800 */
[----:B------:R-:W-:-:S02]  /*129120*/  ISETP.LT.AND P5, PT, R241, c[0x0][0x178], !P1 ;  /* 0x00005e00f1007a0c */ /* 0x000fc40004fa1270 */
[----:B------:R-:W-:Y:S01]  /*129130*/  IADD3 R160, R243, 0x1cc, RZ ;  /* 0x000001ccf3a07810 */ /* 0x000fe20007ffe0ff */
[----:B------:R-:W-:Y:S02]  /*129140*/  ISETP.LT.AND P1, PT, R240, c[0x0][0x178], !P1 ;  /* 0x00005e00f0007a0c */ /* 0x000fe40004f21270 */
[----:B------:R-:W-:Y:S01]  /*129150*/  IMAD.WIDE R156, R153, 0x4, R226 ;  /* 0x00000004999c7825 */ /* 0x000fe200078e02e2 */
[----:B------:R-:W-:-:S03]  /*129160*/  ISETP.GE.AND P2, PT, R160, c[0x0][0x17c], PT ;  /* 0x00005f00a0007a0c */ /* 0x000fc60003f46270 */
[----:B------:R-:W-:Y:S01]  /*129170*/  IMAD.WIDE R154, R153, 0x4, R228 ;  /* 0x00000004999a7825 */ /* 0x000fe200078e02e4 */
[----:B------:R-:W-:Y:S02]  /*129180*/  ISETP.LT.AND P6, PT, R252, c[0x0][0x178], !P2 ;  /* 0x00005e00fc007a0c */ /* 0x000fe400057c1270 */
[----:B------:R-:W-:Y:S02]  /*129190*/  ISETP.LT.AND P4, PT, R251, c[0x0][0x178], !P2 ;  /* 0x00005e00fb007a0c */ /* 0x000fe40005781270 */
[----:B------:R-:W-:Y:S01]  /*1291a0*/  IADD3 R152, R153, c[0x0][0x198], RZ ;  /* 0x0000660099987a10 */ /* 0x000fe20007ffe0ff */
[----:B------:R1:W-:Y:S01]  /*1291b0*/  @P5 STG.E [R156.64], R166 ;  /* 0x000000a69c005986 */ /* 0x0003e2000c101904 */
[----:B------:R-:W-:Y:S02]  /*1291c0*/  ISETP.LT.AND P3, PT, R250, c[0x0][0x178], !P2 ;  /* 0x00005e00fa007a0c */ /* 0x000fe40005761270 */
[----:B------:R-:W-:Y:S01]  /*1291d0*/  ISETP.LT.AND P5, PT, R249, c[0x0][0x178], !P2 ;  /* 0x00005e00f9007a0c */ /* 0x000fe200057a1270 */
[C---:B------:R-:W-:Y:S01]  /*1291e0*/  IMAD.WIDE R158, R152.reuse, 0x4, R216 ;  /* 0x00000004989e7825 */ /* 0x040fe200078e02d8 */
[----:B------:R1:W-:Y:S04]  /*1291f0*/  @P1 STG.E [R154.64], R167 ;  /* 0x000000a79a001986 */ /* 0x0003e8000c101904 */
[----:B-1----:R-:W4:Y:S01]  /*129200*/  LDL.LU R166, [R1+0x26d0] ;  /* 0x0026d00001a67983 */ /* 0x002f220000300800 */
[----:B------:R-:W4:Y:S02]  /*129210*/  LDL.LU R169, [R1+0x3ec4] ;  /* 0x003ec40001a97983 */ /* 0x000f240000300800 */
[----:B------:R-:W-:Y:S01]  /*129220*/  IMAD.WIDE R156, R152, 0x4, R2 ;  /* 0x00000004989c7825 */ /* 0x000fe200078e0202 */
[----:B------:R-:W4:Y:S03]  /*129230*/  LDL.LU R167, [R1+0x164] ;  /* 0x0001640001a77983 */ /* 0x000f260000300800 */
[----:B------:R-:W4:Y:S01]  /*129240*/  LDL.LU R164, [R1+0x160] ;  /* 0x0001600001a47983 */ /* 0x000f220000300800 */
[----:B------:R1:W-:Y:S01]  /*129250*/  @P6 STG.E [R156.64], R163 ;  /* 0x000000a39c006986 */ /* 0x0003e2000c101904 */
[----:B------:R-:W-:Y:S01]  /*129260*/  ISETP.LT.AND P1, PT, R248, c[0x0][0x178], !P2 ;  /* 0x00005e00f8007a0c */ /* 0x000fe20005721270 */
[----:B------:R1:W-:Y:S01]  /*129270*/  @P4 STG.E [R158.64], R168 ;  /* 0x000000a89e004986 */ /* 0x0003e2000c101904 */
[----:B------:R-:W-:Y:S01]  /*129280*/  ISETP.LT.AND P6, PT, R242, c[0x0][0x178], !P2 ;  /* 0x00005e00f2007a0c */ /* 0x000fe200057c1270 */
[C---:B------:R-:W-:Y:S01]  /*129290*/  IMAD.WIDE R154, R152.reuse, 0x4, R222 ;  /* 0x00000004989a7825 */ /* 0x040fe200078e02de */
[----:B-1----:R-:W4:Y:S03]  /*1292a0*/  LDL.LU R163, [R1+0x3f24] ;  /* 0x003f240001a37983 */ /* 0x002f260000300800 */
[----:B------:R-:W4:Y:S02]  /*1292b0*/  LDL.LU R168, [R1+0x3ef4] ;  /* 0x003ef40001a87983 */ /* 0x000f240000300800 */
[----:B------:R-:W-:-:S04]  /*1292c0*/  IMAD.WIDE R158, R152, 0x4, R218 ;  /* 0x00000004989e7825 */ /* 0x000fc800078e02da */
[C---:B------:R-:W-:Y:S01]  /*1292d0*/  IMAD.WIDE R156, R152.reuse, 0x4, R220 ;  /* 0x00000004989c7825 */ /* 0x040fe200078e02dc */
[----:B------:R1:W-:Y:S03]  /*1292e0*/  @P3 STG.E [R158.64], R212 ;  /* 0x000000d49e003986 */ /* 0x0003e6000c101904 */
[----:B-1----:R-:W-:Y:S01]  /*1292f0*/  IMAD.WIDE R158, R152, 0x4, R224 ;  /* 0x00000004989e7825 */ /* 0x002fe200078e02e0 */
[----:B---3--:R1:W-:Y:S04]  /*129300*/  @P5 STG.E [R156.64], R171 ;  /* 0x000000ab9c005986 */ /* 0x0083e8000c101904 */
[----:B-1----:R-:W3:Y:S04]  /*129310*/  LDL.LU R171, [R1+0x3e84] ;  /* 0x003e840001ab7983 */ /* 0x002ee80000300800 */
[----:B--2---:R1:W-:Y:S04]  /*129320*/  @P1 STG.E [R154.64], R170 ;  /* 0x000000aa9a001986 */ /* 0x0043e8000c101904 */
[----:B-1----:R-:W2:Y:S04]  /*129330*/  LDL.LU R170, [R1+0x3b94] ;  /* 0x003b940001aa7983 */ /* 0x002ea80000300800 */
[----:B----4-:R1:W-:Y:S04]  /*129340*/  @P6 STG.E [R158.64], R165 ;  /* 0x000000a59e006986 */ /* 0x0103e8000c101904 */
[----:B-1----:R-:W4:Y:S01]  /*129350*/  LDL.LU R165, [R1+0x26e4] ;  /* 0x0026e40001a57983 */ /* 0x002f220000300800 */
[----:B------:R-:W-:-:S02]  /*129360*/  ISETP.LT.AND P4, PT, R241, c[0x0][0x178], !P2 ;  /* 0x00005e00f1007a0c */ /* 0x000fc40005781270 */
[----:B------:R-:W-:Y:S01]  /*129370*/  IADD3 R153, R243, 0x1cd, RZ ;  /* 0x000001cdf3997810 */ /* 0x000fe20007ffe0ff */
[----:B------:R-:W-:-:S03]  /*129380*/  ISETP.LT.AND P2, PT, R240, c[0x0][0x178], !P2 ;  /* 0x00005e00f0007a0c */ /* 0x000fc60005741270 */
[----:B------:R-:W-:Y:S01]  /*129390*/  ISETP.GE.AND P0, PT, R153, c[0x0][0x17c], PT ;  /* 0x00005f0099007a0c */ /* 0x000fe20003f06270 */
[----:B------:R-:W-:-:S04]  /*1293a0*/  IMAD.WIDE R154, R152, 0x4, R226 ;  /* 0x00000004989a7825 */ /* 0x000fc800078e02e2 */
        /* <DEDUP_REMOVED lines=10> */
[----:B------:R-:W-:Y:S01]  /*129450*/  IMAD.WIDE R154, R161, 0x4, R2 ;  /* 0x00000004a19a7825 */ /* 0x000fe200078e0202 */
[----:B------:R-:W-:-:S02]  /*129460*/  ISETP.LT.AND P2, PT, R248, c[0x0][0x178], !P0 ;  /* 0x00005e00f8007a0c */ /* 0x000fc40004741270 */
[----:B------:R-:W4:Y:S04]  /*129470*/  LDL.LU R164, [R1+0x3f50] ;  /* 0x003f500001a47983 */ /* 0x000f280000300800 */
[----:B------:R1:W-:Y:S01]  /*129480*/  @P3 STG.E [R154.64], R163 ;  /* 0x000000a39a003986 */ /* 0x0003e2000c101904 */
[----:B------:R-:W-:Y:S01]  /*129490*/  ISETP.LT.AND P3, PT, R242, c[0x0][0x178], !P0 ;  /* 0x00005e00f2007a0c */ /* 0x000fe20004761270 */
[----:B------:R-:W-:-:S04]  /*1294a0*/  IMAD.WIDE R156, R161, 0x4, R218 ;  /* 0x00000004a19c7825 */ /* 0x000fc800078e02da */
[----:B------:R1:W-:Y:S01]  /*1294b0*/  @P5 STG.E [R152.64], R168 ;  /* 0x000000a898005986 */ /* 0x0003e2000c101904 */
[----:B------:R-:W-:Y:S01]  /*1294c0*/  IADD3 R158, R243, 0x1ce, RZ ;  /* 0x000001cef39e7810 */ /* 0x000fe20007ffe0ff */
[----:B-1----:R-:W4:Y:S01]  /*1294d0*/  LDL.LU R163, [R1+0x3f40] ;  /* 0x003f400001a37983 */ /* 0x002f220000300800 */
[----:B------:R-:W4:Y:S02]  /*1294e0*/  LDL.LU R212, [R1+0x3f00] ;  /* 0x003f000001d47983 */ /* 0x000f240000300800 */
[C---:B------:R-:W-:Y:S01]  /*1294f0*/  IMAD.WIDE R152, R161.reuse, 0x4, R220 ;  /* 0x00000004a1987825 */ /* 0x040fe200078e02dc */
[----:B------:R-:W-:Y:S01]  /*129500*/  ISETP.GE.AND P1, PT, R158, c[0x0][0x17c], PT ;  /* 0x00005f009e007a0c */ /* 0x000fe20003f26270 */
[----:B------:R1:W-:Y:S04]  /*129510*/  @P6 STG.E [R156.64], R169 ;  /* 0x000000a99c006986 */ /* 0x0003e8000c101904 */
[----:B------:R-:W4:Y:S01]  /*129520*/  LDL.LU R168, [R1+0x3ed0] ;  /* 0x003ed00001a87983 */ /* 0x000f220000300800 */
[----:B------:R-:W-:-:S03]  /*129530*/  IMAD.WIDE R158, R161, 0x4, R222 ;  /* 0x00000004a19e7825 */ /* 0x000fc600078e02de */
[----:B-1----:R-:W4:Y:S01]  /*129540*/  LDL.LU R169, [R1+0x3ea0] ;  /* 0x003ea00001a97983 */ /* 0x002f220000300800 */
[----:B------:R-:W-:-:S03]  /*129550*/  IMAD.WIDE R156, R161, 0x4, R224 ;  /* 0x00000004a19c7825 */ /* 0x000fc600078e02e0 */
[----:B---3--:R1:W-:Y:S04]  /*129560*/  @P4 STG.E [R152.64], R171 ;  /* 0x000000ab98004986 */ /* 0x0083e8000c101904 */
[----:B-1----:R-:W3:Y:S04]  /*129570*/  LDL.LU R171, [R1+0x2dd0] ;  /* 0x002dd00001ab7983 */ /* 0x002ee80000300800 */
[----:B--2---:R1:W-:Y:S04]  /*129580*/  @P2 STG.E [R158.64], R170 ;  /* 0x000000aa9e002986 */ /* 0x0043e8000c101904 */
[----:B-1----:R-:W2:Y:S04]  /*129590*/  LDL.LU R170, [R1+0x2d90] ;  /* 0x002d900001aa7983 */ /* 0x002ea80000300800 */
[----:B----4-:R1:W-:Y:S04]  /*1295a0*/  @P3 STG.E [R156.64], R165 ;  /* 0x000000a59c003986 */ /* 0x0103e8000c101904 */
[----:B-1----:R-:W4:Y:S01]  /*1295b0*/  LDL.LU R165, [R1+0x1b00] ;  /* 0x001b000001a57983 */ /* 0x002f220000300800 */
[----:B------:R-:W-:-:S02]  /*1295c0*/  ISETP.LT.AND P5, PT, R241, c[0x0][0x178], !P0 ;  /* 0x00005e00f1007a0c */ /* 0x000fc400047a1270 */
[----:B------:R-:W-:Y:S02]  /*1295d0*/  ISETP.LT.AND P6, PT, R240, c[0x0][0x178], !P0 ;  /* 0x00005e00f0007a0c */ /* 0x000fe400047c1270 */
[----:B------:R-:W-:Y:S02]  /*1295e0*/  ISETP.LT.AND P4, PT, R252, c[0x0][0x178], !P1 ;  /* 0x00005e00fc007a0c */ /* 0x000fe40004f81270 */
[C---:B------:R-:W-:Y:S01]  /*1295f0*/  IADD3 R160, R161.reuse, c[0x0][0x198], RZ ;  /* 0x00006600a1a07a10 */ /* 0x040fe20007ffe0ff */
[----:B------:R-:W-:Y:S01]  /*129600*/  IMAD.WIDE R154, R161, 0x4, R226 ;  /* 0x00000004a19a7825 */ /* 0x000fe200078e02e2 */
[----:B------:R-:W-:-:S03]  /*129610*/  ISETP.LT.AND P0, PT, R251, c[0x0][0x178], !P1 ;  /* 0x00005e00fb007a0c */ /* 0x000fc60004f01270 */
[----:B------:R-:W-:-:S04]  /*129620*/  IMAD.WIDE R152, R161, 0x4, R228 ;  /* 0x00000004a1987825 */ /* 0x000fc800078e02e4 */
[----:B------:R-:W-:Y:S01]  /*129630*/  IMAD.WIDE R158, R160, 0x4, R2 ;  /* 0x00000004a09e7825 */ /* 0x000fe200078e0202 */
[----:B------:R-:W-:Y:S01]  /*129640*/  ISETP.LT.AND P3, PT, R250, c[0x0][0x178], !P1 ;  /* 0x00005e00fa007a0c */ /* 0x000fe20004f61270 */
[----:B------:R1:W-:Y:S02]  /*129650*/  @P5 STG.E [R154.64], R166 ;  /* 0x000000a69a005986 */ /* 0x0003e4000c101904 */
[----:B------:R1:W-:Y:S01]  /*129660*/  @P6 STG.E [R152.64], R167 ;  /* 0x000000a798006986 */ /* 0x0003e2000c101904 */
[----:B------:R-:W-:Y:S02]  /*129670*/  ISETP.LT.AND P5, PT, R248, c[0x0][0x178], !P1 ;  /* 0x00005e00f8007a0c */ /* 0x000fe40004fa1270 */
[----:B------:R-:W-:Y:S01]  /*129680*/  ISETP.LT.AND P6, PT, R242, c[0x0][0x178], !P1 ;  /* 0x00005e00f2007a0c */ /* 0x000fe20004fc1270 */
[----:B------:R1:W-:Y:S04]  /*129690*/  @P4 STG.E [R158.64], R164 ;  /* 0x000000a49e004986 */ /* 0x0003e8000c101904 */
[----:B-1----:R-:W4:Y:S01]  /*1296a0*/  LDL.LU R166, [R1+0x3f04] ;  /* 0x003f040001a67983 */ /* 0x002f220000300800 */
[----:B------:R-:W-:Y:S01]  /*1296b0*/  ISETP.LT.AND P4, PT, R249, c[0x0][0x178], !P1 ;  /* 0x00005e00f9007a0c */ /* 0x000fe20004f81270 */
[----:B------:R-:W4:Y:S02]  /*1296c0*/  LDL.LU R167, [R1+0x1f28] ;  /* 0x001f280001a77983 */ /* 0x000f240000300800 */
[----:B------:R-:W-:Y:S01]  /*1296d0*/  IMAD.WIDE R152, R160, 0x4, R216 ;  /* 0x00000004a0987825 */ /* 0x000fe200078e02d8 */
[----:B------:R-:W-:-:S03]  /*1296e0*/  ISETP.LT.AND P2, PT, R241, c[0x0][0x178], !P1 ;  /* 0x00005e00f1007a0c */ /* 0x000fc60004f41270 */
[----:B------:R-:W-:Y:S01]  /*1296f0*/  IMAD.WIDE R154, R160, 0x4, R220 ;  /* 0x00000004a09a7825 */ /* 0x000fe200078e02dc */
[----:B------:R-:W4:Y:S04]  /*129700*/  LDL.LU R164, [R1+0x3f54] ;  /* 0x003f540001a47983 */ /* 0x000f280000300800 */
[----:B------:R1:W-:Y:S01]  /*129710*/  @P0 STG.E [R152.64], R163 ;  /* 0x000000a398000986 */ /* 0x0003e2000c101904 */
[----:B------:R-:W-:Y:S01]  /*129720*/  ISETP.LT.AND P0, PT, R240, c[0x0][0x178], !P1 ;  /* 0x00005e00f0007a0c */ /* 0x000fe20004f01270 */
[----:B------:R-:W-:-:S04]  /*129730*/  IMAD.WIDE R156, R160, 0x4, R222 ;  /* 0x00000004a09c7825 */ /* 0x000fc800078e02de */
[C---:B------:R-:W-:Y:S01]  /*129740*/  IMAD.WIDE R158, R160.reuse, 0x4, R224 ;  /* 0x00000004a09e7825 */ /* 0x040fe200078e02e0 */
[----:B-1----:R-:W4:Y:S03]  /*129750*/  LDL.LU R163, [R1+0x3f44] ;  /* 0x003f440001a37983 */ /* 0x002f260000300800 */
[----:B------:R-:W-:-:S05]  /*129760*/  IMAD.WIDE R152, R160, 0x4, R218 ;  /* 0x00000004a0987825 */ /* 0x000fca00078e02da */
[----:B------:R-:W-:Y:S01]  /*129770*/  @P3 STG.E [R152.64], R212 ;  /* 0x000000d498003986 */ /* 0x000fe2000c101904 */
[----:B------:R1:W-:Y:S02]  /*129780*/  @P4 STG.E [R154.64], R168 ;  /* 0x000000a89a004986 */ /* 0x0003e4000c101904 */
[----:B------:R1:W-:Y:S02]  /*129790*/  @P5 STG.E [R156.64], R169 ;  /* 0x000000a99c005986 */ /* 0x0003e4000c101904 */
[----:B-1----:R-:W4:Y:S01]  /*1297a0*/  LDL.LU R168, [R1+0x3ed4] ;  /* 0x003ed40001a87983 */ /* 0x002f220000300800 */
[----:B------:R-:W4:Y:S02]  /*1297b0*/  LDL.LU R169, [R1+0x3ea4] ;  /* 0x003ea40001a97983 */ /* 0x000f240000300800 */
[----:B------:R-:W-:-:S04]  /*1297c0*/  IMAD.WIDE R154, R160, 0x4, R226 ;  /* 0x00000004a09a7825 */ /* 0x000fc800078e02e2 */
[----:B------:R-:W-:Y:S01]  /*1297d0*/  IMAD.WIDE R156, R160, 0x4, R228 ;  /* 0x00000004a09c7825 */ /* 0x000fe200078e02e4 */
[----:B---3--:R1:W-:Y:S04]  /*1297e0*/  @P6 STG.E [R158.64], R171 ;  /* 0x000000ab9e006986 */ /* 0x0083e8000c101904 */
[----:B-1----:R-:W3:Y:S04]  /*1297f0*/  LDL.LU R171, [R1+0x2dd4] ;  /* 0x002dd40001ab7983 */ /* 0x002ee80000300800 */
[----:B--2---:R1:W-:Y:S04]  /*129800*/  @P2 STG.E [R154.64], R170 ;  /* 0x000000aa9a002986 */ /* 0x0043e8000c101904 */
[----:B-1----:R-:W2:Y:S04]  /*129810*/  LDL.LU R170, [R1+0x2d94] ;  /* 0x002d940001aa7983 */ /* 0x002ea80000300800 */
[----:B----4-:R1:W-:Y:S04]  /*129820*/  @P0 STG.E [R156.64], R165 ;  /* 0x000000a59c000986 */ /* 0x0103e8000c101904 */
[----:B-1----:R-:W4:Y:S01]  /*129830*/  LDL.LU R165, [R1+0x1b04] ;  /* 0x001b040001a57983 */ /* 0x002f220000300800 */
        /* <DEDUP_REMOVED lines=11> */
[C---:B------:R-:W-:Y:S01]  /*1298f0*/  IMAD.WIDE R158, R153.reuse, 0x4, R218 ;  /* 0x00000004999e7825 */ /* 0x040fe200078e02da */
[----:B------:R1:W-:Y:S01]  /*129900*/  @P4 STG.E [R154.64], R164 ;  /* 0x000000a49a004986 */ /* 0x0003e2000c101904 */
[----:B------:R-:W-:Y:S02]  /*129910*/  ISETP.LT.AND P4, PT, R242, c[0x0][0x178], !P1 ;  /* 0x00005e00f2007a0c */ /* 0x000fe40004f81270 */
[----:B------:R-:W-:Y:S01]  /*129920*/  ISETP.GE.AND P0, PT, R152, c[0x0][0x17c], PT ;  /* 0x00005f0098007a0c */ /* 0x000fe20003f06270 */
[----:B------:R-:W-:Y:S01]  /*129930*/  IADD3 R152, R153, c[0x0][0x198], RZ ;  /* 0x0000660099987a10 */ /* 0x000fe20007ffe0ff */
[----:B-1----:R-:W4:Y:S04]  /*129940*/  LDL.LU R164, [R1+0x1818] ;  /* 0x0018180001a47983 */ /* 0x002f280000300800 */
[----:B------:R1:W-:Y:S01]  /*129950*/  @P5 STG.E [R156.64], R163 ;  /* 0x000000a39c005986 */ /* 0x0003e2000c101904 */
[----:B------:R-:W-:Y:S01]  /*129960*/  ISETP.LT.AND P5, PT, R241, c[0x0][0x178], !P1 ;  /* 0x00005e00f1007a0c */ /* 0x000fe20004fa1270 */
[----:B------:R1:W-:Y:S01]  /*129970*/  @P6 STG.E [R158.64], R166 ;  /* 0x000000a69e006986 */ /* 0x0003e2000c101904 */
[----:B------:R-:W-:Y:S01]  /*129980*/  ISETP.LT.AND P1, PT, R240, c[0x0][0x178], !P1 ;  /* 0x00005e00f0007a0c */ /* 0x000fe20004f21270 */
[----:B------:R-:W-:Y:S01]  /*129990*/  IMAD.WIDE R154, R153, 0x4, R224 ;  /* 0x00000004999a7825 */ /* 0x000fe200078e02e0 */
[----:B------:R-:W-:-:S03]  /*1299a0*/  ISETP.LT.AND P6, PT, R252, c[0x0][0x178], !P0 ;  /* 0x00005e00fc007a0c */ /* 0x000fc600047c1270 */
[C---:B-1----:R-:W-:Y:S01]  /*1299b0*/  IMAD.WIDE R156, R153.reuse, 0x4, R220 ;  /* 0x00000004999c7825 */ /* 0x042fe200078e02dc */
[----:B------:R-:W4:Y:S03]  /*1299c0*/  LDL.LU R163, [R1+0x1288] ;  /* 0x0012880001a37983 */ /* 0x000f260000300800 */
[----:B------:R-:W-:-:S04]  /*1299d0*/  IMAD.WIDE R158, R153, 0x4, R222 ;  /* 0x00000004999e7825 */ /* 0x000fc800078e02de */
[----:B------:R-:W4:Y:S01]  /*1299e0*/  LDL.LU R166, [R1+0xeb8] ;  /* 0x000eb80001a67983 */ /* 0x000f220000300800 */
[----:B------:R1:W-:Y:S01]  /*1299f0*/  @P2 STG.E [R156.64], R168 ;  /* 0x000000a89c002986 */ /* 0x0003e2000c101904 */
[----:B------:R1:W-:Y:S02]  /*129a00*/  @P3 STG.E [R158.64], R169 ;  /* 0x000000a99e003986 */ /* 0x0003e4000c101904 */
[C---:B-1----:R-:W-:Y:S01]  /*129a10*/  IMAD.WIDE R156, R153.reuse, 0x4, R226 ;  /* 0x00000004999c7825 */ /* 0x042fe200078e02e2 */
[----:B------:R-:W4:Y:S03]  /*129a20*/  LDL.LU R168, [R1+0xa08] ;  /* 0x000a080001a87983 */ /* 0x000f260000300800 */
[----:B------:R-:W-:Y:S01]  /*129a30*/  IMAD.WIDE R158, R152, 0x4, R2 ;  /* 0x00000004989e7825 */ /* 0x000fe200078e0202 */
[----:B---3--:R1:W-:Y:S03]  /*129a40*/  @P4 STG.E [R154.64], R171 ;  /* 0x000000ab9a004986 */ /* 0x0083e6000c101904 */
[----:B-1----:R-:W-:Y:S01]  /*129a50*/  IMAD.WIDE R154, R153, 0x4, R228 ;  /* 0x00000004999a7825 */ /* 0x002fe200078e02e4 */
[----:B------:R-:W3:Y:S04]  /*129a60*/  LDL.LU R171, [R1+0x828] ;  /* 0x0008280001ab7983 */ /* 0x000ee80000300800 */
[----:B--2---:R-:W-:Y:S04]  /*129a70*/  @P5 STG.E [R156.64], R170 ;  /* 0x000000aa9c005986 */ /* 0x004fe8000c101904 */
[----:B----4-:R1:W-:Y:S01]  /*129a80*/  @P1 STG.E [R154.64], R165 ;  /* 0x000000a59a001986 */ /* 0x0103e2000c101904 */
[----:B------:R2:W-:Y:S03]  /*129a90*/  @P6 STG.E [R158.64], R167 ;  /* 0x000000a79e006986 */ /* 0x0005e6000c101904 */
[----:B-1----:R-:W4:Y:S01]  /*129aa0*/  LDL.LU R165, [R1+0x64c] ;  /* 0x00064c0001a57983 */ /* 0x002f220000300800 */
[----:B------:R-:W4:Y:S02]  /*129ab0*/  LDL.LU R169, [R1+0x648] ;  /* 0x0006480001a97983 */ /* 0x000f240000300800 */
[----:B------:R-:W4:Y:S02]  /*129ac0*/  LDL.LU R170, [R1+0x358] ;  /* 0x0003580001aa7983 */ /* 0x000f240000300800 */
[----:B--2---:R-:W2:Y:S01]  /*129ad0*/  LDL.LU R167, [R1+0x1f2c] ;  /* 0x001f2c0001a77983 */ /* 0x004ea20000300800 */
[----:B------:R-:W-:-:S02]  /*129ae0*/  ISETP.LT.AND P2, PT, R251, c[0x0][0x178], !P0 ;  /* 0x00005e00fb007a0c */ /* 0x000fc40004741270 */
[----:B------:R-:W-:Y:S02]  /*129af0*/  ISETP.LT.AND P4, PT, R250, c[0x0][0x178], !P0 ;  /* 0x00005e00fa007a0c */ /* 0x000fe40004781270 */
[----:B------:R-:W-:Y:S02]  /*129b00*/  ISETP.LT.AND P3, PT, R249, c[0x0][0x178], !P0 ;  /* 0x00005e00f9007a0c */ /* 0x000fe40004761270 */
[----:B------:R-:W-:Y:S01]  /*129b10*/  ISETP.LT.AND P6, PT, R248, c[0x0][0x178], !P0 ;  /* 0x00005e00f8007a0c */ /* 0x000fe200047c1270 */
[----:B------:R-:W-:Y:S01]  /*129b20*/  IMAD.WIDE R158, R152, 0x4, R216 ;  /* 0x00000004989e7825 */ /* 0x000fe200078e02d8 */
[----:B------:R-:W-:Y:S02]  /*129b30*/  IADD3 R153, R243, 0x1d1, RZ ;  /* 0x000001d1f3997810 */ /* 0x000fe40007ffe0ff */
[----:B------:R-:W-:Y:S01]  /*129b40*/  ISETP.LT.AND P5, PT, R242, c[0x0][0x178], !P0 ;  /* 0x00005e00f2007a0c */ /* 0x000fe200047a1270 */
[----:B------:R-:W-:-:S04]  /*129b50*/  IMAD.WIDE R156, R152, 0x4, R218 ;  /* 0x00000004989c7825 */ /* 0x000fc800078e02da */
[----:B------:R-:W-:Y:S01]  /*129b60*/  IMAD.WIDE R154, R152, 0x4, R220 ;  /* 0x00000004989a7825 */ /* 0x000fe200078e02dc */
[----:B------:R-:W-:-:S03]  /*129b70*/  ISETP.GE.AND P1, PT, R153, c[0x0][0x17c], PT ;  /* 0x00005f0099007a0c */ /* 0x000fc60003f26270 */
[----:B------:R-:W-:Y:S01]  /*129b80*/  IADD3 R153, R152, c[0x0][0x198], RZ ;  /* 0x0000660098997a10 */ /* 0x000fe20007ffe0ff */
[----:B------:R1:W-:Y:S01]  /*129b90*/  @P2 STG.E [R158.64], R164 ;  /* 0x000000a49e002986 */ /* 0x0003e2000c101904 */
[----:B------:R-:W-:Y:S01]  /*129ba0*/  ISETP.LT.AND P2, PT, R241, c[0x0][0x178], !P0 ;  /* 0x00005e00f1007a0c */ /* 0x000fe20004741270 */
[----:B------:R-:W-:Y:S02]  /*129bb0*/  ISETP.LT.AND P0, PT, R240, c[0x0][0x178], !P0 ;  /* 0x00005e00f0007a0c */ /* 0x000fe40004701270 */
[----:B-1----:R-:W2:Y:S04]  /*129bc0*/  LDL.LU R164, [R1+0x181c] ;  /* 0x00181c0001a47983 */ /* 0x002ea80000300800 */
[----:B------:R1:W-:Y:S01]  /*129bd0*/  @P4 STG.E [R156.64], R163 ;  /* 0x000000a39c004986 */ /* 0x0003e2000c101904 */
[----:B------:R1:W-:Y:S02]  /*129be0*/  @P3 STG.E [R154.64], R166 ;  /* 0x000000a69a003986 */ /* 0x0003e4000c101904 */
[----:B------:R-:W-:Y:S01]  /*129bf0*/  IMAD.WIDE R158, R152, 0x4, R222 ;  /* 0x00000004989e7825 */ /* 0x000fe200078e02de */
[----:B------:R-:W-:Y:S01]  /*129c00*/  ISETP.LT.AND P3, PT, R252, c[0x0][0x178], !P1 ;  /* 0x00005e00fc007a0c */ /* 0x000fe20004f61270 */
[----:B-1----:R-:W2:Y:S02]  /*129c10*/  LDL.LU R163, [R1+0x128c] ;  /* 0x00128c0001a37983 */ /* 0x002ea40000300800 */
[----:B------:R-:W2:Y:S02]  /*129c20*/  LDL.LU R166, [R1+0xebc] ;  /* 0x000ebc0001a67983 */ /* 0x000ea40000300800 */
[----:B------:R-:W-:-:S04]  /*129c30*/  IMAD.WIDE R154, R152, 0x4, R224 ;  /* 0x00000004989a7825 */ /* 0x000fc800078e02e0 */
[----:B------:R-:W-:Y:S01]  /*129c40*/  IMAD.WIDE R156, R152, 0x4, R228 ;  /* 0x00000004989c7825 */ /* 0x000fe200078e02e4 */
[----:B------:R1:W-:Y:S04]  /*129c50*/  @P6 STG.E [R158.64], R168 ;  /* 0x000000a89e006986 */ /* 0x0003e8000c101904 */
[----:B-1----:R-:W2:Y:S01]  /*129c60*/  LDL.LU R168, [R1+0xa0c] ;  /* 0x000a0c0001a87983 */ /* 0x002ea20000300800 */
[----:B------:R-:W-:-:S03]  /*129c70*/  IMAD.WIDE R158, R153, 0x4, R2 ;  /* 0x00000004999e7825 */ /* 0x000fc600078e0202 */
[----:B---3--:R1:W-:Y:S04]  /*129c80*/  @P5 STG.E [R154.64], R171 ;  /* 0x000000ab9a005986 */ /* 0x0083e8000c101904 */
[----:B-1----:R-:W3:Y:S01]  /*129c90*/  LDL.LU R171, [R1+0x82c] ;  /* 0x00082c0001ab7983 */ /* 0x002ee20000300800 */
[----:B------:R-:W-:-:S05]  /*129ca0*/  IMAD.WIDE R154, R152, 0x4, R226 ;  /* 0x00000004989a7825 */ /* 0x000fca00078e02e2 */
[----:B----4-:R-:W-:Y:S01]  /*129cb0*/  @P2 STG.E [R154.64], R169 ;  /* 0x000000a99a002986 */ /* 0x010fe2000c101904 */
[----:B------:R-:W-:Y:S02]  /*129cc0*/  @P0 STG.E [R156.64], R170 ;  /* 0x000000aa9c000986 */ /* 0x000fe4000c101904 */
[----:B--2---:R1:W-:Y:S02]  /*129cd0*/  @P3 STG.E [R158.64], R167 ;  /* 0x000000a79e003986 */ /* 0x0043e4000c101904 */
[----:B-1----:R-:W2:Y:S01]  /*129ce0*/  LDL.LU R167, [R1+0x35c] ;  /* 0x00035c0001a77983 */ /* 0x002ea20000300800 */
[----:B------:R-:W2:Y:S02]  /*129cf0*/  LDL.LU R169, [R1+0x23b8] ;  /* 0x0023b80001a97983 */ /* 0x000ea40000300800 */
[----:B------:R-:W2:Y:S01]  /*129d00*/  LDL.LU R170, [R1+0x1cf8] ;  /* 0x001cf80001aa7983 */ /* 0x000ea20000300800 */
        /* <DEDUP_REMOVED lines=8> */
[----:B------:R-:W-:Y:S01]  /*129d90*/  IADD3 R160, R243, 0x1d2, RZ ;  /* 0x000001d2f3a07810 */ /* 0x000fe20007ffe0ff */
[----:B------:R-:W2:Y:S03]  /*129da0*/  LDL.LU R212, [R1+0x1a78] ;  /* 0x001a780001d47983 */ /* 0x000ea60000300800 */
[----:B------:R-:W-:Y:S01]  /*129db0*/  ISETP.GE.AND P2, PT, R160, c[0x0][0x17c], PT ;  /* 0x00005f00a0007a0c */ /* 0x000fe20003f46270 */
[----:B------:R1:W-:Y:S01]  /*129dc0*/  @P4 STG.E [R154.64], R164 ;  /* 0x000000a49a004986 */ /* 0x0003e2000c101904 */
[----:B------:R-:W-:Y:S01]  /*129dd0*/  ISETP.LT.AND P4, PT, R241, c[0x0][0x178], !P1 ;  /* 0x00005e00f1007a0c */ /* 0x000fe20004f81270 */
[----:B------:R-:W-:Y:S01]  /*129de0*/  ISETP.LT.AND P1, PT, R240, c[0x0][0x178], !P1 ;  /* 0x00005e00f0007a0c */ /* 0x000fe20004f21270 */
[C---:B------:R-:W-:Y:S01]  /*129df0*/  IADD3 R160, R153.reuse, c[0x0][0x198], RZ ;  /* 0x0000660099a07a10 */ /* 0x040fe20007ffe0ff */
[----:B------:R1:W-:Y:S01]  /*129e00*/  @P6 STG.E [R156.64], R163 ;  /* 0x000000a39c006986 */ /* 0x0003e2000c101904 */
[----:B------:R1:W-:Y:S02]  /*129e10*/  @P5 STG.E [R158.64], R166 ;  /* 0x000000a69e005986 */ /* 0x0003e4000c101904 */
[----:B-1----:R-:W-:Y:S01]  /*129e20*/  IMAD.WIDE R154, R153, 0x4, R222 ;  /* 0x00000004999a7825 */ /* 0x002fe200078e02de */
[----:B------:R-:W-:-:S02]  /*129e30*/  ISETP.LT.AND P5, PT, R252, c[0x0][0x178], !P2 ;  /* 0x00005e00fc007a0c */ /* 0x000fc400057a1270 */
[----:B------:R-:W-:Y:S01]  /*129e40*/  ISETP.LT.AND P6, PT, R251, c[0x0][0x178], !P2 ;  /* 0x00005e00fb007a0c */ /* 0x000fe200057c1270 */
[C---:B------:R-:W-:Y:S01]  /*129e50*/  IMAD.WIDE R156, R153.reuse, 0x4, R224 ;  /* 0x00000004999c7825 */ /* 0x040fe200078e02e0 */
[----:B------:R-:W2:Y:S03]  /*129e60*/  LDL.LU R166, [R1+0x1298] ;  /* 0x0012980001a67983 */ /* 0x000ea60000300800 */
[----:B------:R-:W2:Y:S02]  /*129e70*/  LDL.LU R163, [R1+0xec8] ;  /* 0x000ec80001a37983 */ /* 0x000ea40000300800 */
[----:B------:R-:W-:-:S04]  /*129e80*/  IMAD.WIDE R158, R153, 0x4, R226 ;  /* 0x00000004999e7825 */ /* 0x000fc800078e02e2 */
[----:B------:R-:W-:Y:S01]  /*129e90*/  IMAD.WIDE R152, R153, 0x4, R228 ;  /* 0x0000000499987825 */ /* 0x000fe200078e02e4 */
[----:B------:R1:W-:Y:S04]  /*129ea0*/  @P3 STG.E [R154.64], R168 ;  /* 0x000000a89a003986 */ /* 0x0003e8000c101904 */
[----:B-1----:R-:W2:Y:S01]  /*129eb0*/  LDL.LU R168, [R1+0xca8] ;  /* 0x000ca80001a87983 */ /* 0x002ea20000300800 */
[----:B------:R-:W-:-:S03]  /*129ec0*/  IMAD.WIDE R154, R160, 0x4, R2 ;  /* 0x00000004a09a7825 */ /* 0x000fc600078e0202 */
[----:B---3--:R1:W-:Y:S01]  /*129ed0*/  @P0 STG.E [R156.64], R171 ;  /* 0x000000ab9c000986 */ /* 0x0083e2000c101904 */
[----:B------:R3:W-:Y:S03]  /*129ee0*/  @P4 STG.E [R158.64], R165 ;  /* 0x000000a59e004986 */ /* 0x0007e6000c101904 */
[----:B-1----:R-:W4:Y:S01]  /*129ef0*/  LDL.LU R171, [R1+0x838] ;  /* 0x0008380001ab7983 */ /* 0x002f220000300800 */
[----:B------:R-:W-:-:S04]  /*129f00*/  IMAD.WIDE R156, R160, 0x4, R216 ;  /* 0x00000004a09c7825 */ /* 0x000fc800078e02d8 */
[----:B---3--:R-:W3:Y:S01]  /*129f10*/  LDL.LU R165, [R1+0x1a7c] ;  /* 0x001a7c0001a57983 */ /* 0x008ee20000300800 */
[----:B--2---:R1:W-:Y:S01]  /*129f20*/  @P1 STG.E [R152.64], R167 ;  /* 0x000000a798001986 */ /* 0x0043e2000c101904 */
[----:B------:R2:W-:Y:S02]  /*129f30*/  @P5 STG.E [R154.64], R169 ;  /* 0x000000a99a005986 */ /* 0x0005e4000c101904 */
[----:B------:R2:W-:Y:S01]  /*129f40*/  @P6 STG.E [R156.64], R170 ;  /* 0x000000aa9c006986 */ /* 0x0005e2000c101904 */
[----:B-1----:R-:W3:Y:S01]  /*129f50*/  LDL.LU R167, [R1+0x36c] ;  /* 0x00036c0001a77983 */ /* 0x002ee20000300800 */
[----:B------:R-:W3:Y:S02]  /*129f60*/  LDL.LU R164, [R1+0x368] ;  /* 0x0003680001a47983 */ /* 0x000ee40000300800 */
[----:B--2---:R-:W2:Y:S02]  /*129f70*/  LDL.LU R169, [R1+0x23bc] ;  /* 0x0023bc0001a97983 */ /* 0x004ea40000300800 */
[----:B------:R-:W2:Y:S01]  /*129f80*/  LDL.LU R170, [R1+0x1cfc] ;  /* 0x001cfc0001aa7983 */ /* 0x000ea20000300800 */
[----:B------:R-:W-:-:S02]  /*129f90*/  ISETP.LT.AND P3, PT, R250, c[0x0][0x178], !P2 ;  /* 0x00005e00fa007a0c */ /* 0x000fc40005761270 */
[----:B------:R-:W-:Y:S02]  /*129fa0*/  ISETP.LT.AND P4, PT, R249, c[0x0][0x178], !P2 ;  /* 0x00005e00f9007a0c */ /* 0x000fe40005781270 */
[----:B------:R-:W-:Y:S02]  /*129fb0*/  ISETP.LT.AND P1, PT, R248, c[0x0][0x178], !P2 ;  /* 0x00005e00f8007a0c */ /* 0x000fe40005721270 */
[----:B------:R-:W-:Y:S01]  /*129fc0*/  ISETP.LT.AND P6, PT, R242, c[0x0][0x178], !P2 ;  /* 0x00005e00f2007a0c */ /* 0x000fe200057c1270 */
[----:B------:R-:W-:Y:S01]  /*129fd0*/  IMAD.WIDE R156, R160, 0x4, R218 ;  /* 0x00000004a09c7825 */ /* 0x000fe200078e02da */
[----:B------:R-:W-:-:S03]  /*129fe0*/  ISETP.LT.AND P5, PT, R241, c[0x0][0x178], !P2 ;  /* 0x00005e00f1007a0c */ /* 0x000fc600057a1270 */
[----:B------:R-:W-:Y:S01]  /*129ff0*/  IMAD.WIDE R154, R160, 0x4, R220 ;  /* 0x00000004a09a7825 */ /* 0x000fe200078e02dc */
[----:B------:R-:W-:-:S03]  /*12a000*/  IADD3 R158, R243, 0x1d3, RZ ;  /* 0x000001d3f39e7810 */ /* 0x000fc60007ffe0ff */
[----:B------:R-:W-:Y:S01]  /*12a010*/  IMAD.WIDE R152, R160, 0x4, R222 ;  /* 0x00000004a0987825 */ /* 0x000fe200078e02de */
[----:B------:R-:W-:Y:S01]  /*12a020*/  ISETP.GE.AND P0, PT, R158, c[0x0][0x17c], PT ;  /* 0x00005f009e007a0c */ /* 0x000fe20003f06270 */
[----:B------:R1:W-:Y:S01]  /*12a030*/  @P3 STG.E [R156.64], R212 ;  /* 0x000000d49c003986 */ /* 0x0003e2000c101904 */
[----:B------:R-:W-:Y:S02]  /*12a040*/  ISETP.LT.AND P2, PT, R240, c[0x0][0x178], !P2 ;  /* 0x00005e00f0007a0c */ /* 0x000fe40005741270 */
[----:B------:R-:W-:Y:S02]  /*12a050*/  ISETP.LT.AND P3, PT, R252, c[0x0][0x178], !P0 ;  /* 0x00005e00fc007a0c */ /* 0x000fe40004761270 */
[C---:B------:R-:W-:Y:S01]  /*12a060*/  IADD3 R161, R160.reuse, c[0x0][0x198], RZ ;  /* 0x00006600a0a17a10 */ /* 0x040fe20007ffe0ff */
[C---:B-1----:R-:W-:Y:S01]  /*12a070*/  IMAD.WIDE R156, R160.reuse, 0x4, R224 ;  /* 0x00000004a09c7825 */ /* 0x042fe200078e02e0 */
[----:B------:R1:W-:Y:S03]  /*12a080*/  @P4 STG.E [R154.64], R166 ;  /* 0x000000a69a004986 */ /* 0x0003e6000c101904 */
[----:B------:R1:W-:Y:S01]  /*12a090*/  @P1 STG.E [R152.64], R163 ;  /* 0x000000a398001986 */ /* 0x0003e2000c101904 */
[----:B------:R-:W-:Y:S01]  /*12a0a0*/  ISETP.LT.AND P4, PT, R251, c[0x0][0x178], !P0 ;  /* 0x00005e00fb007a0c */ /* 0x000fe20004781270 */
[----:B-1----:R-:W2:Y:S01]  /*12a0b0*/  LDL.LU R166, [R1+0x129c] ;  /* 0x00129c0001a67983 */ /* 0x002ea20000300800 */
[----:B------:R-:W-:-:S04]  /*12a0c0*/  IMAD.WIDE R152, R160, 0x4, R226 ;  /* 0x00000004a0987825 */ /* 0x000fc800078e02e2 */
[----:B------:R-:W2:Y:S01]  /*12a0d0*/  LDL.LU R163, [R1+0xecc] ;  /* 0x000ecc0001a37983 */ /* 0x000ea20000300800 */
[----:B------:R1:W-:Y:S01]  /*12a0e0*/  @P6 STG.E [R156.64], R168 ;  /* 0x000000a89c006986 */ /* 0x0003e2000c101904 */
[----:B------:R-:W-:-:S03]  /*12a0f0*/  IMAD.WIDE R154, R161, 0x4, R2 ;  /* 0x00000004a19a7825 */ /* 0x000fc600078e0202 */
[----:B-1----:R-:W2:Y:S01]  /*12a100*/  LDL.LU R168, [R1+0xcac] ;  /* 0x000cac0001a87983 */ /* 0x002ea20000300800 */
[----:B------:R-:W-:-:S03]  /*12a110*/  IMAD.WIDE R156, R160, 0x4, R228 ;  /* 0x00000004a09c7825 */ /* 0x000fc600078e02e4 */
[----:B----4-:R1:W-:Y:S04]  /*12a120*/  @P5 STG.E [R152.64], R171 ;  /* 0x000000ab98005986 */ /* 0x0103e8000c101904 */
[----:B-1----:R-:W4:Y:S01]  /*12a130*/  LDL.LU R171, [R1+0x83c] ;  /* 0x00083c0001ab7983 */ /* 0x002f220000300800 */
[----:B------:R-:W-:-:S03]  /*12a140*/  IMAD.WIDE R152, R161, 0x4, R216 ;  /* 0x00000004a1987825 */ /* 0x000fc600078e02d8 */
[----:B---3--:R-:W-:Y:S01]  /*12a150*/  @P2 STG.E [R156.64], R164 ;  /* 0x000000a49c002986 */ /* 0x008fe2000c101904 */
[----:B--2---:R1:W-:Y:S03]  /*12a160*/  @P3 STG.E [R154.64], R169 ;  /* 0x000000a99a003986 */ /* 0x0043e6000c101904 */
[----:B------:R2:W-:Y:S04]  /*12a170*/  @P4 STG.E [R152.64], R170 ;  /* 0x000000aa98004986 */ /* 0x0005e8000c101904 */
[----:B-1----:R-:W3:Y:S01]  /*12a180*/  LDL.LU R169, [R1+0x3788] ;  /* 0x0037880001a97983 */ /* 0x002ee20000300800 */
[----:B--2---:R-:W2:Y:S01]  /*12a190*/  LDL.LU R170, [R1+0x2898] ;  /* 0x0028980001aa7983 */ /* 0x004ea20000300800 */
[----:B------:R-:W-:-:S02]  /*12a1a0*/  ISETP.LT.AND P6, PT, R250, c[0x0][0x178], !P0 ;  /* 0x00005e00fa007a0c */ /* 0x000fc400047c1270 */
[----:B------:R-:W-:Y:S01]  /*12a1b0*/  ISETP.LT.AND P5, PT, R249, c[0x0][0x178], !P0 ;  /* 0x00005e00f9007a0c */ /* 0x000fe200047a1270 */
[----:B------:R-:W-:Y:S01]  /*12a1c0*/  IMAD.WIDE R156, R161, 0x4, R218 ;  /* 0x00000004a19c7825 */ /* 0x000fe200078e02da */
[----:B------:R-:W-:Y:S02]  /*12a1d0*/  ISETP.LT.AND P2, PT, R248, c[0x0][0x178], !P0 ;  /* 0x00005e00f8007a0c */ /* 0x000fe40004741270 */
[----:B------:R-:W-:Y:S02]  /*12a1e0*/  ISETP.LT.AND P3, PT, R242, c[0x0][0x178], !P0 ;  /* 0x00005e00f2007a0c */ /* 0x000fe40004761270 */
[----:B------:R-:W-:Y:S02]  /*12a1f0*/  ISETP.LT.AND P4, PT, R241, c[0x0][0x178], !P0 ;  /* 0x00005e00f1007a0c */ /* 0x000fe40004781270 */
[----:B------:R-:W-:Y:S01]  /*12a200*/  IADD3 R158, R243, 0x1d4, RZ ;  /* 0x000001d4f39e7810 */ /* 0x000fe20007ffe0ff */
[----:B------:R-:W-:Y:S01]  /*12a210*/  IMAD.WIDE R152, R161, 0x4, R220 ;  /* 0x00000004a1987825 */ /* 0x000fe200078e02dc */
[----:B------:R-:W2:Y:S03]  /*12a220*/  LDL.LU R212, [R1+0x2178] ;  /* 0x0021780001d47983 */ /* 0x000ea60000300800 */
[----:B------:R-:W2:Y:S01]  /*12a230*/  LDL.LU R164, [R1+0x1ce8] ;  /* 0x001ce80001a47983 */ /* 0x000ea20000300800 */
[----:B------:R1:W-:Y:S01]  /*12a240*/  @P6 STG.E [R156.64], R165 ;  /* 0x000000a59c006986 */ /* 0x0003e2000c101904 */
[----:B------:R-:W-:-:S02]  /*12a250*/  ISETP.LT.AND P6, PT, R240, c[0x0][0x178], !P0 ;  /* 0x00005e00f0007a0c */ /* 0x000fc400047c1270 */
[----:B------:R-:W-:Y:S01]  /*12a260*/  ISETP.GE.AND P1, PT, R158, c[0x0][0x17c], PT ;  /* 0x00005f009e007a0c */ /* 0x000fe20003f26270 */
[----:B------:R-:W-:-:S04]  /*12a270*/  IMAD.WIDE R158, R161, 0x4, R222 ;  /* 0x00000004a19e7825 */ /* 0x000fc800078e02de */
[----:B------:R-:W-:Y:S01]  /*12a280*/  IMAD.WIDE R154, R161, 0x4, R226 ;  /* 0x00000004a19a7825 */ /* 0x000fe200078e02e2 */
[----:B------:R-:W-:Y:S01]  /*12a290*/  ISETP.LT.AND P0, PT, R251, c[0x0][0x178], !P1 ;  /* 0x00005e00fb007a0c */ /* 0x000fe20004f01270 */
[----:B-1----:R-:W2:Y:S02]  /*12a2a0*/  LDL.LU R165, [R1+0x1588] ;  /* 0x0015880001a57983 */ /* 0x002ea40000300800 */
[C---:B------:R-:W-:Y:S02]  /*12a2b0*/  IMAD.WIDE R156, R161.reuse, 0x4, R224 ;  /* 0x00000004a19c7825 */ /* 0x040fe400078e02e0 */
[----:B------:R1:W-:Y:S01]  /*12a2c0*/  @P5 STG.E [R152.64], R166 ;  /* 0x000000a698005986 */ /* 0x0003e2000c101904 */
[----:B------:R-:W-:Y:S01]  /*12a2d0*/  ISETP.LT.AND P5, PT, R252, c[0x0][0x178], !P1 ;  /* 0x00005e00fc007a0c */ /* 0x000fe20004fa1270 */
[----:B------:R1:W-:Y:S01]  /*12a2e0*/  @P2 STG.E [R158.64], R163 ;  /* 0x000000a39e002986 */ /* 0x0003e2000c101904 */
[C---:B------:R-:W-:Y:S01]  /*12a2f0*/  IADD3 R160, R161.reuse, c[0x0][0x198], RZ ;  /* 0x00006600a1a07a10 */ /* 0x040fe20007ffe0ff */
[----:B-1----:R-:W2:Y:S01]  /*12a300*/  LDL.LU R166, [R1+0x10a8] ;  /* 0x0010a80001a67983 */ /* 0x002ea20000300800 */
[----:B------:R-:W-:-:S04]  /*12a310*/  IMAD.WIDE R152, R161, 0x4, R228 ;  /* 0x00000004a1987825 */ /* 0x000fc800078e02e4 */
[----:B------:R-:W2:Y:S01]  /*12a320*/  LDL.LU R163, [R1+0xcb8] ;  /* 0x000cb80001a37983 */ /* 0x000ea20000300800 */
[----:B------:R-:W-:Y:S01]  /*12a330*/  @P3 STG.E [R156.64], R168 ;  /* 0x000000a89c003986 */ /* 0x000fe2000c101904 */
[----:B------:R-:W-:-:S03]  /*12a340*/  IMAD.WIDE R158, R160, 0x4, R2 ;  /* 0x00000004a09e7825 */ /* 0x000fc600078e0202 */
[----:B----4-:R-:W-:Y:S01]  /*12a350*/  @P4 STG.E [R154.64], R171 ;  /* 0x000000ab9a004986 */ /* 0x010fe2000c101904 */
[----:B------:R1:W-:Y:S03]  /*12a360*/  @P6 STG.E [R152.64], R167 ;  /* 0x000000a798006986 */ /* 0x0003e6000c101904 */
[----:B-1----:R-:W4:Y:S01]  /*12a370*/  LDL.LU R167, [R1+0x178] ;  /* 0x0001780001a77983 */ /* 0x002f220000300800 */
[----:B------:R-:W-:-:S04]  /*12a380*/  IMAD.WIDE R152, R160, 0x4, R216 ;  /* 0x00000004a0987825 */ /* 0x000fc800078e02d8 */
[----:B------:R-:W4:Y:S02]  /*12a390*/  LDL.LU R171, [R1+0x217c] ;  /* 0x00217c0001ab7983 */ /* 0x000f240000300800 */
[----:B------:R-:W4:Y:S01]  /*12a3a0*/  LDL.LU R168, [R1+0x3b88] ;  /* 0x003b880001a87983 */ /* 0x000f220000300800 */
[----:B---3--:R1:W-:Y:S01]  /*12a3b0*/  @P5 STG.E [R158.64], R169 ;  /* 0x000000a99e005986 */ /* 0x0083e2000c101904 */
[----:B--2---:R2:W-:Y:S03]  /*12a3c0*/  @P0 STG.E [R152.64], R170 ;  /* 0x000000aa98000986 */ /* 0x0045e6000c101904 */
[----:B-1----:R-:W3:Y:S04]  /*12a3d0*/  LDL.LU R169, [R1+0x378c] ;  /* 0x00378c0001a97983 */ /* 0x002ee80000300800 */
[----:B--2---:R-:W2:Y:S01]  /*12a3e0*/  LDL.LU R170, [R1+0x289c] ;  /* 0x00289c0001aa7983 */ /* 0x004ea20000300800 */
[----:B------:R-:W-:-:S02]  /*12a3f0*/  ISETP.LT.AND P3, PT, R250, c[0x0][0x178], !P1 ;  /* 0x00005e00fa007a0c */ /* 0x000fc40004f61270 */
[----:B------:R-:W-:Y:S02]  /*12a400*/  ISETP.LT.AND P4, PT, R249, c[0x0][0x178], !P1 ;  /* 0x00005e00f9007a0c */ /* 0x000fe40004f81270 */
[----:B------:R-:W-:Y:S02]  /*12a410*/  ISETP.LT.AND P5, PT, R248, c[0x0][0x178], !P1 ;  /* 0x00005e00f8007a0c */ /* 0x000fe40004fa1270 */
[----:B------:R-:W-:Y:S01]  /*12a420*/  ISETP.LT.AND P6, PT, R242, c[0x0][0x178], !P1 ;  /* 0x00005e00f2007a0c */ /* 0x000fe20004fc1270 */
[----:B------:R-:W-:-:S04]  /*12a430*/  IMAD.WIDE R152, R160, 0x4, R218 ;  /* 0x00000004a0987825 */ /* 0x000fc800078e02da */
[----:B------:R-:W-:Y:S01]  /*12a440*/  IMAD.WIDE R154, R160, 0x4, R220 ;  /* 0x00000004a09a7825 */ /* 0x000fe200078e02dc */
[----:B------:R-:W-:-:S03]  /*12a450*/  ISETP.LT.AND P2, PT, R241, c[0x0][0x178], !P1 ;  /* 0x00005e00f1007a0c */ /* 0x000fc60004f41270 */
[----:B------:R-:W-:Y:S01]  /*12a460*/  IMAD.WIDE R156, R160, 0x4, R222 ;  /* 0x00000004a09c7825 */ /* 0x000fe200078e02de */
[----:B------:R-:W-:-:S03]  /*12a470*/  ISETP.LT.AND P0, PT, R240, c[0x0][0x178], !P1 ;  /* 0x00005e00f0007a0c */ /* 0x000fc60004f01270 */
[----:B------:R-:W-:Y:S01]  /*12a480*/  IMAD.WIDE R158, R160, 0x4, R224 ;  /* 0x00000004a09e7825 */ /* 0x000fe200078e02e0 */
[----:B------:R-:W-:Y:S01]  /*12a490*/  IADD3 R161, R243, 0x1d5, RZ ;  /* 0x000001d5f3a17810 */ /* 0x000fe20007ffe0ff */
[----:B------:R-:W-:Y:S02]  /*12a4a0*/  @P3 STG.E [R152.64], R212 ;  /* 0x000000d498003986 */ /* 0x000fe4000c101904 */
[----:B------:R1:W-:Y:S02]  /*12a4b0*/  @P4 STG.E [R154.64], R164 ;  /* 0x000000a49a004986 */ /* 0x0003e4000c101904 */
[----:B------:R1:W-:Y:S01]  /*12a4c0*/  @P5 STG.E [R156.64], R165 ;  /* 0x000000a59c005986 */ /* 0x0003e2000c101904 */
[----:B------:R-:W-:-:S04]  /*12a4d0*/  ISETP.GE.AND P1, PT, R161, c[0x0][0x17c], PT ;  /* 0x00005f00a1007a0c */ /* 0x000fc80003f26270 */
[----:B------:R-:W-:Y:S01]  /*12a4e0*/  ISETP.LT.AND P4, PT, R252, c[0x0][0x178], !P1 ;  /* 0x00005e00fc007a0c */ /* 0x000fe20004f81270 */
[----:B-1----:R-:W2:Y:S01]  /*12a4f0*/  LDL.LU R164, [R1+0x1cec] ;  /* 0x001cec0001a47983 */ /* 0x002ea20000300800 */
[----:B------:R-:W2:Y:S02]  /*12a500*/  LDL.LU R165, [R1+0x158c] ;  /* 0x00158c0001a57983 */ /* 0x000ea40000300800 */
[C---:B------:R-:W-:Y:S01]  /*12a510*/  IMAD.WIDE R154, R160.reuse, 0x4, R226 ;  /* 0x00000004a09a7825 */ /* 0x040fe200078e02e2 */
[----:B------:R1:W-:Y:S03]  /*12a520*/  @P6 STG.E [R158.64], R166 ;  /* 0x000000a69e006986 */ /* 0x0003e6000c101904 */
[C---:B------:R-:W-:Y:S01]  /*12a530*/  IMAD.WIDE R152, R160.reuse, 0x4, R228 ;  /* 0x00000004a0987825 */ /* 0x040fe200078e02e4 */
[----:B------:R-:W-:Y:S01]  /*12a540*/  ISETP.LT.AND P5, PT, R251, c[0x0][0x178], !P1 ;  /* 0x00005e00fb007a0c */ /* 0x000fe20004fa1270 */
[----:B------:R1:W-:Y:S04]  /*12a550*/  @P2 STG.E [R154.64], R163 ;  /* 0x000000a39a002986 */ /* 0x0003e8000c101904 */
[----:B-1----:R-:W2:Y:S01]  /*12a560*/  LDL.LU R166, [R1+0x10ac] ;  /* 0x0010ac0001a67983 */ /* 0x002ea20000300800 */
[----:B------:R-:W-:Y:S01]  /*12a570*/  IADD3 R158, R160, c[0x0][0x198], RZ ;  /* 0x00006600a09e7a10 */ /* 0x000fe20007ffe0ff */
[----:B------:R-:W2:Y:S04]  /*12a580*/  LDL.LU R163, [R1+0xcbc] ;  /* 0x000cbc0001a37983 */ /* 0x000ea80000300800 */
[C---:B------:R-:W-:Y:S01]  /*12a590*/  IMAD.WIDE R154, R158.reuse, 0x4, R216 ;  /* 0x000000049e9a7825 */ /* 0x040fe200078e02d8 */
[----:B----4-:R1:W-:Y:S04]  /*12a5a0*/  @P0 STG.E [R152.64], R167 ;  /* 0x000000a798000986 */ /* 0x0103e8000c101904 */
[----:B-1----:R-:W4:Y:S01]  /*12a5b0*/  LDL.LU R167, [R1+0x17c] ;  /* 0x00017c0001a77983 */ /* 0x002f220000300800 */
[----:B------:R-:W-:-:S05]  /*12a5c0*/  IMAD.WIDE R152, R158, 0x4, R2 ;  /* 0x000000049e987825 */ /* 0x000fca00078e0202 */
[----:B---3--:R-:W-:Y:S04]  /*12a5d0*/  @P4 STG.E [R152.64], R169 ;  /* 0x000000a998004986 */ /* 0x008fe8000c101904 */
[----:B--2---:R1:W-:Y:S04]  /*12a5e0*/  @P5 STG.E [R154.64], R170 ;  /* 0x000000aa9a005986 */ /* 0x0043e8000c101904 */
[----:B-1----:R-:W2:Y:S01]  /*12a5f0*/  LDL.LU R170, [R1+0x3798] ;  /* 0x0037980001aa7983 */ /* 0x002ea20000300800 */
[----:B------:R-:W-:Y:S02]  /*12a600*/  ISETP.LT.AND P6, PT, R250, c[0x0][0x178], !P1 ;  /* 0x00005e00fa007a0c */ /* 0x000fe40004fc1270 */
[----:B------:R-:W-:-:S02]  /*12a610*/  ISETP.LT.AND P2, PT, R249, c[0x0][0x178], !P1 ;  /* 0x00005e00f9007a0c */ /* 0x000fc40004f41270 */
[----:B------:R-:W-:Y:S02]  /*12a620*/  ISETP.LT.AND P3, PT, R248, c[0x0][0x178], !P1 ;  /* 0x00005e00f8007a0c */ /* 0x000fe40004f61270 */
[----:B------:R-:W-:Y:S01]  /*12a630*/  ISETP.LT.AND P4, PT, R242, c[0x0][0x178], !P1 ;  /* 0x00005e00f2007a0c */ /* 0x000fe20004f81270 */
[----:B------:R-:W-:Y:S01]  /*12a640*/  IMAD.WIDE R156, R158, 0x4, R218 ;  /* 0x000000049e9c7825 */ /* 0x000fe200078e02da */
[----:B------:R-:W-:-:S03]  /*12a650*/  IADD3 R159, R243, 0x1d6, RZ ;  /* 0x000001d6f39f7810 */ /* 0x000fc60007ffe0ff */
[C---:B------:R-:W-:Y:S01]  /*12a660*/  IMAD.WIDE R152, R158.reuse, 0x4, R220 ;  /* 0x000000049e987825 */ /* 0x040fe200078e02dc */
[----:B------:R-:W2:Y:S01]  /*12a670*/  LDL.LU R169, [R1+0x28b8] ;  /* 0x0028b80001a97983 */ /* 0x000ea20000300800 */
[----:B------:R-:W-:Y:S02]  /*12a680*/  ISETP.LT.AND P5, PT, R241, c[0x0][0x178], !P1 ;  /* 0x00005e00f1007a0c */ /* 0x000fe40004fa1270 */
[----:B------:R-:W-:Y:S01]  /*12a690*/  ISETP.GE.AND P0, PT, R159, c[0x0][0x17c], PT ;  /* 0x00005f009f007a0c */ /* 0x000fe20003f06270 */
[----:B------:R-:W-:Y:S01]  /*12a6a0*/  IMAD.WIDE R154, R158, 0x4, R222 ;  /* 0x000000049e9a7825 */ /* 0x000fe200078e02de */
[----:B------:R-:W-:Y:S01]  /*12a6b0*/  ISETP.LT.AND P1, PT, R240, c[0x0][0x178], !P1 ;  /* 0x00005e00f0007a0c */ /* 0x000fe20004f21270 */
[----:B------:R1:W-:Y:S01]  /*12a6c0*/  @P6 STG.E [R156.64], R171 ;  /* 0x000000ab9c006986 */ /* 0x0003e2000c101904 */
[----:B------:R-:W-:Y:S01]  /*12a6d0*/  ISETP.LT.AND P6, PT, R252, c[0x0][0x178], !P0 ;  /* 0x00005e00fc007a0c */ /* 0x000fe200047c1270 */
[----:B------:R-:W-:Y:S02]  /*12a6e0*/  @P2 STG.E [R152.64], R164 ;  /* 0x000000a498002986 */ /* 0x000fe4000c101904 */
[----:B------:R1:W-:Y:S01]  /*12a6f0*/  @P3 STG.E [R154.64], R165 ;  /* 0x000000a59a003986 */ /* 0x0003e2000c101904 */
[C---:B------:R-:W-:Y:S01]  /*12a700*/  IADD3 R159, R158.reuse, c[0x0][0x198], RZ ;  /* 0x000066009e9f7a10 */ /* 0x040fe20007ffe0ff */
[----:B-1----:R-:W2:Y:S01]  /*12a710*/  LDL.LU R171, [R1+0x23a8] ;  /* 0x0023a80001ab7983 */ /* 0x002ea20000300800 */
[----:B------:R-:W-:-:S04]  /*12a720*/  IMAD.WIDE R156, R158, 0x4, R224 ;  /* 0x000000049e9c7825 */ /* 0x000fc800078e02e0 */
[----:B------:R-:W2:Y:S02]  /*12a730*/  LDL.LU R165, [R1+0x1ad8] ;  /* 0x001ad80001a57983 */ /* 0x000ea40000300800 */
[C---:B------:R-:W-:Y:S01]  /*12a740*/  IMAD.WIDE R152, R158.reuse, 0x4, R226 ;  /* 0x000000049e987825 */ /* 0x040fe200078e02e2 */
[----:B------:R1:W-:Y:S03]  /*12a750*/  @P4 STG.E [R156.64], R166 ;  /* 0x000000a69c004986 */ /* 0x0003e6000c101904 */
[----:B------:R-:W-:Y:S01]  /*12a760*/  IMAD.WIDE R154, R158, 0x4, R228 ;  /* 0x000000049e9a7825 */ /* 0x000fe200078e02e4 */
[----:B------:R-:W-:-:S03]  /*12a770*/  ISETP.LT.AND P2, PT, R251, c[0x0][0x178], !P0 ;  /* 0x00005e00fb007a0c */ /* 0x000fc60004741270 */
[----:B------:R-:W-:Y:S01]  /*12a780*/  @P5 STG.E [R152.64], R163 ;  /* 0x000000a398005986 */ /* 0x000fe2000c101904 */
[----:B-1----:R-:W2:Y:S01]  /*12a790*/  LDL.LU R166, [R1+0x17e8] ;  /* 0x0017e80001a67983 */ /* 0x002ea20000300800 */
[----:B------:R-:W-:-:S03]  /*12a7a0*/  IMAD.WIDE R156, R159, 0x4, R2 ;  /* 0x000000049f9c7825 */ /* 0x000fc600078e0202 */
[----:B----4-:R1:W-:Y:S04]  /*12a7b0*/  @P1 STG.E [R154.64], R167 ;  /* 0x000000a79a001986 */ /* 0x0103e8000c101904 */
[----:B------:R4:W-:Y:S04]  /*12a7c0*/  @P6 STG.E [R156.64], R168 ;  /* 0x000000a89c006986 */ /* 0x0009e8000c101904 */
[----:B-1----:R-:W3:Y:S01]  /*12a7d0*/  LDL.LU R167, [R1+0x10bc] ;  /* 0x0010bc0001a77983 */ /* 0x002ee20000300800 */
[----:B------:R-:W3:Y:S03]  /*12a7e0*/  LDL.LU R163, [R1+0x10b8] ;  /* 0x0010b80001a37983 */ /* 0x000ee60000300800 */
[----:B----4-:R-:W4:Y:S01]  /*12a7f0*/  LDL.LU R168, [R1+0x3b8c] ;  /* 0x003b8c0001a87983 */ /* 0x010f220000300800 */
[----:B------:R-:W-:-:S05]  /*12a800*/  IMAD.WIDE R156, R159, 0x4, R216 ;  /* 0x000000049f9c7825 */ /* 0x000fca00078e02d8 */
[----:B--2---:R1:W-:Y:S04]  /*12a810*/  @P2 STG.E [R156.64], R170 ;  /* 0x000000aa9c002986 */ /* 0x0043e8000c101904 */
[----:B-1----:R-:W2:Y:S01]  /*12a820*/  LDL.LU R170, [R1+0x379c] ;  /* 0x00379c0001aa7983 */ /* 0x002ea20000300800 */
[----:B------:R-:W-:Y:S02]  /*12a830*/  ISETP.LT.AND P4, PT, R250, c[0x0][0x178], !P0 ;  /* 0x00005e00fa007a0c */ /* 0x000fe40004781270 */
[----:B------:R-:W-:Y:S02]  /*12a840*/  ISETP.LT.AND P3, PT, R249, c[0x0][0x178], !P0 ;  /* 0x00005e00f9007a0c */ /* 0x000fe40004761270 */
        /* <DEDUP_REMOVED lines=8> */
[----:B------:R1:W-:Y:S01]  /*12a8d0*/  @P4 STG.E [R154.64], R169 ;  /* 0x000000a99a004986 */ /* 0x0003e2000c101904 */
[----:B------:R1:W-:Y:S01]  /*12a8e0*/  @P3 STG.E [R152.64], R171 ;  /* 0x000000ab98003986 */ /* 0x0003e2000c101904 */
[----:B------:R-:W-:Y:S02]  /*12a8f0*/  ISETP.LT.AND P0, PT, R240, c[0x0][0x178], !P0 ;  /* 0x00005e00f0007a0c */ /* 0x000fe40004701270 */
[----:B------:R-:W-:Y:S01]  /*12a900*/  ISETP.LT.AND P3, PT, R252, c[0x0][0x178], !P1 ;  /* 0x00005e00fc007a0c */ /* 0x000fe20004f61270 */
[----:B------:R1:W-:Y:S04]  /*12a910*/  @P6 STG.E [R156.64], R165 ;  /* 0x000000a59c006986 */ /* 0x0003e8000c101904 */
[----:B-1----:R-:W2:Y:S01]  /*12a920*/  LDL.LU R169, [R1+0x28bc] ;  /* 0x0028bc0001a97983 */ /* 0x002ea20000300800 */
[----:B------:R-:W-:-:S04]  /*12a930*/  IMAD.WIDE R152, R159, 0x4, R224 ;  /* 0x000000049f987825 */ /* 0x000fc800078e02e0 */
[----:B------:R-:W2:Y:S01]  /*12a940*/  LDL.LU R171, [R1+0x23ac] ;  /* 0x0023ac0001ab7983 */ /* 0x000ea20000300800 */
[----:B------:R-:W2:Y:S04]  /*12a950*/  LDL.LU R165, [R1+0x1adc] ;  /* 0x001adc0001a57983 */ /* 0x000ea80000300800 */
[----:B------:R1:W-:Y:S01]  /*12a960*/  @P5 STG.E [R152.64], R166 ;  /* 0x000000a698005986 */ /* 0x0003e2000c101904 */
[----:B------:R-:W-:Y:S01]  /*12a970*/  IMAD.WIDE R154, R159, 0x4, R226 ;  /* 0x000000049f9a7825 */ /* 0x000fe200078e02e2 */
[----:B------:R-:W-:-:S03]  /*12a980*/  ISETP.LT.AND P5, PT, R251, c[0x0][0x178], !P1 ;  /* 0x00005e00fb007a0c */ /* 0x000fc60004fa1270 */
[C---:B------:R-:W-:Y:S01]  /*12a990*/  IMAD.WIDE R156, R159.reuse, 0x4, R228 ;  /* 0x000000049f9c7825 */ /* 0x040fe200078e02e4 */
[----:B-1----:R-:W2:Y:S01]  /*12a9a0*/  LDL.LU R166, [R1+0x17ec] ;  /* 0x0017ec0001a67983 */ /* 0x002ea20000300800 */
[----:B------:R-:W-:-:S05]  /*12a9b0*/  IADD3 R152, R159, c[0x0][0x198], RZ ;  /* 0x000066009f987a10 */ /* 0x000fca0007ffe0ff */
[C---:B------:R-:W-:Y:S01]  /*12a9c0*/  IMAD.WIDE R158, R152.reuse, 0x4, R2 ;  /* 0x00000004989e7825 */ /* 0x040fe200078e0202 */
[----:B---3--:R1:W-:Y:S03]  /*12a9d0*/  @P2 STG.E [R154.64], R163 ;  /* 0x000000a39a002986 */ /* 0x0083e6000c101904 */
[----:B------:R-:W-:Y:S01]  /*12a9e0*/  @P0 STG.E [R156.64], R206 ;  /* 0x000000ce9c000986 */ /* 0x000fe2000c101904 */
[----:B----4-:R3:W-:Y:S01]  /*12a9f0*/  @P3 STG.E [R158.64], R168 ;  /* 0x000000a89e003986 */ /* 0x0107e2000c101904 */
[----:B-1----:R-:W-:-:S03]  /*12aa00*/  IMAD.WIDE R154, R152, 0x4, R216 ;  /* 0x00000004989a7825 */ /* 0x002fc600078e02d8 */
[----:B---3--:R-:W3:Y:S04]  /*12aa10*/  LDL.LU R168, [R1+0x3e98] ;  /* 0x003e980001a87983 */ /* 0x008ee80000300800 */
        /* <DEDUP_REMOVED lines=8> */
[----:B------:R-:W-:-:S04]  /*12aaa0*/  IMAD.WIDE R158, R152, 0x4, R220 ;  /* 0x00000004989e7825 */ /* 0x000fc800078e02dc */
[----:B------:R-:W-:Y:S01]  /*12aab0*/  IMAD.WIDE R154, R152, 0x4, R222 ;  /* 0x00000004989a7825 */ /* 0x000fe200078e02de */
[----:B------:R-:W4:Y:S01]  /*12aac0*/  LDL.LU R208, [R1+0x3ac8] ;  /* 0x003ac80001d07983 */ /* 0x000f220000300800 */
[----:B------:R-:W-:Y:S02]  /*12aad0*/  ISETP.GE.AND P2, PT, R153, c[0x0][0x17c], PT ;  /* 0x00005f0099007a0c */ /* 0x000fe40003f46270 */
[----:B------:R-:W-:Y:S01]  /*12aae0*/  ISETP.LT.AND P5, PT, R241, c[0x0][0x178], !P1 ;  /* 0x00005e00f1007a0c */ /* 0x000fe20004fa1270 */
[----:B------:R-:W4:Y:S01]  /*12aaf0*/  LDL.LU R213, [R1+0x33f8] ;  /* 0x0033f80001d57983 */ /* 0x000f220000300800 */
[----:B------:R1:W-:Y:S01]  /*12ab00*/  @P6 STG.E [R156.64], R169 ;  /* 0x000000a99c006986 */ /* 0x0003e2000c101904 */
[----:B------:R-:W-:Y:S01]  /*12ab10*/  ISETP.LT.AND P1, PT, R240, c[0x0][0x178], !P1 ;  /* 0x00005e00f0007a0c */ /* 0x000fe20004f21270 */
[----:B------:R1:W-:Y:S01]  /*12ab20*/  @P4 STG.E [R158.64], R171 ;  /* 0x000000ab9e004986 */ /* 0x0003e2000c101904 */
[----:B------:R-:W-:Y:S01]  /*12ab30*/  ISETP.LT.AND P6, PT, R252, c[0x0][0x178], !P2 ;  /* 0x00005e00fc007a0c */ /* 0x000fe200057c1270 */
[----:B------:R1:W-:Y:S04]  /*12ab40*/  @P0 STG.E [R154.64], R165 ;  /* 0x000000a59a000986 */ /* 0x0003e8000c101904 */
[----:B------:R-:W4:Y:S01]  /*12ab50*/  LDL.LU R212, [R1+0x25f8] ;  /* 0x0025f80001d47983 */ /* 0x000f220000300800 */
[C---:B------:R-:W-:Y:S01]  /*12ab60*/  IADD3 R160, R152.reuse, c[0x0][0x198], RZ ;  /* 0x0000660098a07a10 */ /* 0x040fe20007ffe0ff */
[----:B-1----:R-:W-:-:S02]  /*12ab70*/  IMAD.WIDE R156, R152, 0x4, R224 ;  /* 0x00000004989c7825 */ /* 0x002fc400078e02e0 */
[----:B------:R-:W4:Y:S02]  /*12ab80*/  LDL.LU R169, [R1+0x1f38] ;  /* 0x001f380001a97983 */ /* 0x000f240000300800 */
[C---:B------:R-:W-:Y:S02]  /*12ab90*/  IMAD.WIDE R158, R152.reuse, 0x4, R226 ;  /* 0x00000004989e7825 */ /* 0x040fe400078e02e2 */
[----:B------:R1:W-:Y:S01]  /*12aba0*/  @P3 STG.E [R156.64], R166 ;  /* 0x000000a69c003986 */ /* 0x0003e2000c101904 */
[----:B------:R-:W-:Y:S01]  /*12abb0*/  ISETP.LT.AND P4, PT, R251, c[0x0][0x178], !P2 ;  /* 0x00005e00fb007a0c */ /* 0x000fe20005781270 */
[----:B------:R-:W-:-:S04]  /*12abc0*/  IMAD.WIDE R152, R152, 0x4, R228 ;  /* 0x0000000498987825 */ /* 0x000fc800078e02e4 */
[C---:B------:R-:W-:Y:S01]  /*12abd0*/  IMAD.WIDE R154, R160.reuse, 0x4, R2 ;  /* 0x00000004a09a7825 */ /* 0x040fe200078e0202 */
[----:B------:R1:W-:Y:S04]  /*12abe0*/  @P5 STG.E [R158.64], R167 ;  /* 0x000000a79e005986 */ /* 0x0003e8000c101904 */
[----:B-1----:R-:W4:Y:S01]  /*12abf0*/  LDL.LU R166, [R1+0x1a68] ;  /* 0x001a680001a67983 */ /* 0x002f220000300800 */
[----:B------:R-:W4:Y:S02]  /*12ac00*/  LDL.LU R171, [R1+0x3acc] ;  /* 0x003acc0001ab7983 */ /* 0x000f240000300800 */
[----:B------:R-:W4:Y:S02]  /*12ac10*/  LDL.LU R165, [R1+0x33fc] ;  /* 0x0033fc0001a57983 */ /* 0x000f240000300800 */
[----:B------:R-:W-:Y:S01]  /*12ac20*/  @P1 STG.E [R152.64], R207 ;  /* 0x000000cf98001986 */ /* 0x000fe2000c101904 */
[----:B------:R-:W4:Y:S01]  /*12ac30*/  LDL.LU R167, [R1+0xa1c] ;  /* 0x000a1c0001a77983 */ /* 0x000f220000300800 */
[----:B------:R-:W4:Y:S02]  /*12ac40*/  LDL.LU R163, [R1+0x3ee8] ;  /* 0x003ee80001a37983 */ /* 0x000f240000300800 */
[----:B------:R-:W4:Y:S02]  /*12ac50*/  LDL.LU R164, [R1+0xa18] ;  /* 0x000a180001a47983 */ /* 0x000f240000300800 */
[----:B------:R-:W-:Y:S01]  /*12ac60*/  IMAD.WIDE R156, R160, 0x4, R216 ;  /* 0x00000004a09c7825 */ /* 0x000fe200078e02d8 */
[----:B------:R-:W-:-:S02]  /*12ac70*/  ISETP.LT.AND P3, PT, R250, c[0x0][0x178], !P2 ;  /* 0x00005e00fa007a0c */ /* 0x000fc40005761270 */
[----:B------:R-:W-:Y:S02]  /*12ac80*/  ISETP.LT.AND P5, PT, R249, c[0x0][0x178], !P2 ;  /* 0x00005e00f9007a0c */ /* 0x000fe400057a1270 */
[C---:B------:R-:W-:Y:S02]  /*12ac90*/  IADD3 R158, R243.reuse, 0x1d9, RZ ;  /* 0x000001d9f39e7810 */ /* 0x040fe40007ffe0ff */
[----:B------:R-:W-:Y:S01]  /*12aca0*/  IADD3 R161, R243, 0x1db, RZ ;  /* 0x000001dbf3a17810 */ /* 0x000fe20007ffe0ff */
[----:B------:R-:W-:Y:S04]  /*12acb0*/  LDS.128 R204, [R230+0x400] ;  /* 0x00040000e6cc7984 */ /* 0x000fe80000000c00 */
[----:B---3--:R1:W-:Y:S04]  /*12acc0*/  @P6 STG.E [R154.64], R168 ;  /* 0x000000a89a006986 */ /* 0x0083e8000c101904 */
[----:B-1----:R-:W3:Y:S04]  /*12acd0*/  LDL.LU R168, [R1+0x3e9c] ;  /* 0x003e9c0001a87983 */ /* 0x002ee80000300800 */
[----:B--2---:R1:W-:Y:S04]  /*12ace0*/  @P4 STG.E [R156.64], R170 ;  /* 0x000000aa9c004986 */ /* 0x0043e8000c101904 */
[----:B-1----:R-:W2:Y:S01]  /*12acf0*/  LDL.LU R170, [R1+0x3e6c] ;  /* 0x003e6c0001aa7983 */ /* 0x002ea20000300800 */
[----:B------:R-:W-:-:S02]  /*12ad00*/  ISETP.LT.AND P1, PT, R248, c[0x0][0x178], !P2 ;  /* 0x00005e00f8007a0c */ /* 0x000fc40005721270 */
[----:B------:R-:W-:Y:S02]  /*12ad10*/  ISETP.LT.AND P6, PT, R242, c[0x0][0x178], !P2 ;  /* 0x00005e00f2007a0c */ /* 0x000fe400057c1270 */
[----:B------:R-:W-:Y:S01]  /*12ad20*/  ISETP.LT.AND P4, PT, R241, c[0x0][0x178], !P2 ;  /* 0x00005e00f1007a0c */ /* 0x000fe20005781270 */
[----:B------:R-:W-:-:S04]  /*12ad30*/  IMAD.WIDE R156, R160, 0x4, R218 ;  /* 0x00000004a09c7825 */ /* 0x000fc800078e02da */
[----:B------:R-:W-:-:S04]  /*12ad40*/  IMAD.WIDE R152, R160, 0x4, R220 ;  /* 0x00000004a0987825 */ /* 0x000fc800078e02dc */
[----:B------:R-:W-:Y:S01]  /*12ad50*/  IMAD.WIDE R154, R160, 0x4, R222 ;  /* 0x00000004a09a7825 */ /* 0x000fe200078e02de */
[----:B------:R-:W-:Y:S01]  /*12ad60*/  ISETP.GE.AND P0, PT, R158, c[0x0][0x17c], PT ;  /* 0x00005f009e007a0c */ /* 0x000fe20003f06270 */
[----:B----4-:R1:W-:Y:S02]  /*12ad70*/  @P3 STG.E [R156.64], R208 ;  /* 0x000000d09c003986 */ /* 0x0103e4000c101904 */
[----:B------:R4:W-:Y:S01]  /*12ad80*/  @P5 STG.E [R152.64], R213 ;  /* 0x000000d598005986 */ /* 0x0009e2000c101904 */
[----:B------:R-:W-:Y:S02]  /*12ad90*/  ISETP.LT.AND P2, PT, R240, c[0x0][0x178], !P2 ;  /* 0x00005e00f0007a0c */ /* 0x000fe40005741270 */
[----:B------:R-:W-:Y:S01]  /*12ada0*/  ISETP.LT.AND P3, PT, R252, c[0x0][0x178], !P0 ;  /* 0x00005e00fc007a0c */ /* 0x000fe20004761270 */
[----:B------:R4:W-:Y:S01]  /*12adb0*/  @P1 STG.E [R154.64], R212 ;  /* 0x000000d49a001986 */ /* 0x0009e2000c101904 */
[----:B-1----:R-:W-:-:S04]  /*12adc0*/  IMAD.WIDE R156, R160, 0x4, R224 ;  /* 0x00000004a09c7825 */ /* 0x002fc800078e02e0 */
[C---:B----4-:R-:W-:Y:S01]  /*12add0*/  IMAD.WIDE R152, R160.reuse, 0x4, R226 ;  /* 0x00000004a0987825 */ /* 0x050fe200078e02e2 */
[----:B------:R1:W-:Y:S04]  /*12ade0*/  @P6 STG.E [R156.64], R169 ;  /* 0x000000a99c006986 */ /* 0x0003e8000c101904 */
[----:B------:R-:W4:Y:S04]  /*12adf0*/  LDL.LU R212, [R1+0x25fc] ;  /* 0x0025fc0001d47983 */ /* 0x000f280000300800 */
[----:B------:R1:W-:Y:S01]  /*12ae00*/  @P4 STG.E [R152.64], R166 ;  /* 0x000000a698004986 */ /* 0x0003e2000c101904 */
[----:B------:R-:W-:Y:S01]  /*12ae10*/  ISETP.LT.AND P5, PT, R251, c[0x0][0x178], !P0 ;  /* 0x00005e00fb007a0c */ /* 0x000fe200047a1270 */
[----:B------:R-:W-:-:S02]  /*12ae20*/  IMAD.WIDE R158, R160, 0x4, R228 ;  /* 0x00000004a09e7825 */ /* 0x000fc400078e02e4 */
[----:B-1----:R-:W4:Y:S01]  /*12ae30*/  LDL.LU R169, [R1+0x1f3c] ;  /* 0x001f3c0001a97983 */ /* 0x002f220000300800 */
[----:B------:R-:W-:-:S03]  /*12ae40*/  IADD3 R152, R160, c[0x0][0x198], RZ ;  /* 0x00006600a0987a10 */ /* 0x000fc60007ffe0ff */
[----:B------:R-:W4:Y:S02]  /*12ae50*/  LDL.LU R166, [R1+0x1a6c] ;  /* 0x001a6c0001a67983 */ /* 0x000f240000300800 */
[C---:B------:R-:W-:Y:S02]  /*12ae60*/  IMAD.WIDE R154, R152.reuse, 0x4, R2 ;  /* 0x00000004989a7825 */ /* 0x040fe400078e0202 */
[----:B------:R-:W-:Y:S02]  /*12ae70*/  @P2 STG.E [R158.64], R164 ;  /* 0x000000a49e002986 */ /* 0x000fe4000c101904 */
[----:B------:R-:W-:Y:S02]  /*12ae80*/  IMAD.WIDE R156, R152, 0x4, R216 ;  /* 0x00000004989c7825 */ /* 0x000fe400078e02d8 */
[----:B---3--:R1:W-:Y:S04]  /*12ae90*/  @P3 STG.E [R154.64], R168 ;  /* 0x000000a89a003986 */ /* 0x0083e8000c101904 */
[----:B-1----:R-:W3:Y:S01]  /*12aea0*/  LDL.LU R168, [R1+0x3eb8] ;  /* 0x003eb80001a87983 */ /* 0x002ee20000300800 */
[----:B------:R-:W3:Y:S03]  /*12aeb0*/  LDL.LU R164, [R1+0x3e78] ;  /* 0x003e780001a47983 */ /* 0x000ee60000300800 */
[----:B--2---:R1:W-:Y:S04]  /*12aec0*/  @P5 STG.E [R156.64], R170 ;  /* 0x000000aa9c005986 */ /* 0x0043e8000c101904 */
[----:B-1----:R-:W2:Y:S01]  /*12aed0*/  LDL.LU R170, [R1+0x3ad8] ;  /* 0x003ad80001aa7983 */ /* 0x002ea20000300800 */
[----:B------:R-:W-:-:S02]  /*12aee0*/  ISETP.LT.AND P6, PT, R250, c[0x0][0x178], !P0 ;  /* 0x00005e00fa007a0c */ /* 0x000fc400047c1270 */
[----:B------:R-:W-:Y:S02]  /*12aef0*/  ISETP.LT.AND P4, PT, R249, c[0x0][0x178], !P0 ;  /* 0x00005e00f9007a0c */ /* 0x000fe40004781270 */
[----:B------:R-:W-:Y:S01]  /*12af00*/  IADD3 R153, R243, 0x1da, RZ ;  /* 0x000001daf3997810 */ /* 0x000fe20007ffe0ff */
[----:B------:R-:W-:Y:S01]  /*12af10*/  IMAD.WIDE R158, R152, 0x4, R218 ;  /* 0x00000004989e7825 */ /* 0x000fe200078e02da */
[----:B------:R-:W-:-:S03]  /*12af20*/  ISETP.LT.AND P2, PT, R248, c[0x0][0x178], !P0 ;  /* 0x00005e00f8007a0c */ /* 0x000fc60004741270 */
[----:B------:R-:W-:Y:S01]  /*12af30*/  IMAD.WIDE R154, R152, 0x4, R220 ;  /* 0x00000004989a7825 */ /* 0x000fe200078e02dc */
[----:B------:R-:W-:Y:S02]  /*12af40*/  ISETP.GE.AND P1, PT, R153, c[0x0][0x17c], PT ;  /* 0x00005f0099007a0c */ /* 0x000fe40003f26270 */
[----:B------:R-:W-:Y:S02]  /*12af50*/  ISETP.LT.AND P3, PT, R242, c[0x0][0x178], !P0 ;  /* 0x00005e00f2007a0c */ /* 0x000fe40004761270 */
[----:B------:R-:W-:Y:S01]  /*12af60*/  ISETP.LT.AND P5, PT, R241, c[0x0][0x178], !P0 ;  /* 0x00005e00f1007a0c */ /* 0x000fe200047a1270 */
[----:B------:R1:W-:Y:S01]  /*12af70*/  @P6 STG.E [R158.64], R171 ;  /* 0x000000ab9e006986 */ /* 0x0003e2000c101904 */
[----:B------:R-:W-:Y:S01]  /*12af80*/  ISETP.LT.AND P6, PT, R240, c[0x0][0x178], !P0 ;  /* 0x00005e00f0007a0c */ /* 0x000fe200047c1270 */
[----:B------:R1:W-:Y:S01]  /*12af90*/  @P4 STG.E [R154.64], R165 ;  /* 0x000000a59a004986 */ /* 0x0003e2000c101904 */
[----:B------:R-:W-:Y:S02]  /*12afa0*/  ISETP.LT.AND P4, PT, R252, c[0x0][0x178], !P1 ;  /* 0x00005e00fc007a0c */ /* 0x000fe40004f81270 */
[C---:B------:R-:W-:Y:S01]  /*12afb0*/  IADD3 R160, R152.reuse, c[0x0][0x198], RZ ;  /* 0x0000660098a07a10 */ /* 0x040fe20007ffe0ff */
[----:B------:R-:W-:Y:S01]  /*12afc0*/  IMAD.WIDE R156, R152, 0x4, R224 ;  /* 0x00000004989c7825 */ /* 0x000fe200078e02e0 */
[----:B------:R-:W-:-:S03]  /*12afd0*/  ISETP.LT.AND P0, PT, R251, c[0x0][0x178], !P1 ;  /* 0x00005e00fb007a0c */ /* 0x000fc60004f01270 */
[----:B-1----:R-:W-:-:S04]  /*12afe0*/  IMAD.WIDE R158, R152, 0x4, R222 ;  /* 0x00000004989e7825 */ /* 0x002fc800078e02de */
[----:B------:R-:W-:-:S04]  /*12aff0*/  IMAD.WIDE R154, R152, 0x4, R226 ;  /* 0x00000004989a7825 */ /* 0x000fc800078e02e2 */
[----:B------:R-:W-:Y:S01]  /*12b000*/  IMAD.WIDE R152, R152, 0x4, R228 ;  /* 0x0000000498987825 */ /* 0x000fe200078e02e4 */
[----:B------:R-:W2:Y:S04]  /*12b010*/  LDL.LU R171, [R1+0x3408] ;  /* 0x0034080001ab7983 */ /* 0x000ea80000300800 */
[----:B----4-:R1:W-:Y:S01]  /*12b020*/  @P2 STG.E [R158.64], R212 ;  /* 0x000000d49e002986 */ /* 0x0103e2000c101904 */
[----:B------:R-:W-:Y:S02]  /*12b030*/  @P3 STG.E [R156.64], R169 ;  /* 0x000000a99c003986 */ /* 0x000fe4000c101904 */
[----:B------:R-:W4:Y:S02]  /*12b040*/  LDL.LU R165, [R1+0x25e8] ;  /* 0x0025e80001a57983 */ /* 0x000f240000300800 */
[----:B------:R1:W-:Y:S01]  /*12b050*/  @P5 STG.E [R154.64], R166 ;  /* 0x000000a69a005986 */ /* 0x0003e2000c101904 */
[----:B------:R1:W-:Y:S01]  /*12b060*/  @P6 STG.E [R152.64], R167 ;  /* 0x000000a798006986 */ /* 0x0003e2000c101904 */
[----:B------:R-:W-:Y:S01]  /*12b070*/  ISETP.LT.AND P3, PT, R250, c[0x0][0x178], !P1 ;  /* 0x00005e00fa007a0c */ /* 0x000fe20004f61270 */
[----:B-1----:R-:W-:-:S02]  /*12b080*/  IMAD.WIDE R158, R160, 0x4, R2 ;  /* 0x00000004a09e7825 */ /* 0x002fc400078e0202 */
[----:B------:R-:W4:Y:S04]  /*12b090*/  LDL.LU R166, [R1+0x2168] ;  /* 0x0021680001a67983 */ /* 0x000f280000300800 */
[----:B------:R1:W-:Y:S01]  /*12b0a0*/  @P4 STG.E [R158.64], R163 ;  /* 0x000000a39e004986 */ /* 0x0003e2000c101904 */
[----:B------:R-:W-:Y:S01]  /*12b0b0*/  ISETP.LT.AND P4, PT, R249, c[0x0][0x178], !P1 ;  /* 0x00005e00f9007a0c */ /* 0x000fe20004f81270 */
[----:B------:R-:W-:-:S04]  /*12b0c0*/  IMAD.WIDE R152, R160, 0x4, R216 ;  /* 0x00000004a0987825 */ /* 0x000fc800078e02d8 */
[----:B------:R-:W4:Y:S01]  /*12b0d0*/  LDL.LU R167, [R1+0x658] ;  /* 0x0006580001a77983 */ /* 0x000f220000300800 */
[----:B------:R-:W4:Y:S01]  /*12b0e0*/  LDL.LU R169, [R1+0x3e7c] ;  /* 0x003e7c0001a97983 */ /* 0x000f220000300800 */
[----:B------:R-:W-:-:S03]  /*12b0f0*/  IMAD.WIDE R154, R160, 0x4, R220 ;  /* 0x00000004a09a7825 */ /* 0x000fc600078e02dc */
[----:B-1----:R-:W4:Y:S04]  /*12b100*/  LDL.LU R163, [R1+0x3eec] ;  /* 0x003eec0001a37983 */ /* 0x002f280000300800 */
[----:B---3--:R1:W-:Y:S02]  /*12b110*/  @P0 STG.E [R152.64], R168 ;  /* 0x000000a898000986 */ /* 0x0083e4000c101904 */
[----:B-1----:R-:W-:Y:S02]  /*12b120*/  IMAD.WIDE R152, R160, 0x4, R218 ;  /* 0x00000004a0987825 */ /* 0x002fe400078e02da */
[----:B------:R-:W3:Y:S04]  /*12b130*/  LDL.LU R168, [R1+0x3ebc] ;  /* 0x003ebc0001a87983 */ /* 0x000ee80000300800 */
[----:B------:R-:W-:Y:S04]  /*12b140*/  @P3 STG.E [R152.64], R164 ;  /* 0x000000a498003986 */ /* 0x000fe8000c101904 */
[----:B--2---:R1:W-:Y:S04]  /*12b150*/  @P4 STG.E [R154.64], R170 ;  /* 0x000000aa9a004986 */ /* 0x0043e8000c101904 */
[----:B-1----:R-:W2:Y:S01]  /*12b160*/  LDL.LU R170, [R1+0x3adc] ;  /* 0x003adc0001aa7983 */ /* 0x002ea20000300800 */
[----:B------:R-:W-:-:S02]  /*12b170*/  ISETP.LT.AND P5, PT, R248, c[0x0][0x178], !P1 ;  /* 0x00005e00f8007a0c */ /* 0x000fc40004fa1270 */
[----:B------:R-:W-:Y:S02]  /*12b180*/  ISETP.LT.AND P6, PT, R242, c[0x0][0x178], !P1 ;  /* 0x00005e00f2007a0c */ /* 0x000fe40004fc1270 */
[----:B------:R-:W-:Y:S01]  /*12b190*/  ISETP.LT.AND P2, PT, R241, c[0x0][0x178], !P1 ;  /* 0x00005e00f1007a0c */ /* 0x000fe20004f41270 */
[----:B------:R-:W-:Y:S02]  /*12b1a0*/  ISETP.LT.AND P1, PT, R240, c[0x0][0x178], !P1 ;  /* 0x00005e00f0007a0c */ /* 0x000fe40004f21270 */
[----:B------:R-:W-:Y:S01]  /*12b1b0*/  IMAD.WIDE R156, R160, 0x4, R222 ;  /* 0x00000004a09c7825 */ /* 0x000fe200078e02de */
[----:B------:R-:W-:-:S03]  /*12b1c0*/  ISETP.GE.AND P0, PT, R161, c[0x0][0x17c], PT ;  /* 0x00005f00a1007a0c */ /* 0x000fc60003f06270 */
[----:B------:R-:W-:-:S04]  /*12b1d0*/  IMAD.WIDE R158, R160, 0x4, R224 ;  /* 0x00000004a09e7825 */ /* 0x000fc800078e02e0 */
[----:B------:R-:W-:Y:S01]  /*12b1e0*/  IMAD.WIDE R154, R160, 0x4, R226 ;  /* 0x00000004a09a7825 */ /* 0x000fe200078e02e2 */
[----:B------:R-:W-:-:S03]  /*12b1f0*/  ISETP.LT.AND P4, PT, R252, c[0x0][0x178], !P0 ;  /* 0x00005e00fc007a0c */ /* 0x000fc60004781270 */
[----:B------:R-:W-:Y:S01]  /*12b200*/  IMAD.WIDE R152, R160, 0x4, R228 ;  /* 0x00000004a0987825 */ /* 0x000fe200078e02e4 */
[----:B------:R1:W-:Y:S04]  /*12b210*/  @P5 STG.E [R156.64], R171 ;  /* 0x000000ab9c005986 */ /* 0x0003e8000c101904 */
[----:B----4-:R4:W-:Y:S01]  /*12b220*/  @P6 STG.E [R158.64], R165 ;  /* 0x000000a59e006986 */ /* 0x0109e2000c101904 */
[----:B------:R-:W-:Y:S02]  /*12b230*/  ISETP.LT.AND P5, PT, R251, c[0x0][0x178], !P0 ;  /* 0x00005e00fb007a0c */ /* 0x000fe400047a1270 */
[----:B------:R-:W-:Y:S01]  /*12b240*/  ISETP.LT.AND P6, PT, R250, c[0x0][0x178], !P0 ;  /* 0x00005e00fa007a0c */ /* 0x000fe200047c1270 */
[----:B-1----:R-:W2:Y:S01]  /*12b250*/  LDL.LU R171, [R1+0x340c] ;  /* 0x00340c0001ab7983 */ /* 0x002ea20000300800 */
[----:B----4-:R-:W-:-:S03]  /*12b260*/  IADD3 R158, R160, c[0x0][0x198], RZ ;  /* 0x00006600a09e7a10 */ /* 0x010fc60007ffe0ff */
[----:B------:R-:W4:Y:S04]  /*12b270*/  LDL.LU R165, [R1+0x25ec] ;  /* 0x0025ec0001a57983 */ /* 0x000f280000300800 */
[----:B------:R1:W-:Y:S01]  /*12b280*/  @P2 STG.E [R154.64], R166 ;  /* 0x000000a69a002986 */ /* 0x0003e2000c101904 */
[----:B------:R-:W-:-:S03]  /*12b290*/  ISETP.LT.AND P2, PT, R249, c[0x0][0x178], !P0 ;  /* 0x00005e00f9007a0c */ /* 0x000fc60004741270 */
[----:B------:R1:W-:Y:S01]  /*12b2a0*/  @P1 STG.E [R152.64], R167 ;  /* 0x000000a798001986 */ /* 0x0003e2000c101904 */
[----:B------:R-:W-:-:S03]  /*12b2b0*/  IMAD.WIDE R156, R158, 0x4, R218 ;  /* 0x000000049e9c7825 */ /* 0x000fc600078e02da */
[----:B-1----:R-:W4:Y:S01]  /*12b2c0*/  LDL.LU R166, [R1+0x216c] ;  /* 0x00216c0001a67983 */ /* 0x002f220000300800 */
[----:B------:R-:W-:-:S04]  /*12b2d0*/  IMAD.WIDE R152, R158, 0x4, R2 ;  /* 0x000000049e987825 */ /* 0x000fc800078e0202 */
[C---:B------:R-:W-:Y:S01]  /*12b2e0*/  IMAD.WIDE R154, R158.reuse, 0x4, R216 ;  /* 0x000000049e9a7825 */ /* 0x040fe200078e02d8 */
[----:B------:R-:W4:Y:S04]  /*12b2f0*/  LDL.LU R167, [R1+0x65c] ;  /* 0x00065c0001a77983 */ /* 0x000f280000300800 */
[----:B------:R1:W-:Y:S01]  /*12b300*/  @P4 STG.E [R152.64], R163 ;  /* 0x000000a398004986 */ /* 0x0003e2000c101904 */
[----:B------:R-:W4:Y:S02]  /*12b310*/  LDL.LU R215, [R1+0x3f28] ;  /* 0x003f280001d77983 */ /* 0x000f240000300800 */
[----:B------:R-:W4:Y:S02]  /*12b320*/  LDL.LU R214, [R1+0x3ef8] ;  /* 0x003ef80001d67983 */ /* 0x000f240000300800 */
[----:B------:R-:W4:Y:S02]  /*12b330*/  LDL.LU R209, [R1+0x3ec8] ;  /* 0x003ec80001d17983 */ /* 0x000f240000300800 */
[----:B-1----:R-:W-:Y:S01]  /*12b340*/  IMAD.WIDE R152, R158, 0x4, R220 ;  /* 0x000000049e987825 */ /* 0x002fe200078e02dc */
[----:B---3--:R-:W-:Y:S03]  /*12b350*/  @P5 STG.E [R154.64], R168 ;  /* 0x000000a89a005986 */ /* 0x008fe6000c101904 */
[----:B------:R-:W-:Y:S01]  /*12b360*/  @P6 STG.E [R156.64], R169 ;  /* 0x000000a99c006986 */ /* 0x000fe2000c101904 */
[----:B--2---:R1:W-:Y:S04]  /*12b370*/  @P2 STG.E [R152.64], R170 ;  /* 0x000000aa98002986 */ /* 0x0043e8000c101904 */
[----:B-1----:R-:W2:Y:S01]  /*12b380*/  LDL.LU R170, [R1+0x3e88] ;  /* 0x003e880001aa7983 */ /* 0x002ea20000300800 */
[----:B------:R-:W3:Y:S02]  /*12b390*/  LDL.LU R208, [R1+0x3b98] ;  /* 0x003b980001d07983 */ /* 0x000ee40000300800 */
[----:B------:R-:W3:Y:S02]  /*12b3a0*/  LDL.LU R213, [R1+0x26e8] ;  /* 0x0026e80001d57983 */ /* 0x000ee40000300800 */
[----:B------:R-:W3:Y:S01]  /*12b3b0*/  LDL.LU R212, [R1+0x26d8] ;  /* 0x0026d80001d47983 */ /* 0x000ee20000300800 */
[----:B------:R-:W3:Y:S01]  /*12b3c0*/  LDL.LU R164, [R1+0x168] ;  /* 0x0001680001a47983 */ /* 0x000ee20000300800 */
[----:B------:R-:W3:Y:S01]  /*12b3d0*/  LDL.LU R163, [R1+0x3f2c] ;  /* 0x003f2c0001a37983 */ /* 0x000ee20000300800 */
[----:B------:R-:W-:-:S02]  /*12b3e0*/  ISETP.LT.AND P3, PT, R248, c[0x0][0x178], !P0 ;  /* 0x00005e00f8007a0c */ /* 0x000fc40004761270 */
[----:B------:R-:W-:Y:S02]  /*12b3f0*/  IADD3 R159, R243, 0x1dc, RZ ;  /* 0x000001dcf39f7810 */ /* 0x000fe40007ffe0ff */
[----:B------:R-:W-:Y:S02]  /*12b400*/  ISETP.LT.AND P4, PT, R242, c[0x0][0x178], !P0 ;  /* 0x00005e00f2007a0c */ /* 0x000fe40004781270 */
[----:B------:R-:W-:Y:S01]  /*12b410*/  ISETP.LT.AND P5, PT, R241, c[0x0][0x178], !P0 ;  /* 0x00005e00f1007a0c */ /* 0x000fe200047a1270 */
[----:B------:R-:W-:Y:S01]  /*12b420*/  IMAD.WIDE R154, R158, 0x4, R222 ;  /* 0x000000049e9a7825 */ /* 0x000fe200078e02de */
[----:B------:R-:W-:Y:S02]  /*12b430*/  ISETP.GE.AND P1, PT, R159, c[0x0][0x17c], PT ;  /* 0x00005f009f007a0c */ /* 0x000fe40003f26270 */
[----:B------:R-:W-:Y:S01]  /*12b440*/  ISETP.LT.AND P0, PT, R240, c[0x0][0x178], !P0 ;  /* 0x00005e00f0007a0c */ /* 0x000fe20004701270 */
[----:B------:R-:W-:-:S04]  /*12b450*/  IMAD.WIDE R156, R158, 0x4, R224 ;  /* 0x000000049e9c7825 */ /* 0x000fc800078e02e0 */
[----:B------:R-:W-:Y:S01]  /*12b460*/  IMAD.WIDE R152, R158, 0x4, R226 ;  /* 0x000000049e987825 */ /* 0x000fe200078e02e2 */
[----:B------:R-:W-:Y:S02]  /*12b470*/  ISETP.LT.AND P6, PT, R252, c[0x0][0x178], !P1 ;  /* 0x00005e00fc007a0c */ /* 0x000fe40004fc1270 */
[----:B------:R-:W-:Y:S02]  /*12b480*/  IADD3 R159, R158, c[0x0][0x198], RZ ;  /* 0x000066009e9f7a10 */ /* 0x000fe40007ffe0ff */
[----:B------:R-:W-:Y:S01]  /*12b490*/  ISETP.LT.AND P2, PT, R251, c[0x0][0x178], !P1 ;  /* 0x00005e00fb007a0c */ /* 0x000fe20004f41270 */
[----:B------:R-:W3:Y:S04]  /*12b4a0*/  LDL.LU R168, [R1+0x3efc] ;  /* 0x003efc0001a87983 */ /* 0x000ee80000300800 */
[----:B------:R1:W-:Y:S04]  /*12b4b0*/  @P3 STG.E [R154.64], R171 ;  /* 0x000000ab9a003986 */ /* 0x0003e8000c101904 */
[----:B----4-:R4:W-:Y:S01]  /*12b4c0*/  @P4 STG.E [R156.64], R165 ;  /* 0x000000a59c004986 */ /* 0x0109e2000c101904 */
[----:B------:R-:W-:-:S02]  /*12b4d0*/  ISETP.LT.AND P3, PT, R250, c[0x0][0x178], !P1 ;  /* 0x00005e00fa007a0c */ /* 0x000fc40004f61270 */
[----:B------:R-:W-:Y:S01]  /*12b4e0*/  ISETP.LT.AND P4, PT, R249, c[0x0][0x178], !P1 ;  /* 0x00005e00f9007a0c */ /* 0x000fe20004f81270 */
[----:B------:R-:W3:Y:S01]  /*12b4f0*/  LDL.LU R169, [R1+0x3ecc] ;  /* 0x003ecc0001a97983 */ /* 0x000ee20000300800 */
[----:B-1----:R-:W-:-:S04]  /*12b500*/  IMAD.WIDE R154, R158, 0x4, R228 ;  /* 0x000000049e9a7825 */ /* 0x002fc800078e02e4 */
[C---:B----4-:R-:W-:Y:S01]  /*12b510*/  IMAD.WIDE R156, R159.reuse, 0x4, R2 ;  /* 0x000000049f9c7825 */ /* 0x050fe200078e0202 */
[----:B------:R1:W-:Y:S04]  /*12b520*/  @P5 STG.E [R152.64], R166 ;  /* 0x000000a698005986 */ /* 0x0003e8000c101904 */
[----:B------:R-:W4:Y:S01]  /*12b530*/  LDL.LU R171, [R1+0x3b9c] ;  /* 0x003b9c0001ab7983 */ /* 0x000f220000300800 */
[----:B------:R-:W4:Y:S03]  /*12b540*/  LDL.LU R165, [R1+0x26ec] ;  /* 0x0026ec0001a57983 */ /* 0x000f260000300800 */
[----:B------:R1:W-:Y:S01]  /*12b550*/  @P0 STG.E [R154.64], R167 ;  /* 0x000000a79a000986 */ /* 0x0003e2000c101904 */
[----:B------:R1:W-:Y:S02]  /*12b560*/  @P6 STG.E [R156.64], R215 ;  /* 0x000000d79c006986 */ /* 0x0003e4000c101904 */
[C---:B-1----:R-:W-:Y:S01]  /*12b570*/  IMAD.WIDE R152, R159.reuse, 0x4, R216 ;  /* 0x000000049f987825 */ /* 0x042fe200078e02d8 */
[----:B------:R-:W4:Y:S03]  /*12b580*/  LDL.LU R166, [R1+0x26dc] ;  /* 0x0026dc0001a67983 */ /* 0x000f260000300800 */
[----:B------:R-:W-:-:S04]  /*12b590*/  IMAD.WIDE R154, R159, 0x4, R218 ;  /* 0x000000049f9a7825 */ /* 0x000fc800078e02da */
[----:B------:R-:W-:Y:S01]  /*12b5a0*/  IMAD.WIDE R156, R159, 0x4, R220 ;  /* 0x000000049f9c7825 */ /* 0x000fe200078e02dc */
[----:B------:R1:W-:Y:S03]  /*12b5b0*/  @P2 STG.E [R152.64], R214 ;  /* 0x000000d698002986 */ /* 0x0003e6000c101904 */
[----:B------:R1:W-:Y:S01]  /*12b5c0*/  @P3 STG.E [R154.64], R209 ;  /* 0x000000d19a003986 */ /* 0x0003e2000c101904 */
[----:B------:R-:W4:Y:S01]  /*12b5d0*/  LDL.LU R167, [R1+0x16c] ;  /* 0x00016c0001a77983 */ /* 0x000f220000300800 */
[----:B------:R-:W-:Y:S02]  /*12b5e0*/  ISETP.LT.AND P5, PT, R248, c[0x0][0x178], !P1 ;  /* 0x00005e00f8007a0c */ /* 0x000fe40004fa1270 */
[----:B------:R-:W-:Y:S02]  /*12b5f0*/  IADD3 R158, R243, 0x1dd, RZ ;  /* 0x000001ddf39e7810 */ /* 0x000fe40007ffe0ff */
[----:B------:R-:W-:-:S02]  /*12b600*/  ISETP.LT.AND P6, PT, R242, c[0x0][0x178], !P1 ;  /* 0x00005e00f2007a0c */ /* 0x000fc40004fc1270 */
[----:B------:R-:W-:Y:S02]  /*12b610*/  ISETP.LT.AND P2, PT, R241, c[0x0][0x178], !P1 ;  /* 0x00005e00f1007a0c */ /* 0x000fe40004f41270 */
[----:B------:R-:W-:Y:S01]  /*12b620*/  ISETP.GE.AND P0, PT, R158, c[0x0][0x17c], PT ;  /* 0x00005f009e007a0c */ /* 0x000fe20003f06270 */
[----:B------:R-:W-:Y:S02]  /*12b630*/  ISETP.LT.AND P1, PT, R240, c[0x0][0x178], !P1 ;  /* 0x00005e00f0007a0c */ /* 0x000fe40004f21270 */
[----:B-1----:R-:W-:-:S04]  /*12b640*/  IMAD.WIDE R152, R159, 0x4, R224 ;  /* 0x000000049f987825 */ /* 0x002fc800078e02e0 */
[C---:B------:R-:W-:Y:S01]  /*12b650*/  IMAD.WIDE R154, R159.reuse, 0x4, R222 ;  /* 0x000000049f9a7825 */ /* 0x040fe200078e02de */
[----:B------:R-:W-:Y:S02]  /*12b660*/  ISETP.LT.AND P3, PT, R252, c[0x0][0x178], !P0 ;  /* 0x00005e00fc007a0c */ /* 0x000fe40004761270 */
[C---:B------:R-:W-:Y:S01]  /*12b670*/  IADD3 R160, R159.reuse, c[0x0][0x198], RZ ;  /* 0x000066009fa07a10 */ /* 0x040fe20007ffe0ff */
[----:B--2---:R1:W-:Y:S04]  /*12b680*/  @P4 STG.E [R156.64], R170 ;  /* 0x000000aa9c004986 */ /* 0x0043e8000c101904 */
[----:B-1----:R-:W2:Y:S01]  /*12b690*/  LDL.LU R170, [R1+0x3e8c] ;  /* 0x003e8c0001aa7983 */ /* 0x002ea20000300800 */
[----:B---3--:R1:W-:Y:S03]  /*12b6a0*/  @P5 STG.E [R154.64], R208 ;  /* 0x000000d09a005986 */ /* 0x0083e6000c101904 */
[----:B------:R3:W-:Y:S01]  /*12b6b0*/  @P6 STG.E [R152.64], R213 ;  /* 0x000000d598006986 */ /* 0x0007e2000c101904 */
[----:B------:R-:W4:Y:S02]  /*12b6c0*/  LDL.LU R210, [R1+0x3f58] ;  /* 0x003f580001d27983 */ /* 0x000f240000300800 */
[----:B------:R-:W-:Y:S01]  /*12b6d0*/  IMAD.WIDE R156, R160, 0x4, R2 ;  /* 0x00000004a09c7825 */ /* 0x000fe200078e0202 */
[----:B------:R-:W4:Y:S03]  /*12b6e0*/  LDL.LU R215, [R1+0x3f48] ;  /* 0x003f480001d77983 */ /* 0x000f260000300800 */
[----:B------:R-:W4:Y:S02]  /*12b6f0*/  LDL.LU R214, [R1+0x3f08] ;  /* 0x003f080001d67983 */ /* 0x000f240000300800 */
[----:B------:R-:W4:Y:S02]  /*12b700*/  LDL.LU R209, [R1+0x3ed8] ;  /* 0x003ed80001d17983 */ /* 0x000f240000300800 */
[----:B-1----:R-:W-:-:S04]  /*12b710*/  IMAD.WIDE R154, R159, 0x4, R228 ;  /* 0x000000049f9a7825 */ /* 0x002fc800078e02e4 */
[----:B---3--:R-:W-:-:S05]  /*12b720*/  IMAD.WIDE R152, R159, 0x4, R226 ;  /* 0x000000049f987825 */ /* 0x008fca00078e02e2 */
[----:B------:R-:W-:Y:S01]  /*12b730*/  @P2 STG.E [R152.64], R212 ;  /* 0x000000d498002986 */ /* 0x000fe2000c101904 */
[----:B------:R-:W-:Y:S02]  /*12b740*/  @P1 STG.E [R154.64], R164 ;  /* 0x000000a49a001986 */ /* 0x000fe4000c101904 */
[----:B------:R1:W-:Y:S02]  /*12b750*/  @P3 STG.E [R156.64], R163 ;  /* 0x000000a39c003986 */ /* 0x0003e4000c101904 */
[----:B-1----:R-:W4:Y:S01]  /*12b760*/  LDL.LU R163, [R1+0x3ea8] ;  /* 0x003ea80001a37983 */ /* 0x002f220000300800 */
[----:B------:R-:W-:Y:S02]  /*12b770*/  ISETP.LT.AND P4, PT, R251, c[0x0][0x178], !P0 ;  /* 0x00005e00fb007a0c */ /* 0x000fe40004781270 */
[----:B------:R-:W-:Y:S01]  /*12b780*/  ISETP.LT.AND P6, PT, R250, c[0x0][0x178], !P0 ;  /* 0x00005e00fa007a0c */ /* 0x000fe200047c1270 */
[----:B------:R-:W-:Y:S01]  /*12b790*/  IMAD.WIDE R158, R160, 0x4, R216 ;  /* 0x00000004a09e7825 */ /* 0x000fe200078e02d8 */
[----:B------:R-:W-:-:S02]  /*12b7a0*/  ISETP.LT.AND P2, PT, R249, c[0x0][0x178], !P0 ;  /* 0x00005e00f9007a0c */ /* 0x000fc40004741270 */
[----:B------:R-:W-:Y:S02]  /*12b7b0*/  ISETP.LT.AND P1, PT, R248, c[0x0][0x178], !P0 ;  /* 0x00005e00f8007a0c */ /* 0x000fe40004721270 */
[----:B------:R-:W-:Y:S01]  /*12b7c0*/  IADD3 R156, R243, 0x1de, RZ ;  /* 0x000001def39c7810 */ /* 0x000fe20007ffe0ff */
[----:B------:R-:W-:Y:S01]  /*12b7d0*/  IMAD.WIDE R152, R160, 0x4, R218 ;  /* 0x00000004a0987825 */ /* 0x000fe200078e02da */
[----:B------:R-:W-:-:S03]  /*12b7e0*/  ISETP.LT.AND P5, PT, R241, c[0x0][0x178], !P0 ;  /* 0x00005e00f1007a0c */ /* 0x000fc600047a1270 */
[----:B------:R-:W-:Y:S01]  /*12b7f0*/  IMAD.WIDE R154, R160, 0x4, R220 ;  /* 0x00000004a09a7825 */ /* 0x000fe200078e02dc */
[----:B------:R-:W4:Y:S04]  /*12b800*/  LDL.LU R208, [R1+0x2dd8] ;  /* 0x002dd80001d07983 */ /* 0x000f280000300800 */
[----:B------:R-:W-:Y:S01]  /*12b810*/  @P4 STG.E [R158.64], R168 ;  /* 0x000000a89e004986 */ /* 0x000fe2000c101904 */
[----:B------:R-:W-:Y:S02]  /*12b820*/  ISETP.LT.AND P4, PT, R242, c[0x0][0x178], !P0 ;  /* 0x00005e00f2007a0c */ /* 0x000fe40004781270 */
[----:B------:R-:W-:Y:S01]  /*12b830*/  ISETP.GE.AND P3, PT, R156, c[0x0][0x17c], PT ;  /* 0x00005f009c007a0c */ /* 0x000fe20003f66270 */
[----:B------:R-:W-:Y:S01]  /*12b840*/  ISETP.LT.AND P0, PT, R240, c[0x0][0x178], !P0 ;  /* 0x00005e00f0007a0c */ /* 0x000fe20004701270 */
[----:B------:R1:W-:Y:S01]  /*12b850*/  @P6 STG.E [R152.64], R169 ;  /* 0x000000a998006986 */ /* 0x0003e2000c101904 */
[----:B------:R-:W-:-:S03]  /*12b860*/  IMAD.WIDE R156, R160, 0x4, R226 ;  /* 0x00000004a09c7825 */ /* 0x000fc600078e02e2 */
[----:B------:R-:W4:Y:S01]  /*12b870*/  LDL.LU R164, [R1+0x2d98] ;  /* 0x002d980001a47983 */ /* 0x000f220000300800 */
[C---:B------:R-:W-:Y:S01]  /*12b880*/  IADD3 R161, R160.reuse, c[0x0][0x198], RZ ;  /* 0x00006600a0a17a10 */ /* 0x040fe20007ffe0ff */
[----:B-1----:R-:W-:Y:S01]  /*12b890*/  IMAD.WIDE R152, R160, 0x4, R222 ;  /* 0x00000004a0987825 */ /* 0x002fe200078e02de */
[----:B------:R-:W-:-:S03]  /*12b8a0*/  ISETP.LT.AND P6, PT, R248, c[0x0][0x178], !P3 ;  /* 0x00005e00f8007a0c */ /* 0x000fc60005fc1270 */
[----:B------:R-:W-:Y:S01]  /*12b8b0*/  IMAD.WIDE R158, R161, 0x4, R222 ;  /* 0x00000004a19e7825 */ /* 0x000fe200078e02de */
[----:B--2---:R1:W-:Y:S01]  /*12b8c0*/  @P2 STG.E [R154.64], R170 ;  /* 0x000000aa9a002986 */ /* 0x0043e2000c101904 */
[----:B------:R-:W-:Y:S02]  /*12b8d0*/  ISETP.LT.AND P2, PT, R252, c[0x0][0x178], !P3 ;  /* 0x00005e00fc007a0c */ /* 0x000fe40005f41270 */
[----:B----4-:R2:W-:Y:S01]  /*12b8e0*/  @P1 STG.E [R152.64], R171 ;  /* 0x000000ab98001986 */ /* 0x0105e2000c101904 */
[----:B------:R-:W-:Y:S01]  /*12b8f0*/  ISETP.LT.AND P1, PT, R251, c[0x0][0x178], !P3 ;  /* 0x00005e00fb007a0c */ /* 0x000fe20005f21270 */
[----:B-1----:R-:W-:-:S04]  /*12b900*/  IMAD.WIDE R154, R160, 0x4, R224 ;  /* 0x00000004a09a7825 */ /* 0x002fc800078e02e0 */
[----:B--2---:R-:W-:Y:S01]  /*12b910*/  IMAD.WIDE R152, R160, 0x4, R228 ;  /* 0x00000004a0987825 */ /* 0x004fe200078e02e4 */
[----:B------:R1:W-:Y:S03]  /*12b920*/  @P4 STG.E [R154.64], R165 ;  /* 0x000000a59a004986 */ /* 0x0003e6000c101904 */
[----:B------:R2:W-:Y:S01]  /*12b930*/  @P5 STG.E [R156.64], R166 ;  /* 0x000000a69c005986 */ /* 0x0005e2000c101904 */
[----:B------:R-:W-:Y:S02]  /*12b940*/  ISETP.LT.AND P4, PT, R250, c[0x0][0x178], !P3 ;  /* 0x00005e00fa007a0c */ /* 0x000fe40005f81270 */
[----:B------:R-:W-:Y:S01]  /*12b950*/  ISETP.LT.AND P5, PT, R249, c[0x0][0x178], !P3 ;  /* 0x00005e00f9007a0c */ /* 0x000fe20005fa1270 */
[----:B------:R4:W-:Y:S01]  /*12b960*/  @P0 STG.E [R152.64], R167 ;  /* 0x000000a798000986 */ /* 0x0009e2000c101904 */
[----:B-1----:R-:W-:-:S03]  /*12b970*/  IMAD.WIDE R154, R161, 0x4, R2 ;  /* 0x00000004a19a7825 */ /* 0x002fc600078e0202 */
[----:B------:R-:W3:Y:S01]  /*12b980*/  LDL.LU R165, [R1+0x1b08] ;  /* 0x001b080001a57983 */ /* 0x000ee20000300800 */
[----:B--2---:R-:W2:Y:S02]  /*12b990*/  LDL.LU R166, [R1+0x3f5c] ;  /* 0x003f5c0001a67983 */ /* 0x004ea40000300800 */
[----:B----4-:R-:W4:Y:S02]  /*12b9a0*/  LDL.LU R167, [R1+0x3f4c] ;  /* 0x003f4c0001a77983 */ /* 0x010f240000300800 */
[C---:B------:R-:W-:Y:S01]  /*12b9b0*/  IMAD.WIDE R152, R161.reuse, 0x4, R216 ;  /* 0x00000004a1987825 */ /* 0x040fe200078e02d8 */
[----:B------:R1:W-:Y:S04]  /*12b9c0*/  @P2 STG.E [R154.64], R210 ;  /* 0x000000d29a002986 */ /* 0x0003e8000c101904 */
[----:B------:R-:W4:Y:S01]  /*12b9d0*/  LDL.LU R213, [R1+0x3f0c] ;  /* 0x003f0c0001d57983 */ /* 0x000f220000300800 */
[----:B------:R-:W-:-:S04]  /*12b9e0*/  IMAD.WIDE R156, R161, 0x4, R220 ;  /* 0x00000004a19c7825 */ /* 0x000fc800078e02dc */
[----:B------:R-:W4:Y:S02]  /*12b9f0*/  LDL.LU R212, [R1+0x3edc] ;  /* 0x003edc0001d47983 */ /* 0x000f240000300800 */
[----:B------:R-:W4:Y:S01]  /*12ba00*/  LDL.LU R168, [R1+0x2ddc] ;  /* 0x002ddc0001a87983 */ /* 0x000f220000300800 */
[----:B------:R-:W-:Y:S04]  /*12ba10*/  @P1 STG.E [R152.64], R215 ;  /* 0x000000d798001986 */ /* 0x000fe8000c101904 */
[----:B------:R-:W4:Y:S01]  /*12ba20*/  LDL.LU R170, [R1+0x2d9c] ;  /* 0x002d9c0001aa7983 */ /* 0x000f220000300800 */
[----:B------:R-:W4:Y:S02]  /*12ba30*/  LDL.LU R171, [R1+0x1b0c] ;  /* 0x001b0c0001ab7983 */ /* 0x000f240000300800 */
[----:B------:R-:W4:Y:S02]  /*12ba40*/  LDL.LU R169, [R1+0x2370] ;  /* 0x0023700001a97983 */ /* 0x000f240000300800 */
[----:B-1----:R-:W-:-:S05]  /*12ba50*/  IMAD.WIDE R154, R161, 0x4, R218 ;  /* 0x00000004a19a7825 */ /* 0x002fca00078e02da */
[----:B------:R-:W-:Y:S01]  /*12ba60*/  @P4 STG.E [R154.64], R214 ;  /* 0x000000d69a004986 */ /* 0x000fe2000c101904 */
[----:B------:R-:W-:Y:S02]  /*12ba70*/  @P5 STG.E [R156.64], R209 ;  /* 0x000000d19c005986 */ /* 0x000fe4000c101904 */
[----:B------:R1:W-:Y:S02]  /*12ba80*/  @P6 STG.E [R158.64], R163 ;  /* 0x000000a39e006986 */ /* 0x0003e4000c101904 */
[----:B-1----:R-:W4:Y:S01]  /*12ba90*/  LDL.LU R163, [R1+0x3eac] ;  /* 0x003eac0001a37983 */ /* 0x002f220000300800 */
[----:B------:R-:W-:Y:S02]  /*12baa0*/  ISETP.LT.AND P0, PT, R242, c[0x0][0x178], !P3 ;  /* 0x00005e00f2007a0c */ /* 0x000fe40005f01270 */
[----:B------:R-:W-:Y:S02]  /*12bab0*/  IADD3 R160, R243, 0x1df, RZ ;  /* 0x000001dff3a07810 */ /* 0x000fe40007ffe0ff */
[----:B------:R-:W-:-:S02]  /*12bac0*/  ISETP.LT.AND P2, PT, R241, c[0x0][0x178], !P3 ;  /* 0x00005e00f1007a0c */ /* 0x000fc40005f41270 */
[----:B------:R-:W-:Y:S01]  /*12bad0*/  ISETP.GE.AND P1, PT, R160, c[0x0][0x17c], PT ;  /* 0x00005f00a0007a0c */ /* 0x000fe20003f26270 */
[----:B------:R-:W-:Y:S01]  /*12bae0*/  IMAD.WIDE R154, R161, 0x4, R224 ;  /* 0x00000004a19a7825 */ /* 0x000fe200078e02e0 */
[----:B------:R-:W-:-:S03]  /*12baf0*/  ISETP.LT.AND P3, PT, R240, c[0x0][0x178], !P3 ;  /* 0x00005e00f0007a0c */ /* 0x000fc60005f61270 */
[----:B------:R-:W-:Y:S01]  /*12bb00*/  IMAD.WIDE R152, R161, 0x4, R226 ;  /* 0x00000004a1987825 */ /* 0x000fe200078e02e2 */
[----:B------:R-:W-:Y:S02]  /*12bb10*/  ISETP.LT.AND P5, PT, R252, c[0x0][0x178], !P1 ;  /* 0x00005e00fc007a0c */ /* 0x000fe40004fa1270 */
[----:B------:R-:W-:Y:S02]  /*12bb20*/  ISETP.LT.AND P6, PT, R251, c[0x0][0x178], !P1 ;  /* 0x00005e00fb007a0c */ /* 0x000fe40004fc1270 */
[----:B------:R-:W-:Y:S01]  /*12bb30*/  IADD3 R162, R161, c[0x0][0x198], RZ ;  /* 0x00006600a1a27a10 */ /* 0x000fe20007ffe0ff */
[----:B------:R1:W-:Y:S01]  /*12bb40*/  @P0 STG.E [R154.64], R208 ;  /* 0x000000d09a000986 */ /* 0x0003e2000c101904 */
[----:B------:R1:W-:Y:S01]  /*12bb50*/  @P2 STG.E [R152.64], R164 ;  /* 0x000000a498002986 */ /* 0x0003e2000c101904 */
[----:B------:R-:W-:Y:S02]  /*12bb60*/  ISETP.LT.AND P2, PT, R250, c[0x0][0x178], !P1 ;  /* 0x00005e00fa007a0c */ /* 0x000fe40004f41270 */
[----:B------:R-:W-:Y:S01]  /*12bb70*/  ISETP.LT.AND P4, PT, R249, c[0x0][0x178], !P1 ;  /* 0x00005e00f9007a0c */ /* 0x000fe20004f81270 */
[----:B------:R-:W-:-:S04]  /*12bb80*/  IMAD.WIDE R156, R162, 0x4, R216 ;  /* 0x00000004a29c7825 */ /* 0x000fc800078e02d8 */
[----:B-1----:R-:W-:-:S04]  /*12bb90*/  IMAD.WIDE R154, R162, 0x4, R2 ;  /* 0x00000004a29a7825 */ /* 0x002fc800078e0202 */
[----:B------:R-:W-:Y:S01]  /*12bba0*/  IMAD.WIDE R152, R161, 0x4, R228 ;  /* 0x00000004a1987825 */ /* 0x000fe200078e02e4 */
[----:B------:R-:W-:-:S03]  /*12bbb0*/  IADD3 R158, R243, 0x1e0, RZ ;  /* 0x000001e0f39e7810 */ /* 0x000fc60007ffe0ff */
[----:B------:R-:W-:Y:S01]  /*12bbc0*/  IMAD.WIDE R160, R162, 0x4, R228 ;  /* 0x00000004a2a07825 */ /* 0x000fe200078e02e4 */
[----:B------:R-:W-:-:S03]  /*12bbd0*/  ISETP.GE.AND P0, PT, R158, c[0x0][0x17c], PT ;  /* 0x00005f009e007a0c */ /* 0x000fc60003f06270 */
[----:B------:R-:W-:Y:S01]  /*12bbe0*/  IMAD.WIDE R158, R162, 0x4, R226 ;  /* 0x00000004a29e7825 */ /* 0x000fe200078e02e2 */
[----:B---3--:R1:W-:Y:S03]  /*12bbf0*/  @P3 STG.E [R152.64], R165 ;  /* 0x000000a598003986 */ /* 0x0083e6000c101904 */
[----:B--2---:R2:W-:Y:S01]  /*12bc00*/  @P5 STG.E [R154.64], R166 ;  /* 0x000000a69a005986 */ /* 0x0045e2000c101904 */
[----:B------:R-:W-:Y:S01]  /*12bc10*/  ISETP.LT.AND P3, PT, R248, c[0x0][0x178], !P1 ;  /* 0x00005e00f8007a0c */ /* 0x000fe20004f61270 */
[----:B----4-:R3:W-:Y:S01]  /*12bc20*/  @P6 STG.E [R156.64], R167 ;  /* 0x000000a79c006986 */ /* 0x0107e2000c101904 */
[----:B------:R-:W-:Y:S02]  /*12bc30*/  ISETP.LT.AND P5, PT, R242, c[0x0][0x178], !P1 ;  /* 0x00005e00f2007a0c */ /* 0x000fe40004fa1270 */
[----:B------:R-:W-:Y:S01]  /*12bc40*/  ISETP.LT.AND P6, PT, R241, c[0x0][0x178], !P1 ;  /* 0x00005e00f1007a0c */ /* 0x000fe20004fc1270 */
[----:B------:R-:W-:Y:S01]  /*12bc50*/  ISETP.LT.AND P1, PT, R240, c[0x0][0x178], !P1 ;  /* 0x00005e00f0007a0c */ /* 0x000fe20004f21270 */
[----:B------:R-:W4:Y:S01]  /*12bc60*/  LDS.128 R164, [R0] ;  /* 0x0000000000a47984 */ /* 0x000f220000000c00 */
[----:B-1----:R-:W-:-:S04]  /*12bc70*/  IMAD.WIDE R152, R162, 0x4, R218 ;  /* 0x00000004a2987825 */ /* 0x002fc800078e02da */
[----:B--2---:R-:W-:-:S04]  /*12bc80*/  IMAD.WIDE R154, R162, 0x4, R220 ;  /* 0x00000004a29a7825 */ /* 0x004fc800078e02dc */
[C---:B---3--:R-:W-:Y:S01]  /*12bc90*/  IMAD.WIDE R156, R162.reuse, 0x4, R224 ;  /* 0x00000004a29c7825 */ /* 0x048fe200078e02e0 */
[----:B------:R-:W-:Y:S03]  /*12bca0*/  @P2 STG.E [R152.64], R213 ;  /* 0x000000d598002986 */ /* 0x000fe6000c101904 */
[----:B------:R1:W-:Y:S02]  /*12bcb0*/  @P4 STG.E [R154.64], R212 ;  /* 0x000000d49a004986 */ /* 0x0003e4000c101904 */
[----:B-1----:R-:W-:-:S05]  /*12bcc0*/  IMAD.WIDE R154, R162, 0x4, R222 ;  /* 0x00000004a29a7825 */ /* 0x002fca00078e02de */
[----:B------:R-:W-:Y:S01]  /*12bcd0*/  @P3 STG.E [R154.64], R163 ;  /* 0x000000a39a003986 */ /* 0x000fe2000c101904 */
[----:B------:R-:W-:Y:S02]  /*12bce0*/  @P5 STG.E [R156.64], R168 ;  /* 0x000000a89c005986 */ /* 0x000fe4000c101904 */
[----:B------:R-:W-:Y:S02]  /*12bcf0*/  @P6 STG.E [R158.64], R170 ;  /* 0x000000aa9e006986 */ /* 0x000fe4000c101904 */
[----:B------:R1:W-:Y:S02]  /*12bd00*/  @P1 STG.E [R160.64], R171 ;  /* 0x000000aba0001986 */ /* 0x0003e4000c101904 */
[----:B-1----:R-:W2:Y:S01]  /*12bd10*/  LDL.LU R171, [R1+0x2374] ;  /* 0x0023740001ab7983 */ /* 0x002ea20000300800 */
[----:B------:R-:W-:Y:S02]  /*12bd20*/  ISETP.LT.AND P2, PT, R252, c[0x0][0x178], !P0 ;  /* 0x00005e00fc007a0c */ /* 0x000fe40004741270 */
[----:B------:R-:W-:-:S02]  /*12bd30*/  IADD3 R152, R162, c[0x0][0x198], RZ ;  /* 0x00006600a2987a10 */ /* 0x000fc40007ffe0ff */
[----:B------:R-:W-:Y:S02]  /*12bd40*/  ISETP.LT.AND P4, PT, R251, c[0x0][0x178], !P0 ;  /* 0x00005e00fb007a0c */ /* 0x000fe40004781270 */
[----:B------:R-:W-:Y:S02]  /*12bd50*/  ISETP.LT.AND P3, PT, R250, c[0x0][0x178], !P0 ;  /* 0x00005e00fa007a0c */ /* 0x000fe40004761270 */
[----:B------:R-:W-:Y:S02]  /*12bd60*/  ISETP.LT.AND P5, PT, R249, c[0x0][0x178], !P0 ;  /* 0x00005e00f9007a0c */ /* 0x000fe400047a1270 */
[----:B------:R-:W-:Y:S01]  /*12bd70*/  IADD3 R153, R243, 0x1e1, RZ ;  /* 0x000001e1f3997810 */ /* 0x000fe20007ffe0ff */
[----:B------:R-:W-:-:S04]  /*12bd80*/  IMAD.WIDE R154, R152, 0x4, R2 ;  /* 0x00000004989a7825 */ /* 0x000fc800078e0202 */
[----:B------:R-:W-:Y:S01]  /*12bd90*/  IMAD.WIDE R156, R152, 0x4, R216 ;  /* 0x00000004989c7825 */ /* 0x000fe200078e02d8 */
[----:B------:R-:W-:Y:S01]  /*12bda0*/  ISETP.LT.AND P6, PT, R248, c[0x0][0x178], !P0 ;  /* 0x00005e00f8007a0c */ /* 0x000fe200047c1270 */
[----:B------:R-:W3:Y:S01]  /*12bdb0*/  LDL.LU R170, [R1+0x2130] ;  /* 0x0021300001aa7983 */ /* 0x000ee20000300800 */
[----:B------:R-:W-:-:S03]  /*12bdc0*/  ISETP.LT.AND P1, PT, R242, c[0x0][0x178], !P0 ;  /* 0x00005e00f2007a0c */ /* 0x000fc60004721270 */
[----:B------:R-:W1:Y:S04]  /*12bdd0*/  LDS.128 R160, [R230] ;  /* 0x00000000e6a07984 */ /* 0x000e680000000c00 */
[----:B------:R4:W-:Y:S01]  /*12bde0*/  @P2 STG.E [R154.64], R169 ;  /* 0x000000a99a002986 */ /* 0x0009e2000c101904 */
[----:B------:R-:W-:Y:S01]  /*12bdf0*/  ISETP.GE.AND P2, PT, R153, c[0x0][0x17c], PT ;  /* 0x00005f0099007a0c */ /* 0x000fe20003f46270 */
[----:B------:R4:W-:Y:S01]  /*12be00*/  @P4 STG.E [R156.64], R244 ;  /* 0x000000f49c004986 */ /* 0x0009e2000c101904 */
[----:B------:R-:W-:Y:S01]  /*12be10*/  ISETP.LT.AND P4, PT, R241, c[0x0][0x178], !P0 ;  /* 0x00005e00f1007a0c */ /* 0x000fe20004781270 */
[----:B------:R-:W-:Y:S02]  /*12be20*/  ISETP.LT.AND P0, PT, R240, c[0x0][0x178], !P0 ;  /* 0x00005e00f0007a0c */ /* 0x000fe40004701270 */
[----:B------:R-:W-:-:S04]  /*12be30*/  IMAD.WIDE R158, R152, 0x4, R222 ;  /* 0x00000004989e7825 */ /* 0x000fc800078e02de */
[----:B----4-:R-:W-:-:S04]  /*12be40*/  IMAD.WIDE R154, R152, 0x4, R218 ;  /* 0x00000004989a7825 */ /* 0x010fc800078e02da */
[----:B------:R-:W-:Y:S01]  /*12be50*/  IMAD.WIDE R156, R152, 0x4, R220 ;  /* 0x00000004989c7825 */ /* 0x000fe200078e02dc */
[----:B------:R4:W-:Y:S01]  /*12be60*/  @P3 STG.E [R154.64], R52 ;  /* 0x000000349a003986 */ /* 0x0009e2000c101904 */
[----:B------:R-:W-:-:S03]  /*12be70*/  ISETP.LT.AND P3, PT, R252, c[0x0][0x178], !P2 ;  /* 0x00005e00fc007a0c */ /* 0x000fc60005761270 */
[----:B------:R4:W-:Y:S02]  /*12be80*/  @P5 STG.E [R156.64], R92 ;  /* 0x0000005c9c005986 */ /* 0x0009e4000c101904 */
[----:B------:R4:W-:Y:S02]  /*12be90*/  @P6 STG.E [R158.64], R116 ;  /* 0x000000749e006986 */ /* 0x0009e4000c101904 */
[C---:B----4-:R-:W-:Y:S01]  /*12bea0*/  IADD3 R52, R152.reuse, c[0x0][0x198], RZ ;  /* 0x0000660098347a10 */ /* 0x050fe20007ffe0ff */
[----:B------:R-:W-:-:S04]  /*12beb0*/  IMAD.WIDE R154, R152, 0x4, R224 ;  /* 0x00000004989a7825 */ /* 0x000fc800078e02e0 */
[----:B------:R-:W-:-:S04]  /*12bec0*/  IMAD.WIDE R156, R152, 0x4, R226 ;  /* 0x00000004989c7825 */ /* 0x000fc800078e02e2 */
[----:B------:R-:W-:-:S04]  /*12bed0*/  IMAD.WIDE R158, R152, 0x4, R228 ;  /* 0x00000004989e7825 */ /* 0x000fc800078e02e4 */
[----:B------:R-:W-:Y:S01]  /*12bee0*/  IMAD.WIDE R152, R52, 0x4, R2 ;  /* 0x0000000434987825 */ /* 0x000fe200078e0202 */
[----:B------:R-:W-:Y:S03]  /*12bef0*/  @P1 STG.E [R154.64], R148 ;  /* 0x000000949a001986 */ /* 0x000fe6000c101904 */
[----:B------:R-:W-:Y:S02]  /*12bf00*/  @P4 STG.E [R156.64], R172 ;  /* 0x000000ac9c004986 */ /* 0x000fe4000c101904 */
[----:B------:R-:W-:Y:S01]  /*12bf10*/  @P0 STG.E [R158.64], R164 ;  /* 0x000000a49e000986 */ /* 0x000fe2000c101904 */
[----:B------:R-:W-:Y:S01]  /*12bf20*/  ISETP.LT.AND P5, PT, R251, c[0x0][0x178], !P2 ;  /* 0x00005e00fb007a0c */ /* 0x000fe200057a1270 */
[----:B--2---:R2:W-:Y:S04]  /*12bf30*/  @P3 STG.E [R152.64], R171 ;  /* 0x000000ab98003986 */ /* 0x0045e8000c101904 */
[----:B--2---:R-:W2:Y:S01]  /*12bf40*/  LDL.LU R171, [R1+0x2134] ;  /* 0x0021340001ab7983 */ /* 0x004ea20000300800 */
[----:B------:R-:W-:-:S02]  /*12bf50*/  ISETP.LT.AND P1, PT, R250, c[0x0][0x178], !P2 ;  /* 0x00005e00fa007a0c */ /* 0x000fc40005721270 */
[----:B------:R-:W-:Y:S01]  /*12bf60*/  ISETP.LT.AND P4, PT, R249, c[0x0][0x178], !P2 ;  /* 0x00005e00f9007a0c */ /* 0x000fe20005781270 */
[----:B------:R-:W-:Y:S01]  /*12bf70*/  IMAD.WIDE R154, R52, 0x4, R216 ;  /* 0x00000004349a7825 */ /* 0x000fe200078e02d8 */
[----:B------:R-:W-:Y:S02]  /*12bf80*/  ISETP.LT.AND P6, PT, R248, c[0x0][0x178], !P2 ;  /* 0x00005e00f8007a0c */ /* 0x000fe400057c1270 */
[----:B------:R-:W-:Y:S02]  /*12bf90*/  ISETP.LT.AND P3, PT, R242, c[0x0][0x178], !P2 ;  /* 0x00005e00f2007a0c */ /* 0x000fe40005761270 */
[----:B------:R-:W-:Y:S01]  /*12bfa0*/  IADD3 R92, R243, 0x1e2, RZ ;  /* 0x000001e2f35c7810 */ /* 0x000fe20007ffe0ff */
[C---:B------:R-:W-:Y:S01]  /*12bfb0*/  IMAD.WIDE R152, R52.reuse, 0x4, R218 ;  /* 0x0000000434987825 */ /* 0x040fe200078e02da */
[----:B------:R4:W-:Y:S01]  /*12bfc0*/  @P5 STG.E [R154.64], R245 ;  /* 0x000000f59a005986 */ /* 0x0009e2000c101904 */
[----:B------:R-:W-:Y:S02]  /*12bfd0*/  ISETP.LT.AND P5, PT, R241, c[0x0][0x178], !P2 ;  /* 0x00005e00f1007a0c */ /* 0x000fe400057a1270 */
[----:B------:R-:W-:Y:S01]  /*12bfe0*/  IMAD.WIDE R156, R52, 0x4, R222 ;  /* 0x00000004349c7825 */ /* 0x000fe200078e02de */
[----:B------:R-:W-:-:S02]  /*12bff0*/  ISETP.GE.AND P0, PT, R92, c[0x0][0x17c], PT ;  /* 0x00005f005c007a0c */ /* 0x000fc40003f06270 */
[----:B------:R-:W-:Y:S02]  /*12c000*/  ISETP.LT.AND P2, PT, R240, c[0x0][0x178], !P2 ;  /* 0x00005e00f0007a0c */ /* 0x000fe40005741270 */
[C---:B------:R-:W-:Y:S01]  /*12c010*/  IADD3 R148, R52.reuse, c[0x0][0x198], RZ ;  /* 0x0000660034947a10 */ /* 0x040fe20007ffe0ff */
[----:B------:R1:W-:Y:S04]  /*12c020*/  @P1 STG.E [R152.64], R53 ;  /* 0x0000003598001986 */ /* 0x0003e8000c101904 */
[----:B------:R-:W2:Y:S01]  /*12c030*/  LDL.LU R169, [R1+0x1ef0] ;  /* 0x001ef00001a97983 */ /* 0x000ea20000300800 */
[----:B----4-:R-:W-:Y:S01]  /*12c040*/  IMAD.WIDE R154, R52, 0x4, R220 ;  /* 0x00000004349a7825 */ /* 0x010fe200078e02dc */
[----:B------:R-:W-:-:S04]  /*12c050*/  ISETP.LT.AND P1, PT, R252, c[0x0][0x178], !P0 ;  /* 0x00005e00fc007a0c */ /* 0x000fc80004721270 */
[----:B------:R4:W-:Y:S01]  /*12c060*/  @P4 STG.E [R154.64], R93 ;  /* 0x0000005d9a004986 */ /* 0x0009e2000c101904 */
[----:B------:R3:W-:Y:S01]  /*12c070*/  @P6 STG.E [R156.64], R117 ;  /* 0x000000759c006986 */ /* 0x0007e2000c101904 */
[----:B------:R-:W-:Y:S01]  /*12c080*/  ISETP.LT.AND P4, PT, R251, c[0x0][0x178], !P0 ;  /* 0x00005e00fb007a0c */ /* 0x000fe20004781270 */
[----:B-1----:R-:W-:-:S04]  /*12c090*/  IMAD.WIDE R152, R52, 0x4, R228 ;  /* 0x0000000434987825 */ /* 0x002fc800078e02e4 */
[----:B----4-:R-:W-:-:S04]  /*12c0a0*/  IMAD.WIDE R92, R52, 0x4, R224 ;  /* 0x00000004345c7825 */ /* 0x010fc800078e02e0 */
[----:B---3--:R-:W-:Y:S01]  /*12c0b0*/  IMAD.WIDE R116, R52, 0x4, R226 ;  /* 0x0000000434747825 */ /* 0x008fe200078e02e2 */
[----:B------:R-:W-:Y:S01]  /*12c0c0*/  IADD3 R154, R243, 0x1e3, RZ ;  /* 0x000001e3f39a7810 */ /* 0x000fe20007ffe0ff */
[----:B------:R-:W1:Y:S04]  /*12c0d0*/  LDS.128 R156, [R231] ;  /* 0x00000000e79c7984 */ /* 0x000e680000000c00 */
[----:B------:R3:W-:Y:S01]  /*12c0e0*/  @P3 STG.E [R92.64], R149 ;  /* 0x000000955c003986 */ /* 0x0007e2000c101904 */
[----:B------:R-:W-:Y:S01]  /*12c0f0*/  @P5 STG.E [R116.64], R173 ;  /* 0x000000ad74005986 */ /* 0x000fe2000c101904 */
[----:B------:R-:W-:Y:S01]  /*12c100*/  ISETP.LT.AND P5, PT, R250, c[0x0][0x178], !P0 ;  /* 0x00005e00fa007a0c */ /* 0x000fe200047a1270 */
[----:B------:R-:W-:Y:S01]  /*12c110*/  IMAD.WIDE R52, R148, 0x4, R2 ;  /* 0x0000000494347825 */ /* 0x000fe200078e0202 */
[----:B------:R-:W-:Y:S01]  /*12c120*/  @P2 STG.E [R152.64], R165 ;  /* 0x000000a598002986 */ /* 0x000fe2000c101904 */
[----:B------:R-:W-:-:S02]  /*12c130*/  ISETP.LT.AND P3, PT, R249, c[0x0][0x178], !P0 ;  /* 0x00005e00f9007a0c */ /* 0x000fc40004761270 */
[----:B------:R-:W-:Y:S01]  /*12c140*/  ISETP.LT.AND P6, PT, R248, c[0x0][0x178], !P0 ;  /* 0x00005e00f8007a0c */ /* 0x000fe200047c1270 */
[----:B------:R4:W-:Y:S01]  /*12c150*/  @P1 STG.E [R52.64], R170 ;  /* 0x000000aa34001986 */ /* 0x0009e2000c101904 */
[----:B---3--:R-:W-:Y:S01]  /*12c160*/  IMAD.WIDE R92, R148, 0x4, R216 ;  /* 0x00000004945c7825 */ /* 0x008fe200078e02d8 */
[----:B------:R-:W-:Y:S02]  /*12c170*/  ISETP.GE.AND P2, PT, R154, c[0x0][0x17c], PT ;  /* 0x00005f009a007a0c */ /* 0x000fe40003f46270 */
[----:B------:R-:W-:Y:S02]  /*12c180*/  ISETP.LT.AND P1, PT, R242, c[0x0][0x178], !P0 ;  /* 0x00005e00f2007a0c */ /* 0x000fe40004721270 */
[----:B------:R3:W-:Y:S01]  /*12c190*/  @P4 STG.E [R92.64], R232 ;  /* 0x000000e85c004986 */ /* 0x0007e2000c101904 */
[----:B----4-:R-:W-:Y:S01]  /*12c1a0*/  IMAD.WIDE R52, R148, 0x4, R218 ;  /* 0x0000000494347825 */ /* 0x010fe200078e02da */
[----:B------:R-:W-:-:S03]  /*12c1b0*/  ISETP.LT.AND P4, PT, R241, c[0x0][0x178], !P0 ;  /* 0x00005e00f1007a0c */ /* 0x000fc60004781270 */
[----:B------:R-:W-:Y:S02]  /*12c1c0*/  ISETP.LT.AND P0, PT, R240, c[0x0][0x178], !P0 ;  /* 0x00005e00f0007a0c */ /* 0x000fe40004701270 */
[----:B------:R-:W-:Y:S01]  /*12c1d0*/  IMAD.WIDE R116, R148, 0x4, R222 ;  /* 0x0000000494747825 */ /* 0x000fe200078e02de */
[----:B------:R4:W-:Y:S01]  /*12c1e0*/  @P5 STG.E [R52.64], R48 ;  /* 0x0000003034005986 */ /* 0x0009e2000c101904 */
[----:B------:R-:W-:Y:S02]  /*12c1f0*/  ISETP.LT.AND P5, PT, R252, c[0x0][0x178], !P2 ;  /* 0x00005e00fc007a0c */ /* 0x000fe400057a1270 */
[----:B---3--:R-:W-:-:S05]  /*12c200*/  IMAD.WIDE R92, R148, 0x4, R220 ;  /* 0x00000004945c7825 */ /* 0x008fca00078e02dc */
[----:B------:R3:W-:Y:S01]  /*12c210*/  @P3 STG.E [R92.64], R80 ;  /* 0x000000505c003986 */ /* 0x0007e2000c101904 */
[C---:B----4-:R-:W-:Y:S01]  /*12c220*/  IADD3 R48, R148.reuse, c[0x0][0x198], RZ ;  /* 0x0000660094307a10 */ /* 0x050fe20007ffe0ff */
[C---:B------:R-:W-:Y:S02]  /*12c230*/  IMAD.WIDE R52, R148.reuse, 0x4, R224 ;  /* 0x0000000494347825 */ /* 0x040fe400078e02e0 */
[----:B------:R4:W-:Y:S02]  /*12c240*/  @P6 STG.E [R116.64], R112 ;  /* 0x0000007074006986 */ /* 0x0009e4000c101904 */
[C---:B---3--:R-:W-:Y:S02]  /*12c250*/  IMAD.WIDE R92, R148.reuse, 0x4, R226 ;  /* 0x00000004945c7825 */ /* 0x048fe400078e02e2 */
[----:B------:R-:W-:Y:S02]  /*12c260*/  @P1 STG.E [R52.64], R144 ;  /* 0x0000009034001986 */ /* 0x000fe4000c101904 */
[----:B----4-:R-:W-:-:S04]  /*12c270*/  IMAD.WIDE R116, R148, 0x4, R228 ;  /* 0x0000000494747825 */ /* 0x010fc800078e02e4 */
[----:B------:R-:W-:Y:S01]  /*12c280*/  IMAD.WIDE R148, R48, 0x4, R2 ;  /* 0x0000000430947825 */ /* 0x000fe200078e0202 */
[----:B------:R-:W-:Y:S03]  /*12c290*/  @P4 STG.E [R92.64], R180 ;  /* 0x000000b45c004986 */ /* 0x000fe6000c101904 */
[----:B------:R-:W-:Y:S01]  /*12c2a0*/  @P0 STG.E [R116.64], R160 ;  /* 0x000000a074000986 */ /* 0x000fe2000c101904 */
[----:B--2---:R2:W-:Y:S04]  /*12c2b0*/  @P5 STG.E [R148.64], R171 ;  /* 0x000000ab94005986 */ /* 0x0045e8000c101904 */
        /* <DEDUP_REMOVED lines=8> */
[----:B------:R-:W-:-:S04]  /*12c340*/  IMAD.WIDE R148, R48, 0x4, R218 ;  /* 0x0000000430947825 */ /* 0x000fc800078e02da */
[----:B------:R-:W-:-:S04]  /*12c350*/  IMAD.WIDE R92, R48, 0x4, R222 ;  /* 0x00000004305c7825 */ /* 0x000fc800078e02de */
[----:B------:R-:W-:Y:S01]  /*12c360*/  IMAD.WIDE R116, R48, 0x4, R224 ;  /* 0x0000000430747825 */ /* 0x000fe200078e02e0 */
[----:B------:R-:W3:Y:S04]  /*12c370*/  LDL.LU R170, [R1+0x20] ;  /* 0x0000200001aa7983 */ /* 0x000ee80000300800 */
[----:B------:R4:W-:Y:S01]  /*12c380*/  @P3 STG.E [R52.64], R233 ;  /* 0x000000e934003986 */ /* 0x0009e2000c101904 */
[----:B------:R-:W-:Y:S01]  /*12c390*/  ISETP.LT.AND P3, PT, R241, c[0x0][0x178], !P2 ;  /* 0x00005e00f1007a0c */ /* 0x000fe20005761270 */
[----:B------:R-:W-:Y:S01]  /*12c3a0*/  ISETP.LT.AND P2, PT, R240, c[0x0][0x178], !P2 ;  /* 0x00005e00f0007a0c */ /* 0x000fe20005741270 */
[----:B------:R-:W-:Y:S01]  /*12c3b0*/  ISETP.GE.AND P1, PT, R80, c[0x0][0x17c], PT ;  /* 0x00005f0050007a0c */ /* 0x000fe20003f26270 */
[----:B------:R-:W-:Y:S01]  /*12c3c0*/  @P0 STG.E [R148.64], R49 ;  /* 0x0000003194000986 */ /* 0x000fe2000c101904 */
[----:B----4-:R-:W-:-:S02]  /*12c3d0*/  IMAD.WIDE R52, R48, 0x4, R220 ;  /* 0x0000000430347825 */ /* 0x010fc400078e02dc */
[----:B------:R-:W-:-:S03]  /*12c3e0*/  ISETP.LT.AND P0, PT, R252, c[0x0][0x178], !P1 ;  /* 0x00005e00fc007a0c */ /* 0x000fc60004f01270 */
[----:B------:R4:W-:Y:S01]  /*12c3f0*/  @P4 STG.E [R52.64], R81 ;  /* 0x0000005134004986 */ /* 0x0009e2000c101904 */
[----:B------:R1:W-:Y:S02]  /*12c400*/  @P5 STG.E [R92.64], R113 ;  /* 0x000000715c005986 */ /* 0x0003e4000c101904 */
[----:B------:R-:W-:Y:S01]  /*12c410*/  @P6 STG.E [R116.64], R145 ;  /* 0x0000009174006986 */ /* 0x000fe2000c101904 */
[----:B------:R-:W-:Y:S02]  /*12c420*/  ISETP.LT.AND P5, PT, R251, c[0x0][0x178], !P1 ;  /* 0x00005e00fb007a0c */ /* 0x000fe40004fa1270 */
[----:B------:R-:W-:Y:S01]  /*12c430*/  ISETP.LT.AND P6, PT, R250, c[0x0][0x178], !P1 ;  /* 0x00005e00fa007a0c */ /* 0x000fe20004fc1270 */
[----:B----4-:R-:W-:-:S04]  /*12c440*/  IMAD.WIDE R52, R48, 0x4, R226 ;  /* 0x0000000430347825 */ /* 0x010fc800078e02e2 */
[C---:B------:R-:W-:Y:S01]  /*12c450*/  IMAD.WIDE R80, R48.reuse, 0x4, R228 ;  /* 0x0000000430507825 */ /* 0x040fe200078e02e4 */
[----:B------:R-:W-:Y:S01]  /*12c460*/  IADD3 R48, R48, c[0x0][0x198], RZ ;  /* 0x0000660030307a10 */ /* 0x000fe20007ffe0ff */
[----:B------:R4:W-:Y:S03]  /*12c470*/  @P3 STG.E [R52.64], R181 ;  /* 0x000000b534003986 */ /* 0x0009e6000c101904 */
[----:B------:R4:W-:Y:S01]  /*12c480*/  @P2 STG.E [R80.64], R161 ;  /* 0x000000a150002986 */ /* 0x0009e2000c101904 */
[----:B------:R-:W-:Y:S01]  /*12c490*/  ISETP.LT.AND P2, PT, R249, c[0x0][0x178], !P1 ;  /* 0x00005e00f9007a0c */ /* 0x000fe20004f41270 */
[----:B-1----:R-:W-:Y:S01]  /*12c4a0*/  IMAD.WIDE R92, R48, 0x4, R2 ;  /* 0x00000004305c7825 */ /* 0x002fe200078e0202 */
[----:B------:R-:W-:Y:S02]  /*12c4b0*/  ISETP.LT.AND P4, PT, R248, c[0x0][0x178], !P1 ;  /* 0x00005e00f8007a0c */ /* 0x000fe40004f81270 */
[----:B------:R-:W-:-:S02]  /*12c4c0*/  IADD3 R49, R243, 0x1e5, RZ ;  /* 0x000001e5f3317810 */ /* 0x000fc40007ffe0ff */
[----:B------:R1:W-:Y:S01]  /*12c4d0*/  @P0 STG.E [R92.64], R169 ;  /* 0x000000a95c000986 */ /* 0x0003e2000c101904 */
[----:B----4-:R-:W-:-:S04]  /*12c4e0*/  IMAD.WIDE R52, R48, 0x4, R218 ;  /* 0x0000000430347825 */ /* 0x010fc800078e02da */
[----:B------:R-:W-:Y:S01]  /*12c4f0*/  IMAD.WIDE R80, R48, 0x4, R216 ;  /* 0x0000000430507825 */ /* 0x000fe200078e02d8 */
[----:B------:R-:W-:-:S04]  /*12c500*/  ISETP.LT.AND P0, PT, R242, c[0x0][0x178], !P1 ;  /* 0x00005e00f2007a0c */ /* 0x000fc80004f01270 */
[----:B------:R-:W-:Y:S01]  /*12c510*/  @P5 STG.E [R80.64], R20 ;  /* 0x0000001450005986 */ /* 0x000fe2000c101904 */
[----:B------:R4:W-:Y:S02]  /*12c520*/  @P6 STG.E [R52.64], R44 ;  /* 0x0000002c34006986 */ /* 0x0009e4000c101904 */
[----:B-1----:R-:W-:Y:S01]  /*12c530*/  IMAD.WIDE R92, R48, 0x4, R220 ;  /* 0x00000004305c7825 */ /* 0x002fe200078e02dc */
[----:B------:R-:W-:-:S04]  /*12c540*/  ISETP.GE.AND P3, PT, R49, c[0x0][0x17c], PT ;  /* 0x00005f0031007a0c */ /* 0x000fc80003f66270 */
[----:B------:R1:W-:Y:S01]  /*12c550*/  @P2 STG.E [R92.64], R76 ;  /* 0x0000004c5c002986 */ /* 0x0003e2000c101904 */
[----:B------:R-:W-:Y:S01]  /*12c560*/  ISETP.LT.AND P2, PT, R241, c[0x0][0x178], !P1 ;  /* 0x00005e00f1007a0c */ /* 0x000fe20004f41270 */
[----:B----4-:R-:W-:Y:S01]  /*12c570*/  IMAD.WIDE R52, R48, 0x4, R222 ;  /* 0x0000000430347825 */ /* 0x010fe200078e02de */
[----:B------:R-:W-:-:S04]  /*12c580*/  ISETP.LT.AND P1, PT, R240, c[0x0][0x178], !P1 ;  /* 0x00005e00f0007a0c */ /* 0x000fc80004f21270 */
[----:B------:R4:W-:Y:S01]  /*12c590*/  @P4 STG.E [R52.64], R108 ;  /* 0x0000006c34004986 */ /* 0x0009e2000c101904 */
[----:B------:R-:W-:Y:S02]  /*12c5a0*/  ISETP.LT.AND P4, PT, R252, c[0x0][0x178], !P3 ;  /* 0x00005e00fc007a0c */ /* 0x000fe40005f81270 */
[----:B------:R-:W-:Y:S02]  /*12c5b0*/  IADD3 R49, R243, 0x1e6, RZ ;  /* 0x000001e6f3317810 */ /* 0x000fe40007ffe0ff */
[C---:B------:R-:W-:Y:S01]  /*12c5c0*/  IADD3 R145, R48.reuse, c[0x0][0x198], RZ ;  /* 0x0000660030917a10 */ /* 0x040fe20007ffe0ff */
[----:B------:R-:W-:-:S04]  /*12c5d0*/  IMAD.WIDE R80, R48, 0x4, R226 ;  /* 0x0000000430507825 */ /* 0x000fc800078e02e2 */
[----:B-1----:R-:W-:-:S04]  /*12c5e0*/  IMAD.WIDE R92, R48, 0x4, R228 ;  /* 0x00000004305c7825 */ /* 0x002fc800078e02e4 */
[----:B----4-:R-:W-:-:S05]  /*12c5f0*/  IMAD.WIDE R52, R48, 0x4, R224 ;  /* 0x0000000430347825 */ /* 0x010fca00078e02e0 */
[----:B------:R-:W-:Y:S01]  /*12c600*/  @P0 STG.E [R52.64], R140 ;  /* 0x0000008c34000986 */ /* 0x000fe2000c101904 */
[----:B------:R-:W-:Y:S01]  /*12c610*/  ISETP.GE.AND P0, PT, R49, c[0x0][0x17c], PT ;  /* 0x00005f0031007a0c */ /* 0x000fe20003f06270 */
[----:B------:R-:W-:-:S04]  /*12c620*/  IMAD.WIDE R48, R145, 0x4, R2 ;  /* 0x0000000491307825 */ /* 0x000fc800078e0202 */
[----:B------:R-:W-:Y:S01]  /*12c630*/  @P2 STG.E [R80.64], R188 ;  /* 0x000000bc50002986 */ /* 0x000fe2000c101904 */
[----:B------:R-:W-:Y:S04]  /*12c640*/  @P1 STG.E [R92.64], R156 ;  /* 0x0000009c5c001986 */ /* 0x000fe8000c101904 */
[----:B--2---:R1:W-:Y:S04]  /*12c650*/  @P4 STG.E [R48.64], R171 ;  /* 0x000000ab30004986 */ /* 0x0043e8000c101904 */
[----:B-1----:R-:W2:Y:S01]  /*12c660*/  LDL.LU R171, [R1+0x24] ;  /* 0x0000240001ab7983 */ /* 0x002ea20000300800 */
[----:B------:R-:W4:Y:S02]  /*12c670*/  LDL.LU R209, [R1+0x2150] ;  /* 0x0021500001d17983 */ /* 0x000f240000300800 */
[----:B------:R-:W4:Y:S01]  /*12c680*/  LDL.LU R213, [R1+0x2154] ;  /* 0x0021540001d57983 */ /* 0x000f220000300800 */
[----:B------:R-:W-:-:S02]  /*12c690*/  ISETP.LT.AND P5, PT, R251, c[0x0][0x178], !P3 ;  /* 0x00005e00fb007a0c */ /* 0x000fc40005fa1270 */
[----:B------:R-:W-:Y:S02]  /*12c6a0*/  ISETP.LT.AND P6, PT, R250, c[0x0][0x178], !P3 ;  /* 0x00005e00fa007a0c */ /* 0x000fe40005fc1270 */
[----:B------:R-:W-:Y:S02]  /*12c6b0*/  LOP3.LUT R212, R0, 0x60, RZ, 0x3c, !PT ;  /* 0x0000006000d47812 */ /* 0x000fe400078e3cff */
[----:B------:R-:W-:Y:S02]  /*12c6c0*/  ISETP.LT.AND P1, PT, R249, c[0x0][0x178], !P3 ;  /* 0x00005e00f9007a0c */ /* 0x000fe40005f21270 */
[----:B------:R-:W-:Y:S02]  /*12c6d0*/  ISETP.LT.AND P2, PT, R248, c[0x0][0x178], !P3 ;  /* 0x00005e00f8007a0c */ /* 0x000fe40005f41270 */
[----:B------:R-:W-:Y:S01]  /*12c6e0*/  ISETP.LT.AND P4, PT, R242, c[0x0][0x178], !P3 ;  /* 0x00005e00f2007a0c */ /* 0x000fe20005f81270 */
[C---:B------:R-:W-:Y:S01]  /*12c6f0*/  IMAD.WIDE R52, R145.reuse, 0x4, R216 ;  /* 0x0000000491347825 */ /* 0x040fe200078e02d8 */
[----:B------:R-:W1:Y:S03]  /*12c700*/  LDS.128 R152, [R212] ;  /* 0x00000000d4987984 */ /* 0x000e660000000c00 */
[----:B------:R-:W-:-:S04]  /*12c710*/  IMAD.WIDE R80, R145, 0x4, R218 ;  /* 0x0000000491507825 */ /* 0x000fc800078e02da */
[----:B------:R-:W-:-:S04]  /*12c720*/  IMAD.WIDE R92, R145, 0x4, R220 ;  /* 0x00000004915c7825 */ /* 0x000fc800078e02dc */
[----:B------:R-:W-:-:S04]  /*12c730*/  IMAD.WIDE R112, R145, 0x4, R222 ;  /* 0x0000000491707825 */ /* 0x000fc800078e02de */
[C---:B------:R-:W-:Y:S01]  /*12c740*/  IMAD.WIDE R116, R145.reuse, 0x4, R224 ;  /* 0x0000000491747825 */ /* 0x040fe200078e02e0 */
[----:B------:R-:W-:Y:S01]  /*12c750*/  IADD3 R149, R145, c[0x0][0x198], RZ ;  /* 0x0000660091957a10 */ /* 0x000fe20007ffe0ff */
[----:B------:R3:W-:Y:S01]  /*12c760*/  @P5 STG.E [R52.64], R21 ;  /* 0x0000001534005986 */ /* 0x0007e2000c101904 */
[----:B------:R-:W-:Y:S01]  /*12c770*/  ISETP.LT.AND P5, PT, R241, c[0x0][0x178], !P3 ;  /* 0x00005e00f1007a0c */ /* 0x000fe20005fa1270 */
[----:B------:R3:W-:Y:S01]  /*12c780*/  @P6 STG.E [R80.64], R45 ;  /* 0x0000002d50006986 */ /* 0x0007e2000c101904 */
[----:B------:R-:W-:Y:S02]  /*12c790*/  ISETP.LT.AND P3, PT, R240, c[0x0][0x178], !P3 ;  /* 0x00005e00f0007a0c */ /* 0x000fe40005f61270 */
[----:B------:R-:W-:Y:S01]  /*12c7a0*/  ISETP.LT.AND P6, PT, R252, c[0x0][0x178], !P0 ;  /* 0x00005e00fc007a0c */ /* 0x000fe200047c1270 */
[----:B------:R3:W-:Y:S01]  /*12c7b0*/  @P1 STG.E [R92.64], R77 ;  /* 0x0000004d5c001986 */ /* 0x0007e2000c101904 */
[----:B------:R-:W-:Y:S01]  /*12c7c0*/  @P2 STG.E [R112.64], R109 ;  /* 0x0000006d70002986 */ /* 0x000fe2000c101904 */
[----:B------:R-:W-:Y:S01]  /*12c7d0*/  ISETP.LT.AND P1, PT, R251, c[0x0][0x178], !P0 ;  /* 0x00005e00fb007a0c */ /* 0x000fe20004721270 */
[----:B------:R-:W-:Y:S01]  /*12c7e0*/  @P4 STG.E [R116.64], R141 ;  /* 0x0000008d74004986 */ /* 0x000fe2000c101904 */
[----:B------:R-:W-:-:S02]  /*12c7f0*/  ISETP.LT.AND P2, PT, R250, c[0x0][0x178], !P0 ;  /* 0x00005e00fa007a0c */ /* 0x000fc40004741270 */
[----:B------:R-:W-:Y:S01]  /*12c800*/  ISETP.LT.AND P4, PT, R249, c[0x0][0x178], !P0 ;  /* 0x00005e00f9007a0c */ /* 0x000fe20004781270 */
[----:B------:R-:W4:Y:S01]  /*12c810*/  LDL.LU R208, [R1+0x1f10] ;  /* 0x001f100001d07983 */ /* 0x000f220000300800 */
[----:B---3--:R-:W-:-:S04]  /*12c820*/  IMAD.WIDE R20, R145, 0x4, R226 ;  /* 0x0000000491147825 */ /* 0x008fc800078e02e2 */
[----:B------:R-:W-:-:S04]  /*12c830*/  IMAD.WIDE R44, R145, 0x4, R228 ;  /* 0x00000004912c7825 */ /* 0x000fc800078e02e4 */
[----:B------:R-:W-:-:S04]  /*12c840*/  IMAD.WIDE R48, R149, 0x4, R2 ;  /* 0x0000000495307825 */ /* 0x000fc800078e0202 */
[----:B------:R-:W-:-:S04]  /*12c850*/  IMAD.WIDE R52, R149, 0x4, R216 ;  /* 0x0000000495347825 */ /* 0x000fc800078e02d8 */
[----:B------:R-:W-:Y:S01]  /*12c860*/  IMAD.WIDE R76, R149, 0x4, R218 ;  /* 0x00000004954c7825 */ /* 0x000fe200078e02da */
[----:B------:R3:W-:Y:S01]  /*12c870*/  @P5 STG.E [R20.64], R189 ;  /* 0x000000bd14005986 */ /* 0x0007e2000c101904 */
[----:B------:R-:W-:Y:S02]  /*12c880*/  IADD3 R92, R243, 0x1e7, RZ ;  /* 0x000001e7f35c7810 */ /* 0x000fe40007ffe0ff */
[----:B------:R-:W-:-:S04]  /*12c890*/  IMAD.WIDE R80, R149, 0x4, R220 ;  /* 0x0000000495507825 */ /* 0x000fc800078e02dc */
[----:B------:R1:W-:Y:S01]  /*12c8a0*/  @P3 STG.E [R44.64], R157 ;  /* 0x0000009d2c003986 */ /* 0x0003e2000c101904 */
[----:B------:R1:W-:Y:S01]  /*12c8b0*/  @P6 STG.E [R48.64], R170 ;  /* 0x000000aa30006986 */ /* 0x0003e2000c101904 */
[----:B------:R1:W-:Y:S01]  /*12c8c0*/  @P1 STG.E [R52.64], R16 ;  /* 0x0000001034001986 */ /* 0x0003e2000c101904 */
[----:B------:R-:W-:Y:S02]  /*12c8d0*/  ISETP.LT.AND P5, PT, R248, c[0x0][0x178], !P0 ;  /* 0x00005e00f8007a0c */ /* 0x000fe400047a1270 */
[----:B------:R-:W-:Y:S01]  /*12c8e0*/  ISETP.GE.AND P3, PT, R92, c[0x0][0x17c], PT ;  /* 0x00005f005c007a0c */ /* 0x000fe20003f66270 */
[----:B------:R1:W-:Y:S01]  /*12c8f0*/  @P2 STG.E [R76.64], R40 ;  /* 0x000000284c002986 */ /* 0x0003e2000c101904 */
[----:B------:R-:W-:Y:S01]  /*12c900*/  ISETP.LT.AND P6, PT, R242, c[0x0][0x178], !P0 ;  /* 0x00005e00f2007a0c */ /* 0x000fe200047c1270 */
[----:B------:R1:W-:Y:S01]  /*12c910*/  @P4 STG.E [R80.64], R72 ;  /* 0x0000004850004986 */ /* 0x0003e2000c101904 */
[----:B------:R-:W-:Y:S01]  /*12c920*/  ISETP.LT.AND P4, PT, R241, c[0x0][0x178], !P0 ;  /* 0x00005e00f1007a0c */ /* 0x000fe20004781270 */
[----:B------:R-:W-:Y:S01]  /*12c930*/  ISETP.LT.AND P0, PT, R240, c[0x0][0x178], !P0 ;  /* 0x00005e00f0007a0c */ /* 0x000fe20004701270 */
[----:B------:R-:W-:-:S02]  /*12c940*/  ISETP.LT.AND P1, PT, R252, c[0x0][0x178], !P3 ;  /* 0x00005e00fc007a0c */ /* 0x000fc40005f21270 */
[----:B------:R-:W-:Y:S02]  /*12c950*/  ISETP.LT.AND P2, PT, R251, c[0x0][0x178], !P3 ;  /* 0x00005e00fb007a0c */ /* 0x000fe40005f41270 */
[C---:B------:R-:W-:Y:S01]  /*12c960*/  IADD3 R93, R149.reuse, c[0x0][0x198], RZ ;  /* 0x00006600955d7a10 */ /* 0x040fe20007ffe0ff */
[----:B---3--:R-:W-:-:S04]  /*12c970*/  IMAD.WIDE R20, R149, 0x4, R222 ;  /* 0x0000000495147825 */ /* 0x008fc800078e02de */
[----:B-1----:R-:W-:-:S04]  /*12c980*/  IMAD.WIDE R44, R149, 0x4, R224 ;  /* 0x00000004952c7825 */ /* 0x002fc800078e02e0 */
[----:B------:R-:W-:-:S04]  /*12c990*/  IMAD.WIDE R48, R149, 0x4, R226 ;  /* 0x0000000495307825 */ /* 0x000fc800078e02e2 */
[----:B------:R-:W-:-:S04]  /*12c9a0*/  IMAD.WIDE R52, R149, 0x4, R228 ;  /* 0x0000000495347825 */ /* 0x000fc800078e02e4 */
[C---:B------:R-:W-:Y:S01]  /*12c9b0*/  IMAD.WIDE R76, R93.reuse, 0x4, R2 ;  /* 0x000000045d4c7825 */ /* 0x040fe200078e0202 */
[----:B------:R1:W-:Y:S03]  /*12c9c0*/  @P5 STG.E [R20.64], R104 ;  /* 0x0000006814005986 */ /* 0x0003e6000c101904 */
[----:B------:R-:W-:-:S04]  /*12c9d0*/  IMAD.WIDE R80, R93, 0x4, R216 ;  /* 0x000000045d507825 */ /* 0x000fc800078e02d8 */
[----:B------:R3:W-:Y:S02]  /*12c9e0*/  @P6 STG.E [R44.64], R136 ;  /* 0x000000882c006986 */ /* 0x0007e4000c101904 */
[----:B------:R3:W-:Y:S01]  /*12c9f0*/  @P4 STG.E [R48.64], R196 ;  /* 0x000000c430004986 */ /* 0x0007e2000c101904 */
[----:B------:R-:W-:Y:S01]  /*12ca00*/  ISETP.LT.AND P6, PT, R250, c[0x0][0x178], !P3 ;  /* 0x00005e00fa007a0c */ /* 0x000fe20005fc1270 */
[----:B------:R3:W-:Y:S01]  /*12ca10*/  @P0 STG.E [R52.64], R152 ;  /* 0x0000009834000986 */ /* 0x0007e2000c101904 */
[----:B------:R-:W-:Y:S02]  /*12ca20*/  ISETP.LT.AND P0, PT, R249, c[0x0][0x178], !P3 ;  /* 0x00005e00f9007a0c */ /* 0x000fe40005f01270 */
[----:B------:R-:W-:Y:S02]  /*12ca30*/  ISETP.LT.AND P5, PT, R248, c[0x0][0x178], !P3 ;  /* 0x00005e00f8007a0c */ /* 0x000fe40005fa1270 */
[----:B------:R-:W-:Y:S02]  /*12ca40*/  IADD3 R16, R243, 0x1e8, RZ ;  /* 0x000001e8f3107810 */ /* 0x000fe40007ffe0ff */
[----:B------:R-:W-:Y:S01]  /*12ca50*/  ISETP.LT.AND P4, PT, R241, c[0x0][0x178], !P3 ;  /* 0x00005e00f1007a0c */ /* 0x000fe20005f81270 */
[----:B-1----:R-:W-:-:S04]  /*12ca60*/  IMAD.WIDE R20, R93, 0x4, R218 ;  /* 0x000000045d147825 */ /* 0x002fc800078e02da */
[----:B---3--:R-:W-:-:S04]  /*12ca70*/  IMAD.WIDE R44, R93, 0x4, R220 ;  /* 0x000000045d2c7825 */ /* 0x008fc800078e02dc */
[----:B------:R-:W-:-:S04]  /*12ca80*/  IMAD.WIDE R48, R93, 0x4, R222 ;  /* 0x000000045d307825 */ /* 0x000fc800078e02de */
[----:B------:R-:W-:Y:S01]  /*12ca90*/  IMAD.WIDE R52, R93, 0x4, R226 ;  /* 0x000000045d347825 */ /* 0x000fe200078e02e2 */
[----:B--2---:R-:W-:Y:S03]  /*12caa0*/  @P1 STG.E [R76.64], R171 ;  /* 0x000000ab4c001986 */ /* 0x004fe6000c101904 */
[----:B------:R1:W-:Y:S01]  /*12cab0*/  @P2 STG.E [R80.64], R17 ;  /* 0x0000001150002986 */ /* 0x0003e2000c101904 */
[----:B------:R-:W-:Y:S01]  /*12cac0*/  ISETP.LT.AND P2, PT, R242, c[0x0][0x178], !P3 ;  /* 0x00005e00f2007a0c */ /* 0x000fe20005f41270 */
[----:B------:R-:W-:Y:S01]  /*12cad0*/  ISETP.LT.AND P3, PT, R240, c[0x0][0x178], !P3 ;  /* 0x00005e00f0007a0c */ /* 0x000fe20005f61270 */
[----:B------:R-:W2:Y:S01]  /*12cae0*/  LDS.128 R168, [R0+0x400] ;  /* 0x0004000000a87984 */ /* 0x000ea20000000c00 */
[----:B------:R-:W-:-:S03]  /*12caf0*/  ISETP.GE.AND P1, PT, R16, c[0x0][0x17c], PT ;  /* 0x00005f0010007a0c */ /* 0x000fc60003f26270 */
[----:B------:R3:W-:Y:S01]  /*12cb00*/  @P6 STG.E [R20.64], R41 ;  /* 0x0000002914006986 */ /* 0x0007e2000c101904 */
[----:B------:R-:W-:Y:S02]  /*12cb10*/  @P0 STG.E [R44.64], R73 ;  /* 0x000000492c000986 */ /* 0x000fe4000c101904 */
[----:B------:R-:W-:Y:S02]  /*12cb20*/  @P5 STG.E [R48.64], R105 ;  /* 0x0000006930005986 */ /* 0x000fe4000c101904 */
[----:B-1----:R-:W-:-:S04]  /*12cb30*/  IMAD.WIDE R16, R93, 0x4, R224 ;  /* 0x000000045d107825 */ /* 0x002fc800078e02e0 */
[----:B------:R-:W-:Y:S01]  /*12cb40*/  IMAD.WIDE R76, R93, 0x4, R228 ;  /* 0x000000045d4c7825 */ /* 0x000fe200078e02e4 */
[----:B------:R-:W-:Y:S02]  /*12cb50*/  ISETP.LT.AND P0, PT, R252, c[0x0][0x178], !P1 ;  /* 0x00005e00fc007a0c */ /* 0x000fe40004f01270 */
[----:B------:R-:W-:Y:S01]  /*12cb60*/  ISETP.LT.AND P5, PT, R250, c[0x0][0x178], !P1 ;  /* 0x00005e00fa007a0c */ /* 0x000fe20004fa1270 */
[----:B------:R1:W-:Y:S01]  /*12cb70*/  @P2 STG.E [R16.64], R137 ;  /* 0x0000008910002986 */ /* 0x0003e2000c101904 */
[----:B------:R-:W-:Y:S01]  /*12cb80*/  ISETP.LT.AND P2, PT, R251, c[0x0][0x178], !P1 ;  /* 0x00005e00fb007a0c */ /* 0x000fe20004f41270 */
[----:B------:R4:W-:Y:S01]  /*12cb90*/  @P4 STG.E [R52.64], R197 ;  /* 0x000000c534004986 */ /* 0x0009e2000c101904 */
[----:B------:R-:W-:Y:S02]  /*12cba0*/  IADD3 R93, R93, c[0x0][0x198], RZ ;  /* 0x000066005d5d7a10 */ /* 0x000fe40007ffe0ff */
[----:B------:R-:W-:Y:S01]  /*12cbb0*/  ISETP.LT.AND P6, PT, R249, c[0x0][0x178], !P1 ;  /* 0x00005e00f9007a0c */ /* 0x000fe20004fc1270 */
[----:B------:R-:W-:Y:S01]  /*12cbc0*/  @P3 STG.E [R76.64], R153 ;  /* 0x000000994c003986 */ /* 0x000fe2000c101904 */
[----:B------:R-:W-:-:S02]  /*12cbd0*/  ISETP.LT.AND P4, PT, R248, c[0x0][0x178], !P1 ;  /* 0x00005e00f8007a0c */ /* 0x000fc40004f81270 */
[----:B------:R-:W-:Y:S01]  /*12cbe0*/  ISETP.LT.AND P3, PT, R242, c[0x0][0x178], !P1 ;  /* 0x00005e00f2007a0c */ /* 0x000fe20004f61270 */
[----:B---3--:R-:W-:-:S04]  /*12cbf0*/  IMAD.WIDE R20, R93, 0x4, R2 ;  /* 0x000000045d147825 */ /* 0x008fc800078e0202 */
[----:B------:R-:W-:-:S04]  /*12cc00*/  IMAD.WIDE R40, R93, 0x4, R218 ;  /* 0x000000045d287825 */ /* 0x000fc800078e02da */
[----:B-1----:R-:W-:Y:S01]  /*12cc10*/  IMAD.WIDE R16, R93, 0x4, R216 ;  /* 0x000000045d107825 */ /* 0x002fe200078e02d8 */
[----:B------:R-:W-:-:S03]  /*12cc20*/  IADD3 R0, R243, 0x1e9, RZ ;  /* 0x000001e9f3007810 */ /* 0x000fc60007ffe0ff */
[----:B------:R-:W-:-:S04]  /*12cc30*/  IMAD.WIDE R44, R93, 0x4, R220 ;  /* 0x000000045d2c7825 */ /* 0x000fc800078e02dc */
[C---:B------:R-:W-:Y:S01]  /*12cc40*/  IMAD.WIDE R48, R93.reuse, 0x4, R222 ;  /* 0x000000045d307825 */ /* 0x040fe200078e02de */
[----:B----4-:R1:W-:Y:S03]  /*12cc50*/  @P0 STG.E [R20.64], R209 ;  /* 0x000000d114000986 */ /* 0x0103e6000c101904 */
[----:B------:R-:W-:-:S04]  /*12cc60*/  IMAD.WIDE R52, R93, 0x4, R224 ;  /* 0x000000045d347825 */ /* 0x000fc800078e02e0 */
[----:B------:R3:W-:Y:S01]  /*12cc70*/  @P2 STG.E [R16.64], R236 ;  /* 0x000000ec10002986 */ /* 0x0007e2000c101904 */
[----:B------:R-:W-:Y:S01]  /*12cc80*/  ISETP.GE.AND P0, PT, R0, c[0x0][0x17c], PT ;  /* 0x00005f0000007a0c */ /* 0x000fe20003f06270 */
[----:B------:R4:W-:Y:S01]  /*12cc90*/  @P5 STG.E [R40.64], R36 ;  /* 0x0000002428005986 */ /* 0x0009e2000c101904 */
[----:B------:R-:W-:Y:S01]  /*12cca0*/  @P6 STG.E [R44.64], R68 ;  /* 0x000000442c006986 */ /* 0x000fe2000c101904 */
[----:B------:R-:W-:Y:S01]  /*12ccb0*/  ISETP.LT.AND P2, PT, R241, c[0x0][0x178], !P1 ;  /* 0x00005e00f1007a0c */ /* 0x000fe20004f41270 */
[----:B------:R-:W-:Y:S01]  /*12ccc0*/  @P4 STG.E [R48.64], R100 ;  /* 0x0000006430004986 */ /* 0x000fe2000c101904 */
[----:B------:R-:W-:Y:S01]  /*12ccd0*/  ISETP.LT.AND P1, PT, R240, c[0x0][0x178], !P1 ;  /* 0x00005e00f0007a0c */ /* 0x000fe20004f21270 */
[----:B------:R-:W-:Y:S01]  /*12cce0*/  @P3 STG.E [R52.64], R132 ;  /* 0x0000008434003986 */ /* 0x000fe2000c101904 */
[----:B------:R-:W-:Y:S02]  /*12ccf0*/  ISETP.LT.AND P3, PT, R252, c[0x0][0x178], !P0 ;  /* 0x00005e00fc007a0c */ /* 0x000fe40004761270 */
[C---:B------:R-:W-:Y:S01]  /*12cd00*/  IADD3 R73, R93.reuse, c[0x0][0x198], RZ ;  /* 0x000066005d497a10 */ /* 0x040fe20007ffe0ff */
[----:B-1----:R-:W-:-:S04]  /*12cd10*/  IMAD.WIDE R20, R93, 0x4, R228 ;  /* 0x000000045d147825 */ /* 0x002fc800078e02e4 */
[----:B---3--:R-:W-:-:S04]  /*12cd20*/  IMAD.WIDE R16, R93, 0x4, R226 ;  /* 0x000000045d107825 */ /* 0x008fc800078e02e2 */
[----:B----4-:R-:W-:Y:S01]  /*12cd30*/  IMAD.WIDE R40, R73, 0x4, R2 ;  /* 0x0000000449287825 */ /* 0x010fe200078e0202 */
[----:B------:R-:W-:Y:S03]  /*12cd40*/  @P2 STG.E [R16.64], R176 ;  /* 0x000000b010002986 */ /* 0x000fe6000c101904 */
[----:B--2---:R-:W-:Y:S01]  /*12cd50*/  @P1 STG.E [R20.64], R168 ;  /* 0x000000a814001986 */ /* 0x004fe2000c101904 */
[----:B------:R1:W-:Y:S04]  /*12cd60*/  @P3 STG.E [R40.64], R213 ;  /* 0x000000d528003986 */ /* 0x0003e8000c101904 */
[----:B-1----:R-:W2:Y:S01]  /*12cd70*/  LDL.LU R213, [R1+0x1f14] ;  /* 0x001f140001d57983 */ /* 0x002ea20000300800 */
[----:B------:R-:W-:-:S02]  /*12cd80*/  ISETP.LT.AND P5, PT, R251, c[0x0][0x178], !P0 ;  /* 0x00005e00fb007a0c */ /* 0x000fc400047a1270 */
[----:B------:R-:W-:Y:S02]  /*12cd90*/  ISETP.LT.AND P6, PT, R250, c[0x0][0x178], !P0 ;  /* 0x00005e00fa007a0c */ /* 0x000fe400047c1270 */
[----:B------:R-:W-:Y:S01]  /*12cda0*/  ISETP.LT.AND P4, PT, R249, c[0x0][0x178], !P0 ;  /* 0x00005e00f9007a0c */ /* 0x000fe20004781270 */
[----:B------:R-:W-:Y:S01]  /*12cdb0*/  IMAD.WIDE R44, R73, 0x4, R216 ;  /* 0x00000004492c7825 */ /* 0x000fe200078e02d8 */
[----:B------:R-:W-:-:S03]  /*12cdc0*/  IADD3 R0, R243, 0x1ea, RZ ;  /* 0x000001eaf3007810 */ /* 0x000fc60007ffe0ff */
[----:B------:R-:W-:-:S04]  /*12cdd0*/  IMAD.WIDE R48, R73, 0x4, R218 ;  /* 0x0000000449307825 */ /* 0x000fc800078e02da */
[C---:B------:R-:W-:Y:S01]  /*12cde0*/  IMAD.WIDE R52, R73.reuse, 0x4, R220 ;  /* 0x0000000449347825 */ /* 0x040fe200078e02dc */
[----:B------:R-:W-:Y:S02]  /*12cdf0*/  ISETP.LT.AND P3, PT, R248, c[0x0][0x178], !P0 ;  /* 0x00005e00f8007a0c */ /* 0x000fe40004761270 */
[----:B------:R-:W-:Y:S02]  /*12ce00*/  ISETP.GE.AND P2, PT, R0, c[0x0][0x17c], PT ;  /* 0x00005f0000007a0c */ /* 0x000fe40003f46270 */
[C---:B------:R-:W-:Y:S01]  /*12ce10*/  IADD3 R77, R73.reuse, c[0x0][0x198], RZ ;  /* 0x00006600494d7a10 */ /* 0x040fe20007ffe0ff */
[----:B------:R-:W-:-:S04]  /*12ce20*/  IMAD.WIDE R16, R73, 0x4, R222 ;  /* 0x0000000449107825 */ /* 0x000fc800078e02de */
[----:B------:R-:W-:-:S04]  /*12ce30*/  IMAD.WIDE R20, R73, 0x4, R224 ;  /* 0x0000000449147825 */ /* 0x000fc800078e02e0 */
[----:B------:R-:W-:Y:S01]  /*12ce40*/  IMAD.WIDE R40, R73, 0x4, R226 ;  /* 0x0000000449287825 */ /* 0x000fe200078e02e2 */
[----:B------:R1:W-:Y:S01]  /*12ce50*/  @P5 STG.E [R44.64], R237 ;  /* 0x000000ed2c005986 */ /* 0x0003e2000c101904 */
[----:B------:R-:W-:Y:S02]  /*12ce60*/  ISETP.LT.AND P5, PT, R242, c[0x0][0x178], !P0 ;  /* 0x00005e00f2007a0c */ /* 0x000fe400047a1270 */
[----:B------:R3:W-:Y:S01]  /*12ce70*/  @P6 STG.E [R48.64], R37 ;  /* 0x0000002530006986 */ /* 0x0007e2000c101904 */
[----:B------:R-:W-:Y:S01]  /*12ce80*/  ISETP.LT.AND P6, PT, R241, c[0x0][0x178], !P0 ;  /* 0x00005e00f1007a0c */ /* 0x000fe200047c1270 */
[----:B------:R-:W-:Y:S01]  /*12ce90*/  ISETP.LT.AND P0, PT, R240, c[0x0][0x178], !P0 ;  /* 0x00005e00f0007a0c */ /* 0x000fe20004701270 */
[----:B------:R-:W-:Y:S01]  /*12cea0*/  @P4 STG.E [R52.64], R69 ;  /* 0x0000004534004986 */ /* 0x000fe2000c101904 */
[----:B------:R-:W-:Y:S02]  /*12ceb0*/  ISETP.LT.AND P1, PT, R252, c[0x0][0x178], !P2 ;  /* 0x00005e00fc007a0c */ /* 0x000fe40005721270 */
[----:B------:R-:W-:Y:S01]  /*12cec0*/  ISETP.LT.AND P4, PT, R251, c[0x0][0x178], !P2 ;  /* 0x00005e00fb007a0c */ /* 0x000fe20005781270 */
[----:B------:R4:W-:Y:S01]  /*12ced0*/  @P3 STG.E [R16.64], R101 ;  /* 0x0000006510003986 */ /* 0x0009e2000c101904 */
[----:B------:R-:W2:Y:S01]  /*12cee0*/  LDL.LU R214, [R1+0x15a0] ;  /* 0x0015a00001d67983 */ /* 0x000ea20000300800 */
[----:B-1----:R-:W-:-:S04]  /*12cef0*/  IMAD.WIDE R44, R77, 0x4, R2 ;  /* 0x000000044d2c7825 */ /* 0x002fc800078e0202 */
[----:B---3--:R-:W-:-:S04]  /*12cf00*/  IMAD.WIDE R36, R73, 0x4, R228 ;  /* 0x0000000449247825 */ /* 0x008fc800078e02e4 */
[----:B------:R-:W-:Y:S01]  /*12cf10*/  IMAD.WIDE R48, R77, 0x4, R216 ;  /* 0x000000044d307825 */ /* 0x000fe200078e02d8 */
[----:B------:R1:W-:Y:S03]  /*12cf20*/  @P5 STG.E [R20.64], R133 ;  /* 0x0000008514005986 */ /* 0x0003e6000c101904 */
[----:B------:R3:W-:Y:S01]  /*12cf30*/  @P6 STG.E [R40.64], R177 ;  /* 0x000000b128006986 */ /* 0x0007e2000c101904 */
[----:B------:R-:W-:Y:S01]  /*12cf40*/  ISETP.LT.AND P3, PT, R250, c[0x0][0x178], !P2 ;  /* 0x00005e00fa007a0c */ /* 0x000fe20005761270 */
[----:B------:R3:W-:Y:S01]  /*12cf50*/  @P0 STG.E [R36.64], R169 ;  /* 0x000000a924000986 */ /* 0x0007e2000c101904 */
[----:B------:R-:W-:Y:S01]  /*12cf60*/  ISETP.LT.AND P5, PT, R249, c[0x0][0x178], !P2 ;  /* 0x00005e00f9007a0c */ /* 0x000fe200057a1270 */
[----:B------:R-:W-:Y:S01]  /*12cf70*/  @P1 STG.E [R44.64], R208 ;  /* 0x000000d02c001986 */ /* 0x000fe2000c101904 */
[----:B------:R-:W-:Y:S01]  /*12cf80*/  ISETP.LT.AND P6, PT, R248, c[0x0][0x178], !P2 ;  /* 0x00005e00f8007a0c */ /* 0x000fe200057c1270 */
[----:B------:R3:W-:Y:S01]  /*12cf90*/  @P4 STG.E [R48.64], R12 ;  /* 0x0000000c30004986 */ /* 0x0007e2000c101904 */
[----:B------:R-:W-:Y:S01]  /*12cfa0*/  ISETP.LT.AND P4, PT, R242, c[0x0][0x178], !P2 ;  /* 0x00005e00f2007a0c */ /* 0x000fe20005781270 */
[----:B----4-:R-:W-:Y:S01]  /*12cfb0*/  IMAD.WIDE R16, R77, 0x4, R218 ;  /* 0x000000044d107825 */ /* 0x010fe200078e02da */
[----:B------:R-:W-:-:S03]  /*12cfc0*/  IADD3 R0, R243, 0x1eb, RZ ;  /* 0x000001ebf3007810 */ /* 0x000fc60007ffe0ff */
[----:B-1----:R-:W-:-:S04]  /*12cfd0*/  IMAD.WIDE R20, R77, 0x4, R220 ;  /* 0x000000044d147825 */ /* 0x002fc800078e02dc */
[----:B---3--:R-:W-:-:S04]  /*12cfe0*/  IMAD.WIDE R40, R77, 0x4, R222 ;  /* 0x000000044d287825 */ /* 0x008fc800078e02de */
[----:B------:R-:W-:Y:S01]  /*12cff0*/  IMAD.WIDE R36, R77, 0x4, R224 ;  /* 0x000000044d247825 */ /* 0x000fe200078e02e0 */
[----:B------:R-:W-:Y:S01]  /*12d000*/  ISETP.GE.AND P1, PT, R0, c[0x0][0x17c], PT ;  /* 0x00005f0000007a0c */ /* 0x000fe20003f26270 */
[----:B------:R1:W-:Y:S02]  /*12d010*/  @P3 STG.E [R16.64], R32 ;  /* 0x0000002010003986 */ /* 0x0003e4000c101904 */
[----:B------:R3:W-:Y:S01]  /*12d020*/  @P5 STG.E [R20.64], R64 ;  /* 0x0000004014005986 */ /* 0x0007e2000c101904 */
[----:B------:R-:W-:Y:S01]  /*12d030*/  ISETP.LT.AND P0, PT, R241, c[0x0][0x178], !P2 ;  /* 0x00005e00f1007a0c */ /* 0x000fe20005701270 */
[----:B------:R-:W-:Y:S01]  /*12d040*/  ISETP.LT.AND P2, PT, R240, c[0x0][0x178], !P2 ;  /* 0x00005e00f0007a0c */ /* 0x000fe20005741270 */
[----:B------:R-:W-:Y:S01]  /*12d050*/  @P6 STG.E [R40.64], R96 ;  /* 0x0000006028006986 */ /* 0x000fe2000c101904 */
[----:B------:R-:W-:Y:S01]  /*12d060*/  @P4 STG.E [R36.64], R128 ;  /* 0x0000008024004986 */ /* 0x000fe2000c101904 */
[----:B------:R-:W-:Y:S02]  /*12d070*/  ISETP.LT.AND P4, PT, R252, c[0x0][0x178], !P1 ;  /* 0x00005e00fc007a0c */ /* 0x000fe40004f81270 */
[C---:B------:R-:W-:Y:S01]  /*12d080*/  IADD3 R49, R77.reuse, c[0x0][0x198], RZ ;  /* 0x000066004d317a10 */ /* 0x040fe20007ffe0ff */
[C---:B------:R-:W-:Y:S01]  /*12d090*/  IMAD.WIDE R44, R77.reuse, 0x4, R226 ;  /* 0x000000044d2c7825 */ /* 0x040fe200078e02e2 */
[----:B------:R-:W4:Y:S03]  /*12d0a0*/  LDS.128 R208, [R231+0x400] ;  /* 0x00040000e7d07984 */ /* 0x000f260000000c00 */
[----:B-1----:R-:W-:-:S04]  /*12d0b0*/  IMAD.WIDE R16, R77, 0x4, R228 ;  /* 0x000000044d107825 */ /* 0x002fc800078e02e4 */
[----:B---3--:R-:W-:Y:S01]  /*12d0c0*/  IMAD.WIDE R20, R49, 0x4, R2 ;  /* 0x0000000431147825 */ /* 0x008fe200078e0202 */
[----:B------:R-:W-:Y:S03]  /*12d0d0*/  @P0 STG.E [R44.64], R184 ;  /* 0x000000b82c000986 */ /* 0x000fe6000c101904 */
[----:B------:R-:W-:Y:S01]  /*12d0e0*/  @P2 STG.E [R16.64], R204 ;  /* 0x000000cc10002986 */ /* 0x000fe2000c101904 */
[----:B--2---:R1:W-:Y:S04]  /*12d0f0*/  @P4 STG.E [R20.64], R213 ;  /* 0x000000d514004986 */ /* 0x0043e8000c101904 */
[----:B-1----:R-:W2:Y:S01]  /*12d100*/  LDL.LU R213, [R1+0x15a4] ;  /* 0x0015a40001d57983 */ /* 0x002ea20000300800 */
[----:B------:R-:W3:Y:S02]  /*12d110*/  LDL.LU R164, [R1+0x10] ;  /* 0x0000100001a47983 */ /* 0x000ee40000300800 */
[----:B------:R-:W3:Y:S01]  /*12d120*/  LDL.LU R244, [R1+0x14] ;  /* 0x0000140001f47983 */ /* 0x000ee20000300800 */
[----:B------:R-:W-:-:S02]  /*12d130*/  ISETP.LT.AND P6, PT, R251, c[0x0][0x178], !P1 ;  /* 0x00005e00fb007a0c */ /* 0x000fc40004fc1270 */
[----:B------:R-:W-:Y:S01]  /*12d140*/  ISETP.LT.AND P3, PT, R250, c[0x0][0x178], !P1 ;  /* 0x00005e00fa007a0c */ /* 0x000fe20004f61270 */
[----:B------:R-:W-:-:S04]  /*12d150*/  IMAD.WIDE R40, R49, 0x4, R216 ;  /* 0x0000000431287825 */ /* 0x000fc800078e02d8 */
        /* <DEDUP_REMOVED lines=10> */
[----:B------:R4:W-:Y:S01]  /*12d200*/  @P3 STG.E [R36.64], R33 ;  /* 0x0000002124003986 */ /* 0x0009e2000c101904 */
[----:B------:R-:W-:Y:S02]  /*12d210*/  ISETP.LT.AND P3, PT, R241, c[0x0][0x178], !P1 ;  /* 0x00005e00f1007a0c */ /* 0x000fe40004f61270 */
[----:B------:R-:W-:Y:S01]  /*12d220*/  ISETP.GE.AND P0, PT, R0, c[0x0][0x17c], PT ;  /* 0x00005f0000007a0c */ /* 0x000fe20003f06270 */
[----:B------:R-:W-:Y:S01]  /*12d230*/  ISETP.LT.AND P1, PT, R240, c[0x0][0x178], !P1 ;  /* 0x00005e00f0007a0c */ /* 0x000fe20004f21270 */
[----:B------:R-:W-:Y:S02]  /*12d240*/  @P5 STG.E [R44.64], R65 ;  /* 0x000000412c005986 */ /* 0x000fe4000c101904 */
[----:B------:R-:W-:-:S02]  /*12d250*/  ISETP.LT.AND P6, PT, R252, c[0x0][0x178], !P0 ;  /* 0x00005e00fc007a0c */ /* 0x000fc400047c1270 */
[----:B------:R-:W-:Y:S01]  /*12d260*/  ISETP.LT.AND P5, PT, R251, c[0x0][0x178], !P0 ;  /* 0x00005e00fb007a0c */ /* 0x000fe200047a1270 */
[----:B-1----:R-:W-:-:S04]  /*12d270*/  IMAD.WIDE R12, R49, 0x4, R224 ;  /* 0x00000004310c7825 */ /* 0x002fc800078e02e0 */
[C---:B----4-:R-:W-:Y:S01]  /*12d280*/  IMAD.WIDE R32, R49.reuse, 0x4, R228 ;  /* 0x0000000431207825 */ /* 0x050fe200078e02e4 */
[----:B------:R1:W-:Y:S01]  /*12d290*/  @P2 STG.E [R16.64], R97 ;  /* 0x0000006110002986 */ /* 0x0003e2000c101904 */
[----:B------:R-:W-:Y:S02]  /*12d2a0*/  IADD3 R49, R49, c[0x0][0x198], RZ ;  /* 0x0000660031317a10 */ /* 0x000fe40007ffe0ff */
[----:B------:R4:W-:Y:S02]  /*12d2b0*/  @P4 STG.E [R12.64], R129 ;  /* 0x000000810c004986 */ /* 0x0009e4000c101904 */
[----:B------:R4:W-:Y:S01]  /*12d2c0*/  @P3 STG.E [R20.64], R185 ;  /* 0x000000b914003986 */ /* 0x0009e2000c101904 */
[----:B------:R-:W-:Y:S02]  /*12d2d0*/  ISETP.LT.AND P4, PT, R250, c[0x0][0x178], !P0 ;  /* 0x00005e00fa007a0c */ /* 0x000fe40004781270 */
[----:B------:R-:W-:Y:S02]  /*12d2e0*/  ISETP.LT.AND P3, PT, R249, c[0x0][0x178], !P0 ;  /* 0x00005e00f9007a0c */ /* 0x000fe40004761270 */
[----:B------:R-:W-:Y:S01]  /*12d2f0*/  ISETP.LT.AND P2, PT, R248, c[0x0][0x178], !P0 ;  /* 0x00005e00f8007a0c */ /* 0x000fe20004741270 */
[----:B------:R-:W-:-:S04]  /*12d300*/  IMAD.WIDE R36, R49, 0x4, R2 ;  /* 0x0000000431247825 */ /* 0x000fc800078e0202 */
[----:B------:R-:W-:Y:S01]  /*12d310*/  IMAD.WIDE R40, R49, 0x4, R216 ;  /* 0x0000000431287825 */ /* 0x000fe200078e02d8 */
[----:B------:R-:W-:Y:S01]  /*12d320*/  IADD3 R0, R243, 0x1ed, RZ ;  /* 0x000001edf3007810 */ /* 0x000fe20007ffe0ff */
[----:B------:R-:W-:Y:S02]  /*12d330*/  @P1 STG.E [R32.64], R205 ;  /* 0x000000cd20001986 */ /* 0x000fe4000c101904 */
[----:B------:R-:W-:Y:S02]  /*12d340*/  @P6 STG.E [R36.64], R214 ;  /* 0x000000d624006986 */ /* 0x000fe4000c101904 */
[----:B------:R4:W-:Y:S02]  /*12d350*/  @P5 STG.E [R40.64], R8 ;  /* 0x0000000828005986 */ /* 0x0009e4000c101904 */
[----:B-1----:R-:W-:-:S04]  /*12d360*/  IMAD.WIDE R16, R49, 0x4, R220 ;  /* 0x0000000431107825 */ /* 0x002fc800078e02dc */
[----:B----4-:R-:W-:Y:S01]  /*12d370*/  IMAD.WIDE R12, R49, 0x4, R218 ;  /* 0x00000004310c7825 */ /* 0x010fe200078e02da */
[----:B------:R-:W-:-:S03]  /*12d380*/  ISETP.LT.AND P1, PT, R242, c[0x0][0x178], !P0 ;  /* 0x00005e00f2007a0c */ /* 0x000fc60004721270 */
[----:B------:R-:W-:Y:S01]  /*12d390*/  IMAD.WIDE R20, R49, 0x4, R222 ;  /* 0x0000000431147825 */ /* 0x000fe200078e02de */
[----:B------:R-:W-:Y:S02]  /*12d3a0*/  ISETP.GE.AND P5, PT, R0, c[0x0][0x17c], PT ;  /* 0x00005f0000007a0c */ /* 0x000fe40003fa6270 */
[----:B------:R-:W-:Y:S01]  /*12d3b0*/  ISETP.LT.AND P6, PT, R241, c[0x0][0x178], !P0 ;  /* 0x00005e00f1007a0c */ /* 0x000fe200047c1270 */
[----:B------:R1:W-:Y:S01]  /*12d3c0*/  @P4 STG.E [R12.64], R28 ;  /* 0x0000001c0c004986 */ /* 0x0003e2000c101904 */
[----:B------:R-:W-:Y:S01]  /*12d3d0*/  ISETP.LT.AND P0, PT, R240, c[0x0][0x178], !P0 ;  /* 0x00005e00f0007a0c */ /* 0x000fe20004701270 */
[----:B------:R4:W-:Y:S01]  /*12d3e0*/  @P3 STG.E [R16.64], R60 ;  /* 0x0000003c10003986 */ /* 0x0009e2000c101904 */
[----:B------:R-:W-:Y:S01]  /*12d3f0*/  ISETP.LT.AND P4, PT, R252, c[0x0][0x178], !P5 ;  /* 0x00005e00fc007a0c */ /* 0x000fe20006f81270 */
[----:B------:R4:W-:Y:S01]  /*12d400*/  @P2 STG.E [R20.64], R88 ;  /* 0x0000005814002986 */ /* 0x0009e2000c101904 */
[----:B------:R-:W-:Y:S02]  /*12d410*/  ISETP.LT.AND P3, PT, R251, c[0x0][0x178], !P5 ;  /* 0x00005e00fb007a0c */ /* 0x000fe40006f61270 */
[----:B------:R-:W-:-:S02]  /*12d420*/  ISETP.LT.AND P2, PT, R250, c[0x0][0x178], !P5 ;  /* 0x00005e00fa007a0c */ /* 0x000fc40006f41270 */
[C---:B------:R-:W-:Y:S01]  /*12d430*/  IADD3 R41, R49.reuse, c[0x0][0x198], RZ ;  /* 0x0000660031297a10 */ /* 0x040fe20007ffe0ff */
[----:B------:R-:W-:-:S04]  /*12d440*/  IMAD.WIDE R32, R49, 0x4, R224 ;  /* 0x0000000431207825 */ /* 0x000fc800078e02e0 */
[----:B------:R-:W-:-:S04]  /*12d450*/  IMAD.WIDE R36, R49, 0x4, R226 ;  /* 0x0000000431247825 */ /* 0x000fc800078e02e2 */
[----:B-1----:R-:W-:Y:S01]  /*12d460*/  IMAD.WIDE R12, R49, 0x4, R228 ;  /* 0x00000004310c7825 */ /* 0x002fe200078e02e4 */
[----:B------:R1:W-:Y:S03]  /*12d470*/  @P1 STG.E [R32.64], R124 ;  /* 0x0000007c20001986 */ /* 0x0003e6000c101904 */
[----:B----4-:R-:W-:-:S04]  /*12d480*/  IMAD.WIDE R16, R41, 0x4, R2 ;  /* 0x0000000429107825 */ /* 0x010fc800078e0202 */
[----:B------:R-:W-:Y:S01]  /*12d490*/  IMAD.WIDE R20, R41, 0x4, R216 ;  /* 0x0000000429147825 */ /* 0x000fe200078e02d8 */
[----:B------:R4:W-:Y:S01]  /*12d4a0*/  @P6 STG.E [R36.64], R192 ;  /* 0x000000c024006986 */ /* 0x0009e2000c101904 */
[----:B------:R-:W-:-:S03]  /*12d4b0*/  ISETP.LT.AND P6, PT, R249, c[0x0][0x178], !P5 ;  /* 0x00005e00f9007a0c */ /* 0x000fc60006fc1270 */
[----:B------:R4:W-:Y:S01]  /*12d4c0*/  @P0 STG.E [R12.64], R208 ;  /* 0x000000d00c000986 */ /* 0x0009e2000c101904 */
[----:B-1----:R-:W-:Y:S01]  /*12d4d0*/  IMAD.WIDE R32, R41, 0x4, R218 ;  /* 0x0000000429207825 */ /* 0x002fe200078e02da */
[----:B------:R-:W-:-:S03]  /*12d4e0*/  IADD3 R0, R243, 0x1ee, RZ ;  /* 0x000001eef3007810 */ /* 0x000fc60007ffe0ff */
[----:B----4-:R-:W-:Y:S01]  /*12d4f0*/  IMAD.WIDE R36, R41, 0x4, R220 ;  /* 0x0000000429247825 */ /* 0x010fe200078e02dc */
[----:B------:R-:W-:Y:S02]  /*12d500*/  ISETP.LT.AND P0, PT, R241, c[0x0][0x178], !P5 ;  /* 0x00005e00f1007a0c */ /* 0x000fe40006f01270 */
[----:B------:R-:W-:Y:S01]  /*12d510*/  ISETP.GE.AND P1, PT, R0, c[0x0][0x17c], PT ;  /* 0x00005f0000007a0c */ /* 0x000fe20003f26270 */
[C---:B------:R-:W-:Y:S01]  /*12d520*/  IMAD.WIDE R12, R41.reuse, 0x4, R224 ;  /* 0x00000004290c7825 */ /* 0x040fe200078e02e0 */
[----:B------:R-:W-:Y:S02]  /*12d530*/  IADD3 R45, R41, c[0x0][0x198], RZ ;  /* 0x00006600292d7a10 */ /* 0x000fe40007ffe0ff */
[----:B------:R-:W-:Y:S01]  /*12d540*/  IADD3 R0, R243, 0x1ef, RZ ;  /* 0x000001eff3007810 */ /* 0x000fe20007ffe0ff */
[----:B--2---:R-:W-:Y:S01]  /*12d550*/  @P4 STG.E [R16.64], R213 ;  /* 0x000000d510004986 */ /* 0x004fe2000c101904 */
[----:B------:R1:W-:Y:S02]  /*12d560*/  @P3 STG.E [R20.64], R9 ;  /* 0x0000000914003986 */ /* 0x0003e4000c101904 */
[----:B------:R2:W-:Y:S01]  /*12d570*/  @P2 STG.E [R32.64], R29 ;  /* 0x0000001d20002986 */ /* 0x0005e2000c101904 */
[----:B------:R-:W-:-:S02]  /*12d580*/  ISETP.LT.AND P3, PT, R248, c[0x0][0x178], !P5 ;  /* 0x00005e00f8007a0c */ /* 0x000fc40006f61270 */
[----:B------:R-:W-:Y:S01]  /*12d590*/  ISETP.LT.AND P2, PT, R242, c[0x0][0x178], !P5 ;  /* 0x00005e00f2007a0c */ /* 0x000fe20006f41270 */
[----:B------:R-:W4:Y:S04]  /*12d5a0*/  LDS.128 R212, [R212+0x400] ;  /* 0x00040000d4d47984 */ /* 0x000f280000000c00 */
[----:B------:R-:W-:Y:S01]  /*12d5b0*/  @P6 STG.E [R36.64], R61 ;  /* 0x0000003d24006986 */ /* 0x000fe2000c101904 */
[----:B------:R-:W-:Y:S02]  /*12d5c0*/  ISETP.LT.AND P5, PT, R240, c[0x0][0x178], !P5 ;  /* 0x00005e00f0007a0c */ /* 0x000fe40006fa1270 */
[----:B------:R-:W-:Y:S02]  /*12d5d0*/  ISETP.LT.AND P6, PT, R252, c[0x0][0x178], !P1 ;  /* 0x00005e00fc007a0c */ /* 0x000fe40004fc1270 */
[----:B------:R-:W-:Y:S01]  /*12d5e0*/  ISETP.LT.AND P4, PT, R251, c[0x0][0x178], !P1 ;  /* 0x00005e00fb007a0c */ /* 0x000fe20004f81270 */
[----:B-1----:R-:W-:-:S04]  /*12d5f0*/  IMAD.WIDE R8, R41, 0x4, R222 ;  /* 0x0000000429087825 */ /* 0x002fc800078e02de */
[C---:B------:R-:W-:Y:S01]  /*12d600*/  IMAD.WIDE R16, R41.reuse, 0x4, R226 ;  /* 0x0000000429107825 */ /* 0x040fe200078e02e2 */
[----:B------:R1:W-:Y:S03]  /*12d610*/  @P3 STG.E [R8.64], R89 ;  /* 0x0000005908003986 */ /* 0x0003e6000c101904 */
[----:B------:R1:W-:Y:S01]  /*12d620*/  @P2 STG.E [R12.64], R125 ;  /* 0x0000007d0c002986 */ /* 0x0003e2000c101904 */
[----:B------:R-:W-:Y:S01]  /*12d630*/  ISETP.LT.AND P2, PT, R250, c[0x0][0x178], !P1 ;  /* 0x00005e00fa007a0c */ /* 0x000fe20004f41270 */
[----:B------:R-:W-:-:S04]  /*12d640*/  IMAD.WIDE R20, R41, 0x4, R228 ;  /* 0x0000000429147825 */ /* 0x000fc800078e02e4 */
[----:B--2---:R-:W-:-:S04]  /*12d650*/  IMAD.WIDE R28, R45, 0x4, R2 ;  /* 0x000000042d1c7825 */ /* 0x004fc800078e0202 */
[----:B------:R-:W-:Y:S01]  /*12d660*/  IMAD.WIDE R32, R45, 0x4, R216 ;  /* 0x000000042d207825 */ /* 0x000fe200078e02d8 */
[----:B------:R2:W-:Y:S03]  /*12d670*/  @P0 STG.E [R16.64], R193 ;  /* 0x000000c110000986 */ /* 0x0005e6000c101904 */
[----:B------:R2:W-:Y:S02]  /*12d680*/  @P5 STG.E [R20.64], R209 ;  /* 0x000000d114005986 */ /* 0x0005e4000c101904 */
[----:B---3--:R3:W-:Y:S01]  /*12d690*/  @P6 STG.E [R28.64], R164 ;  /* 0x000000a41c006986 */ /* 0x0087e2000c101904 */
[----:B------:R-:W-:Y:S01]  /*12d6a0*/  ISETP.LT.AND P3, PT, R249, c[0x0][0x178], !P1 ;  /* 0x00005e00f9007a0c */ /* 0x000fe20004f61270 */
[----:B------:R3:W-:Y:S01]  /*12d6b0*/  @P4 STG.E [R32.64], R4 ;  /* 0x0000000420004986 */ /* 0x0007e2000c101904 */
[----:B-1----:R-:W-:Y:S01]  /*12d6c0*/  IMAD.WIDE R8, R45, 0x4, R218 ;  /* 0x000000042d087825 */ /* 0x002fe200078e02da */
[----:B------:R-:W-:-:S02]  /*12d6d0*/  ISETP.LT.AND P4, PT, R248, c[0x0][0x178], !P1 ;  /* 0x00005e00f8007a0c */ /* 0x000fc40004f81270 */
[----:B------:R-:W-:Y:S02]  /*12d6e0*/  ISETP.GE.AND P0, PT, R0, c[0x0][0x17c], PT ;  /* 0x00005f0000007a0c */ /* 0x000fe40003f06270 */
[----:B------:R-:W-:Y:S02]  /*12d6f0*/  ISETP.LT.AND P6, PT, R242, c[0x0][0x178], !P1 ;  /* 0x00005e00f2007a0c */ /* 0x000fe40004fc1270 */
[----:B------:R-:W-:Y:S01]  /*12d700*/  ISETP.LT.AND P5, PT, R241, c[0x0][0x178], !P1 ;  /* 0x00005e00f1007a0c */ /* 0x000fe20004fa1270 */
[----:B------:R-:W-:Y:S01]  /*12d710*/  ISETP.LT.AND P1, PT, R240, c[0x0][0x178], !P1 ;  /* 0x00005e00f0007a0c */ /* 0x000fe20004f21270 */
[----:B------:R1:W-:Y:S01]  /*12d720*/  @P2 STG.E [R8.64], R24 ;  /* 0x0000001808002986 */ /* 0x0003e2000c101904 */
[----:B------:R-:W-:Y:S01]  /*12d730*/  ISETP.LT.AND P2, PT, R252, c[0x0][0x178], !P0 ;  /* 0x00005e00fc007a0c */ /* 0x000fe20004741270 */
[----:B------:R-:W-:-:S04]  /*12d740*/  IMAD.WIDE R12, R45, 0x4, R220 ;  /* 0x000000042d0c7825 */ /* 0x000fc800078e02dc */
[----:B--2---:R-:W-:-:S04]  /*12d750*/  IMAD.WIDE R16, R45, 0x4, R222 ;  /* 0x000000042d107825 */ /* 0x004fc800078e02de */
[----:B------:R-:W-:-:S04]  /*12d760*/  IMAD.WIDE R20, R45, 0x4, R224 ;  /* 0x000000042d147825 */ /* 0x000fc800078e02e0 */
[----:B---3--:R-:W-:-:S04]  /*12d770*/  IMAD.WIDE R28, R45, 0x4, R226 ;  /* 0x000000042d1c7825 */ /* 0x008fc800078e02e2 */
[C---:B------:R-:W-:Y:S01]  /*12d780*/  IMAD.WIDE R32, R45.reuse, 0x4, R228 ;  /* 0x000000042d207825 */ /* 0x040fe200078e02e4 */
[----:B------:R-:W-:Y:S01]  /*12d790*/  IADD3 R45, R45, c[0x0][0x198], RZ ;  /* 0x000066002d2d7a10 */ /* 0x000fe20007ffe0ff */
[----:B------:R-:W-:Y:S02]  /*12d7a0*/  @P3 STG.E [R12.64], R56 ;  /* 0x000000380c003986 */ /* 0x000fe4000c101904 */
[----:B------:R-:W-:Y:S02]  /*12d7b0*/  @P4 STG.E [R16.64], R84 ;  /* 0x0000005410004986 */ /* 0x000fe4000c101904 */
[----:B------:R-:W-:Y:S02]  /*12d7c0*/  @P6 STG.E [R20.64], R120 ;  /* 0x0000007814006986 */ /* 0x000fe4000c101904 */
[----:B-1----:R-:W-:Y:S01]  /*12d7d0*/  IMAD.WIDE R8, R45, 0x4, R2 ;  /* 0x000000042d087825 */ /* 0x002fe200078e0202 */
[----:B------:R-:W-:Y:S03]  /*12d7e0*/  @P5 STG.E [R28.64], R200 ;  /* 0x000000c81c005986 */ /* 0x000fe6000c101904 */
[----:B----4-:R-:W-:Y:S01]  /*12d7f0*/  @P1 STG.E [R32.64], R212 ;  /* 0x000000d420001986 */ /* 0x010fe2000c101904 */
[----:B------:R1:W-:Y:S04]  /*12d800*/  @P2 STG.E [R8.64], R244 ;  /* 0x000000f408002986 */ /* 0x0003e8000c101904 */
[----:B-1----:R-:W2:Y:S01]  /*12d810*/  LDL.LU R244, [R1+0x237c] ;  /* 0x00237c0001f47983 */ /* 0x002ea20000300800 */
[----:B------:R-:W-:-:S02]  /*12d820*/  ISETP.LT.AND P6, PT, R251, c[0x0][0x178], !P0 ;  /* 0x00005e00fb007a0c */ /* 0x000fc400047c1270 */
[----:B------:R-:W-:Y:S02]  /*12d830*/  ISETP.LT.AND P5, PT, R250, c[0x0][0x178], !P0 ;  /* 0x00005e00fa007a0c */ /* 0x000fe400047a1270 */
[----:B------:R-:W-:Y:S02]  /*12d840*/  ISETP.LT.AND P4, PT, R249, c[0x0][0x178], !P0 ;  /* 0x00005e00f9007a0c */ /* 0x000fe40004781270 */
[----:B------:R-:W-:Y:S01]  /*12d850*/  ISETP.LT.AND P3, PT, R248, c[0x0][0x178], !P0 ;  /* 0x00005e00f8007a0c */ /* 0x000fe20004761270 */
[----:B------:R-:W-:-:S04]  /*12d860*/  IMAD.WIDE R12, R45, 0x4, R216 ;  /* 0x000000042d0c7825 */ /* 0x000fc800078e02d8 */
[----:B------:R-:W-:-:S04]  /*12d870*/  IMAD.WIDE R16, R45, 0x4, R218 ;  /* 0x000000042d107825 */ /* 0x000fc800078e02da */
[----:B------:R-:W-:Y:S01]  /*12d880*/  IMAD.WIDE R20, R45, 0x4, R220 ;  /* 0x000000042d147825 */ /* 0x000fe200078e02dc */
[----:B------:R-:W-:-:S03]  /*12d890*/  IADD3 R0, R243, 0x1f0, RZ ;  /* 0x000001f0f3007810 */ /* 0x000fc60007ffe0ff */
[----:B------:R-:W-:Y:S01]  /*12d8a0*/  IMAD.WIDE R28, R45, 0x4, R222 ;  /* 0x000000042d1c7825 */ /* 0x000fe200078e02de */
[----:B------:R-:W-:Y:S02]  /*12d8b0*/  ISETP.LT.AND P1, PT, R242, c[0x0][0x178], !P0 ;  /* 0x00005e00f2007a0c */ /* 0x000fe40004721270 */
[----:B------:R-:W-:Y:S01]  /*12d8c0*/  ISETP.GE.AND P2, PT, R0, c[0x0][0x17c], PT ;  /* 0x00005f0000007a0c */ /* 0x000fe20003f46270 */
[----:B------:R1:W-:Y:S01]  /*12d8d0*/  @P6 STG.E [R12.64], R5 ;  /* 0x000000050c006986 */ /* 0x0003e2000c101904 */
[----:B------:R3:W-:Y:S02]  /*12d8e0*/  @P5 STG.E [R16.64], R25 ;  /* 0x0000001910005986 */ /* 0x0007e4000c101904 */
[----:B------:R4:W-:Y:S02]  /*12d8f0*/  @P4 STG.E [R20.64], R57 ;  /* 0x0000003914004986 */ /* 0x0009e4000c101904 */
[----:B------:R-:W-:Y:S01]  /*12d900*/  @P3 STG.E [R28.64], R85 ;  /* 0x000000551c003986 */ /* 0x000fe2000c101904 */
[----:B------:R-:W-:Y:S01]  /*12d910*/  ISETP.LT.AND P3, PT, R241, c[0x0][0x178], !P0 ;  /* 0x00005e00f1007a0c */ /* 0x000fe20004761270 */
[----:B------:R-:W-:Y:S01]  /*12d920*/  ISETP.LT.AND P0, PT, R240, c[0x0][0x178], !P0 ;  /* 0x00005e00f0007a0c */ /* 0x000fe20004701270 */
[----:B------:R-:W-:-:S02]  /*12d930*/  ISETP.LT.AND P6, PT, R252, c[0x0][0x178], !P2 ;  /* 0x00005e00fc007a0c */ /* 0x000fc400057c1270 */
[----:B------:R-:W-:Y:S02]  /*12d940*/  ISETP.LT.AND P5, PT, R251, c[0x0][0x178], !P2 ;  /* 0x00005e00fb007a0c */ /* 0x000fe400057a1270 */
[C---:B------:R-:W-:Y:S01]  /*12d950*/  IADD3 R37, R45.reuse, c[0x0][0x198], RZ ;  /* 0x000066002d257a10 */ /* 0x040fe20007ffe0ff */
[----:B------:R-:W-:Y:S01]  /*12d960*/  IMAD.WIDE R32, R45, 0x4, R224 ;  /* 0x000000042d207825 */ /* 0x000fe200078e02e0 */
[----:B------:R-:W-:-:S03]  /*12d970*/  ISETP.LT.AND P4, PT, R250, c[0x0][0x178], !P2 ;  /* 0x00005e00fa007a0c */ /* 0x000fc60005781270 */
[----:B-1----:R-:W-:-:S04]  /*12d980*/  IMAD.WIDE R4, R45, 0x4, R226 ;  /* 0x000000042d047825 */ /* 0x002fc800078e02e2 */
[----:B------:R-:W-:-:S04]  /*12d990*/  IMAD.WIDE R8, R45, 0x4, R228 ;  /* 0x000000042d087825 */ /* 0x000fc800078e02e4 */
[C---:B------:R-:W-:Y:S01]  /*12d9a0*/  IMAD.WIDE R12, R37.reuse, 0x4, R2 ;  /* 0x00000004250c7825 */ /* 0x040fe200078e0202 */
[----:B------:R-:W-:Y:S03]  /*12d9b0*/  @P1 STG.E [R32.64], R121 ;  /* 0x0000007920001986 */ /* 0x000fe6000c101904 */
[----:B---3--:R-:W-:-:S04]  /*12d9c0*/  IMAD.WIDE R16, R37, 0x4, R216 ;  /* 0x0000000425107825 */ /* 0x008fc800078e02d8 */
[----:B------:R-:W-:Y:S01]  /*12d9d0*/  @P3 STG.E [R4.64], R201 ;  /* 0x000000c904003986 */ /* 0x000fe2000c101904 */
[----:B------:R-:W-:Y:S01]  /*12d9e0*/  IADD3 R0, R243, 0x1f1, RZ ;  /* 0x000001f1f3007810 */ /* 0x000fe20007ffe0ff */
[----:B------:R-:W-:Y:S01]  /*12d9f0*/  @P0 STG.E [R8.64], R213 ;  /* 0x000000d508000986 */ /* 0x000fe2000c101904 */
[----:B------:R1:W-:Y:S02]  /*12da00*/  @P6 STG.E [R12.64], R172 ;  /* 0x000000ac0c006986 */ /* 0x0003e4000c101904 */
[----:B----4-:R-:W-:Y:S01]  /*12da10*/  IMAD.WIDE R20, R37, 0x4, R218 ;  /* 0x0000000425147825 */ /* 0x010fe200078e02da */
[----:B------:R-:W-:Y:S01]  /*12da20*/  ISETP.LT.AND P1, PT, R249, c[0x0][0x178], !P2 ;  /* 0x00005e00f9007a0c */ /* 0x000fe20005721270 */
[----:B------:R3:W-:Y:S01]  /*12da30*/  @P5 STG.E [R16.64], R246 ;  /* 0x000000f610005986 */ /* 0x0007e2000c101904 */
[----:B------:R-:W-:Y:S02]  /*12da40*/  ISETP.GE.AND P3, PT, R0, c[0x0][0x17c], PT ;  /* 0x00005f0000007a0c */ /* 0x000fe40003f66270 */
[----:B------:R-:W-:-:S02]  /*12da50*/  ISETP.LT.AND P5, PT, R248, c[0x0][0x178], !P2 ;  /* 0x00005e00f8007a0c */ /* 0x000fc400057a1270 */
[----:B------:R-:W-:Y:S02]  /*12da60*/  ISETP.LT.AND P0, PT, R242, c[0x0][0x178], !P2 ;  /* 0x00005e00f2007a0c */ /* 0x000fe40005701270 */
[----:B------:R-:W-:Y:S01]  /*12da70*/  ISETP.LT.AND P6, PT, R241, c[0x0][0x178], !P2 ;  /* 0x00005e00f1007a0c */ /* 0x000fe200057c1270 */
[----:B-1----:R-:W4:Y:S04]  /*12da80*/  LDL.LU R172, [R1+0x2138] ;  /* 0x0021380001ac7983 */ /* 0x002f280000300800 */
[----:B------:R1:W-:Y:S01]  /*12da90*/  @P4 STG.E [R20.64], R54 ;  /* 0x0000003614004986 */ /* 0x0003e2000c101904 */
[----:B------:R-:W-:Y:S02]  /*12daa0*/  ISETP.LT.AND P2, PT, R240, c[0x0][0x178], !P2 ;  /* 0x00005e00f0007a0c */ /* 0x000fe40005741270 */
[----:B------:R-:W-:Y:S01]  /*12dab0*/  ISETP.LT.AND P4, PT, R252, c[0x0][0x178], !P3 ;  /* 0x00005e00fc007a0c */ /* 0x000fe20005f81270 */
[C---:B------:R-:W-:Y:S01]  /*12dac0*/  IMAD.WIDE R24, R37.reuse, 0x4, R220 ;  /* 0x0000000425187825 */ /* 0x040fe200078e02dc */
[----:B------:R-:W-:-:S03]  /*12dad0*/  IADD3 R29, R37, c[0x0][0x198], RZ ;  /* 0x00006600251d7a10 */ /* 0x000fc60007ffe0ff */
[----:B------:R-:W-:-:S04]  /*12dae0*/  IMAD.WIDE R4, R37, 0x4, R222 ;  /* 0x0000000425047825 */ /* 0x000fc800078e02de */
[----:B------:R-:W-:-:S04]  /*12daf0*/  IMAD.WIDE R8, R37, 0x4, R224 ;  /* 0x0000000425087825 */ /* 0x000fc800078e02e0 */
[----:B------:R-:W-:-:S04]  /*12db00*/  IMAD.WIDE R12, R37, 0x4, R226 ;  /* 0x00000004250c7825 */ /* 0x000fc800078e02e2 */
[----:B---3--:R-:W-:Y:S01]  /*12db10*/  IMAD.WIDE R16, R37, 0x4, R228 ;  /* 0x0000000425107825 */ /* 0x008fe200078e02e4 */
[----:B------:R-:W-:Y:S03]  /*12db20*/  @P1 STG.E [R24.64], R94 ;  /* 0x0000005e18001986 */ /* 0x000fe6000c101904 */
[----:B------:R-:W-:Y:S02]  /*12db30*/  @P5 STG.E [R4.64], R118 ;  /* 0x0000007604005986 */ /* 0x000fe4000c101904 */
[----:B-1----:R-:W-:Y:S01]  /*12db40*/  IMAD.WIDE R20, R29, 0x4, R2 ;  /* 0x000000041d147825 */ /* 0x002fe200078e0202 */
[----:B------:R-:W-:Y:S03]  /*12db50*/  @P0 STG.E [R8.64], R150 ;  /* 0x0000009608000986 */ /* 0x000fe6000c101904 */
[----:B------:R-:W-:Y:S02]  /*12db60*/  @P6 STG.E [R12.64], R174 ;  /* 0x000000ae0c006986 */ /* 0x000fe4000c101904 */
[----:B------:R-:W-:Y:S01]  /*12db70*/  @P2 STG.E [R16.64], R166 ;  /* 0x000000a610002986 */ /* 0x000fe2000c101904 */
[----:B--2---:R1:W-:Y:S04]  /*12db80*/  @P4 STG.E [R20.64], R244 ;  /* 0x000000f414004986 */ /* 0x0043e8000c101904 */
[----:B-1----:R-:W2:Y:S01]  /*12db90*/  LDL.LU R244, [R1+0x213c] ;  /* 0x00213c0001f47983 */ /* 0x002ea20000300800 */
[----:B------:R-:W-:Y:S01]  /*12dba0*/  ISETP.LT.AND P1, PT, R251, c[0x0][0x178], !P3 ;  /* 0x00005e00fb007a0c */ /* 0x000fe20005f21270 */
[----:B------:R-:W-:Y:S01]  /*12dbb0*/  IMAD.WIDE R24, R29, 0x4, R216 ;  /* 0x000000041d187825 */ /* 0x000fe200078e02d8 */
[----:B------:R-:W-:-:S02]  /*12dbc0*/  ISETP.LT.AND P5, PT, R250, c[0x0][0x178], !P3 ;  /* 0x00005e00fa007a0c */ /* 0x000fc40005fa1270 */
[----:B------:R-:W-:Y:S02]  /*12dbd0*/  ISETP.LT.AND P6, PT, R249, c[0x0][0x178], !P3 ;  /* 0x00005e00f9007a0c */ /* 0x000fe40005fc1270 */
[----:B------:R-:W-:Y:S02]  /*12dbe0*/  ISETP.LT.AND P4, PT, R242, c[0x0][0x178], !P3 ;  /* 0x00005e00f2007a0c */ /* 0x000fe40005f81270 */
[----:B------:R-:W-:Y:S02]  /*12dbf0*/  ISETP.LT.AND P2, PT, R241, c[0x0][0x178], !P3 ;  /* 0x00005e00f1007a0c */ /* 0x000fe40005f41270 */
[----:B------:R-:W-:Y:S01]  /*12dc00*/  IADD3 R0, R243, 0x1f2, RZ ;  /* 0x000001f2f3007810 */ /* 0x000fe20007ffe0ff */
[----:B------:R-:W-:-:S04]  /*12dc10*/  IMAD.WIDE R4, R29, 0x4, R218 ;  /* 0x000000041d047825 */ /* 0x000fc800078e02da */
[----:B------:R-:W-:-:S04]  /*12dc20*/  IMAD.WIDE R8, R29, 0x4, R220 ;  /* 0x000000041d087825 */ /* 0x000fc800078e02dc */
        /* <DEDUP_REMOVED lines=8> */
[----:B------:R4:W-:Y:S01]  /*12dcb0*/  @P5 STG.E [R4.64], R55 ;  /* 0x0000003704005986 */ /* 0x0009e2000c101904 */
[----:B------:R4:W-:Y:S02]  /*12dcc0*/  @P6 STG.E [R8.64], R95 ;  /* 0x0000005f08006986 */ /* 0x0009e4000c101904 */
[----:B------:R-:W-:-:S02]  /*12dcd0*/  ISETP.LT.AND P5, PT, R252, c[0x0][0x178], !P0 ;  /* 0x00005e00fc007a0c */ /* 0x000fc400047a1270 */
[----:B------:R-:W-:Y:S01]  /*12dce0*/  ISETP.LT.AND P6, PT, R251, c[0x0][0x178], !P0 ;  /* 0x00005e00fb007a0c */ /* 0x000fe200047c1270 */
[----:B-1----:R-:W-:-:S04]  /*12dcf0*/  IMAD.WIDE R24, R29, 0x4, R228 ;  /* 0x000000041d187825 */ /* 0x002fc800078e02e4 */
[----:B------:R1:W-:Y:S01]  /*12dd00*/  @P1 STG.E [R12.64], R119 ;  /* 0x000000770c001986 */ /* 0x0003e2000c101904 */
[----:B------:R1:W-:Y:S02]  /*12dd10*/  @P4 STG.E [R16.64], R151 ;  /* 0x0000009710004986 */ /* 0x0003e4000c101904 */
[----:B------:R1:W-:Y:S02]  /*12dd20*/  @P2 STG.E [R20.64], R175 ;  /* 0x000000af14002986 */ /* 0x0003e4000c101904 */
[----:B------:R1:W-:Y:S01]  /*12dd30*/  @P3 STG.E [R24.64], R167 ;  /* 0x000000a718003986 */ /* 0x0003e2000c101904 */
[----:B------:R-:W-:Y:S02]  /*12dd40*/  ISETP.LT.AND P4, PT, R250, c[0x0][0x178], !P0 ;  /* 0x00005e00fa007a0c */ /* 0x000fe40004781270 */
[----:B------:R-:W-:Y:S02]  /*12dd50*/  IADD3 R29, R29, c[0x0][0x198], RZ ;  /* 0x000066001d1d7a10 */ /* 0x000fe40007ffe0ff */
[----:B------:R-:W-:-:S02]  /*12dd60*/  ISETP.LT.AND P3, PT, R249, c[0x0][0x178], !P0 ;  /* 0x00005e00f9007a0c */ /* 0x000fc40004761270 */
[----:B------:R-:W-:Y:S01]  /*12dd70*/  ISETP.LT.AND P2, PT, R248, c[0x0][0x178], !P0 ;  /* 0x00005e00f8007a0c */ /* 0x000fe20004741270 */
[----:B----4-:R-:W-:-:S04]  /*12dd80*/  IMAD.WIDE R4, R29, 0x4, R2 ;  /* 0x000000041d047825 */ /* 0x010fc800078e0202 */
[----:B------:R-:W-:-:S04]  /*12dd90*/  IMAD.WIDE R8, R29, 0x4, R216 ;  /* 0x000000041d087825 */ /* 0x000fc800078e02d8 */
[----:B-1----:R-:W-:-:S04]  /*12dda0*/  IMAD.WIDE R12, R29, 0x4, R218 ;  /* 0x000000041d0c7825 */ /* 0x002fc800078e02da */
[----:B------:R-:W-:Y:S01]  /*12ddb0*/  IMAD.WIDE R16, R29, 0x4, R220 ;  /* 0x000000041d107825 */ /* 0x000fe200078e02dc */
[----:B------:R-:W-:-:S03]  /*12ddc0*/  IADD3 R0, R243, 0x1f3, RZ ;  /* 0x000001f3f3007810 */ /* 0x000fc60007ffe0ff */
[----:B------:R-:W-:Y:S01]  /*12ddd0*/  IMAD.WIDE R20, R29, 0x4, R222 ;  /* 0x000000041d147825 */ /* 0x000fe200078e02de */
[----:B------:R1:W-:Y:S03]  /*12dde0*/  @P5 STG.E [R4.64], R172 ;  /* 0x000000ac04005986 */ /* 0x0003e6000c101904 */
[----:B------:R4:W-:Y:S02]  /*12ddf0*/  @P6 STG.E [R8.64], R234 ;  /* 0x000000ea08006986 */ /* 0x0009e4000c101904 */
[----:B------:R4:W-:Y:S01]  /*12de00*/  @P4 STG.E [R12.64], R50 ;  /* 0x000000320c004986 */ /* 0x0009e2000c101904 */
[----:B------:R-:W-:Y:S01]  /*12de10*/  ISETP.GE.AND P5, PT, R0, c[0x0][0x17c], PT ;  /* 0x00005f0000007a0c */ /* 0x000fe20003fa6270 */
[----:B------:R-:W-:Y:S01]  /*12de20*/  @P3 STG.E [R16.64], R82 ;  /* 0x0000005210003986 */ /* 0x000fe2000c101904 */
[----:B------:R-:W-:Y:S01]  /*12de30*/  ISETP.LT.AND P1, PT, R242, c[0x0][0x178], !P0 ;  /* 0x00005e00f2007a0c */ /* 0x000fe20004721270 */
[----:B------:R-:W-:Y:S01]  /*12de40*/  @P2 STG.E [R20.64], R114 ;  /* 0x0000007214002986 */ /* 0x000fe2000c101904 */
[----:B------:R-:W-:Y:S01]  /*12de50*/  ISETP.LT.AND P2, PT, R241, c[0x0][0x178], !P0 ;  /* 0x00005e00f1007a0c */ /* 0x000fe20004741270 */
[----:B------:R-:W-:Y:S01]  /*12de60*/  ISETP.LT.AND P0, PT, R240, c[0x0][0x178], !P0 ;  /* 0x00005e00f0007a0c */ /* 0x000fe20004701270 */
[----:B------:R-:W-:-:S02]  /*12de70*/  ISETP.LT.AND P6, PT, R252, c[0x0][0x178], !P5 ;  /* 0x00005e00fc007a0c */ /* 0x000fc40006fc1270 */
[C---:B------:R-:W-:Y:S01]  /*12de80*/  IADD3 R33, R29.reuse, c[0x0][0x198], RZ ;  /* 0x000066001d217a10 */ /* 0x040fe20007ffe0ff */
[----:B------:R-:W-:-:S04]  /*12de90*/  IMAD.WIDE R24, R29, 0x4, R224 ;  /* 0x000000041d187825 */ /* 0x000fc800078e02e0 */
[----:B-1----:R-:W-:-:S04]  /*12dea0*/  IMAD.WIDE R4, R29, 0x4, R226 ;  /* 0x000000041d047825 */ /* 0x002fc800078e02e2 */
[----:B----4-:R-:W-:-:S04]  /*12deb0*/  IMAD.WIDE R8, R29, 0x4, R228 ;  /* 0x000000041d087825 */ /* 0x010fc800078e02e4 */
[----:B------:R-:W-:Y:S01]  /*12dec0*/  IMAD.WIDE R12, R33, 0x4, R2 ;  /* 0x00000004210c7825 */ /* 0x000fe200078e0202 */
        /* <DEDUP_REMOVED lines=9> */
[----:B------:R-:W-:Y:S01]  /*12df60*/  IADD3 R0, R243, 0x1f4, RZ ;  /* 0x000001f4f3007810 */ /* 0x000fe20007ffe0ff */
[----:B------:R-:W-:-:S04]  /*12df70*/  IMAD.WIDE R20, R33, 0x4, R218 ;  /* 0x0000000421147825 */ /* 0x000fc800078e02da */
[----:B------:R-:W-:Y:S01]  /*12df80*/  IMAD.WIDE R24, R33, 0x4, R220 ;  /* 0x0000000421187825 */ /* 0x000fe200078e02dc */
[----:B------:R-:W-:Y:S02]  /*12df90*/  ISETP.LT.AND P0, PT, R242, c[0x0][0x178], !P5 ;  /* 0x00005e00f2007a0c */ /* 0x000fe40006f01270 */
[----:B------:R-:W-:Y:S01]  /*12dfa0*/  ISETP.LT.AND P6, PT, R241, c[0x0][0x178], !P5 ;  /* 0x00005e00f1007a0c */ /* 0x000fe20006fc1270 */
[C---:B------:R-:W-:Y:S01]  /*12dfb0*/  IMAD.WIDE R4, R33.reuse, 0x4, R222 ;  /* 0x0000000421047825 */ /* 0x040fe200078e02de */
[----:B------:R-:W-:-:S03]  /*12dfc0*/  IADD3 R29, R33, c[0x0][0x198], RZ ;  /* 0x00006600211d7a10 */ /* 0x000fc60007ffe0ff */
[----:B------:R-:W-:-:S04]  /*12dfd0*/  IMAD.WIDE R8, R33, 0x4, R224 ;  /* 0x0000000421087825 */ /* 0x000fc800078e02e0 */
[----:B------:R-:W-:Y:S01]  /*12dfe0*/  IMAD.WIDE R12, R33, 0x4, R226 ;  /* 0x00000004210c7825 */ /* 0x000fe200078e02e2 */
[----:B------:R1:W-:Y:S01]  /*12dff0*/  @P4 STG.E [R16.64], R235 ;  /* 0x000000eb10004986 */ /* 0x0003e2000c101904 */
[----:B------:R-:W-:Y:S02]  /*12e000*/  ISETP.LT.AND P4, PT, R248, c[0x0][0x178], !P5 ;  /* 0x00005e00f8007a0c */ /* 0x000fe40006f81270 */
[----:B------:R-:W-:Y:S01]  /*12e010*/  ISETP.GE.AND P2, PT, R0, c[0x0][0x17c], PT ;  /* 0x00005f0000007a0c */ /* 0x000fe20003f46270 */
[----:B------:R4:W-:Y:S01]  /*12e020*/  @P3 STG.E [R20.64], R51 ;  /* 0x0000003314003986 */ /* 0x0009e2000c101904 */
[----:B------:R-:W-:Y:S01]  /*12e030*/  ISETP.LT.AND P5, PT, R240, c[0x0][0x178], !P5 ;  /* 0x00005e00f0007a0c */ /* 0x000fe20006fa1270 */
[----:B------:R3:W-:Y:S01]  /*12e040*/  @P1 STG.E [R24.64], R83 ;  /* 0x0000005318001986 */ /* 0x0007e2000c101904 */
[----:B------:R-:W-:Y:S02]  /*12e050*/  ISETP.LT.AND P3, PT, R252, c[0x0][0x178], !P2 ;  /* 0x00005e00fc007a0c */ /* 0x000fe40005761270 */
[----:B------:R-:W-:Y:S01]  /*12e060*/  ISETP.LT.AND P1, PT, R251, c[0x0][0x178], !P2 ;  /* 0x00005e00fb007a0c */ /* 0x000fe20005721270 */
[----:B------:R-:W2:Y:S04]  /*12e070*/  LDL.LU R172, [R1+0x28] ;  /* 0x0000280001ac7983 */ /* 0x000ea80000300800 */
[----:B------:R3:W-:Y:S01]  /*12e080*/  @P4 STG.E [R4.64], R115 ;  /* 0x0000007304004986 */ /* 0x0007e2000c101904 */
[----:B------:R-:W-:Y:S01]  /*12e090*/  ISETP.LT.AND P4, PT, R250, c[0x0][0x178], !P2 ;  /* 0x00005e00fa007a0c */ /* 0x000fe20005781270 */
[----:B-1----:R-:W-:-:S04]  /*12e0a0*/  IMAD.WIDE R16, R33, 0x4, R228 ;  /* 0x0000000421107825 */ /* 0x002fc800078e02e4 */
[----:B----4-:R-:W-:-:S04]  /*12e0b0*/  IMAD.WIDE R20, R29, 0x4, R2 ;  /* 0x000000041d147825 */ /* 0x010fc800078e0202 */
[----:B---3--:R-:W-:Y:S01]  /*12e0c0*/  IMAD.WIDE R24, R29, 0x4, R216 ;  /* 0x000000041d187825 */ /* 0x008fe200078e02d8 */
[----:B------:R1:W-:Y:S03]  /*12e0d0*/  @P0 STG.E [R8.64], R147 ;  /* 0x0000009308000986 */ /* 0x0003e6000c101904 */
[----:B------:R3:W-:Y:S01]  /*12e0e0*/  @P6 STG.E [R12.64], R183 ;  /* 0x000000b70c006986 */ /* 0x0007e2000c101904 */
[----:B------:R-:W-:Y:S01]  /*12e0f0*/  IADD3 R0, R243, 0x1f5, RZ ;  /* 0x000001f5f3007810 */ /* 0x000fe20007ffe0ff */
[----:B------:R4:W-:Y:S01]  /*12e100*/  @P5 STG.E [R16.64], R163 ;  /* 0x000000a310005986 */ /* 0x0009e2000c101904 */
[----:B------:R3:W-:Y:S01]  /*12e110*/  @P3 STG.E [R20.64], R164 ;  /* 0x000000a414003986 */ /* 0x0007e2000c101904 */
[----:B------:R-:W-:Y:S01]  /*12e120*/  ISETP.LT.AND P6, PT, R249, c[0x0][0x178], !P2 ;  /* 0x00005e00f9007a0c */ /* 0x000fe200057c1270 */
[----:B------:R4:W-:Y:S02]  /*12e130*/  @P1 STG.E [R24.64], R22 ;  /* 0x0000001618001986 */ /* 0x0009e4000c101904 */
[----:B------:R-:W-:Y:S01]  /*12e140*/  IMAD.WIDE R4, R29, 0x4, R218 ;  /* 0x000000041d047825 */ /* 0x000fe200078e02da */
[----:B------:R-:W-:-:S02]  /*12e150*/  ISETP.LT.AND P1, PT, R248, c[0x0][0x178], !P2 ;  /* 0x00005e00f8007a0c */ /* 0x000fc40005721270 */
[----:B------:R-:W-:Y:S02]  /*12e160*/  ISETP.GE.AND P0, PT, R0, c[0x0][0x17c], PT ;  /* 0x00005f0000007a0c */ /* 0x000fe40003f06270 */
[----:B------:R-:W-:Y:S02]  /*12e170*/  ISETP.LT.AND P5, PT, R242, c[0x0][0x178], !P2 ;  /* 0x00005e00f2007a0c */ /* 0x000fe400057a1270 */
[----:B------:R-:W-:Y:S01]  /*12e180*/  ISETP.LT.AND P3, PT, R241, c[0x0][0x178], !P2 ;  /* 0x00005e00f1007a0c */ /* 0x000fe20005761270 */
[----:B------:R-:W-:Y:S01]  /*12e190*/  ISETP.LT.AND P2, PT, R240, c[0x0][0x178], !P2 ;  /* 0x00005e00f0007a0c */ /* 0x000fe20005741270 */
[----:B------:R4:W-:Y:S01]  /*12e1a0*/  @P4 STG.E [R4.64], R46 ;  /* 0x0000002e04004986 */ /* 0x0009e2000c101904 */
[----:B------:R-:W-:Y:S01]  /*12e1b0*/  ISETP.LT.AND P4, PT, R252, c[0x0][0x178], !P0 ;  /* 0x00005e00fc007a0c */ /* 0x000fe20004781270 */
[----:B-1----:R-:W-:-:S04]  /*12e1c0*/  IMAD.WIDE R8, R29, 0x4, R220 ;  /* 0x000000041d087825 */ /* 0x002fc800078e02dc */
[----:B---3--:R-:W-:-:S04]  /*12e1d0*/  IMAD.WIDE R12, R29, 0x4, R222 ;  /* 0x000000041d0c7825 */ /* 0x008fc800078e02de */
[----:B----4-:R-:W-:-:S04]  /*12e1e0*/  IMAD.WIDE R16, R29, 0x4, R224 ;  /* 0x000000041d107825 */ /* 0x010fc800078e02e0 */
[----:B------:R-:W-:-:S04]  /*12e1f0*/  IMAD.WIDE R20, R29, 0x4, R226 ;  /* 0x000000041d147825 */ /* 0x000fc800078e02e2 */
[C---:B------:R-:W-:Y:S01]  /*12e200*/  IMAD.WIDE R24, R29.reuse, 0x4, R228 ;  /* 0x000000041d187825 */ /* 0x040fe200078e02e4 */
[----:B------:R-:W-:Y:S01]  /*12e210*/  IADD3 R29, R29, c[0x0][0x198], RZ ;  /* 0x000066001d1d7a10 */ /* 0x000fe20007ffe0ff */
[----:B------:R-:W-:Y:S02]  /*12e220*/  @P6 STG.E [R8.64], R78 ;  /* 0x0000004e08006986 */ /* 0x000fe4000c101904 */
[----:B------:R-:W-:Y:S02]  /*12e230*/  @P1 STG.E [R12.64], R110 ;  /* 0x0000006e0c001986 */ /* 0x000fe4000c101904 */
[----:B------:R-:W-:Y:S02]  /*12e240*/  @P5 STG.E [R16.64], R142 ;  /* 0x0000008e10005986 */ /* 0x000fe4000c101904 */
[----:B------:R-:W-:Y:S01]  /*12e250*/  IMAD.WIDE R4, R29, 0x4, R2 ;  /* 0x000000041d047825 */ /* 0x000fe200078e0202 */
[----:B------:R-:W-:Y:S03]  /*12e260*/  @P3 STG.E [R20.64], R190 ;  /* 0x000000be14003986 */ /* 0x000fe6000c101904 */
[----:B------:R-:W-:Y:S01]  /*12e270*/  @P2 STG.E [R24.64], R158 ;  /* 0x0000009e18002986 */ /* 0x000fe2000c101904 */
[----:B--2---:R1:W-:Y:S04]  /*12e280*/  @P4 STG.E [R4.64], R244 ;  /* 0x000000f404004986 */ /* 0x0043e8000c101904 */
        /* <DEDUP_REMOVED lines=9> */
[C---:B------:R-:W-:Y:S01]  /*12e320*/  IMAD.WIDE R20, R29.reuse, 0x4, R222 ;  /* 0x000000041d147825 */ /* 0x040fe200078e02de */
[----:B------:R-:W-:Y:S02]  /*12e330*/  ISETP.LT.AND P1, PT, R242, c[0x0][0x178], !P0 ;  /* 0x00005e00f2007a0c */ /* 0x000fe40004721270 */
[C---:B------:R-:W-:Y:S02]  /*12e340*/  IADD3 R33, R29.reuse, c[0x0][0x198], RZ ;  /* 0x000066001d217a10 */ /* 0x040fe40007ffe0ff */
[----:B------:R-:W-:Y:S01]  /*12e350*/  ISETP.GE.AND P4, PT, R0, c[0x0][0x17c], PT ;  /* 0x00005f0000007a0c */ /* 0x000fe20003f86270 */
[----:B------:R-:W-:Y:S01]  /*12e360*/  IMAD.WIDE R24, R29, 0x4, R224 ;  /* 0x000000041d187825 */ /* 0x000fe200078e02e0 */
[----:B------:R1:W-:Y:S03]  /*12e370*/  @P6 STG.E [R8.64], R23 ;  /* 0x0000001708006986 */ /* 0x0003e6000c101904 */
[----:B------:R3:W-:Y:S02]  /*12e380*/  @P5 STG.E [R12.64], R47 ;  /* 0x0000002f0c005986 */ /* 0x0007e4000c101904 */
[----:B------:R4:W-:Y:S02]  /*12e390*/  @P3 STG.E [R16.64], R79 ;  /* 0x0000004f10003986 */ /* 0x0009e4000c101904 */
[----:B------:R4:W-:Y:S01]  /*12e3a0*/  @P2 STG.E [R20.64], R111 ;  /* 0x0000006f14002986 */ /* 0x0009e2000c101904 */
[----:B------:R-:W-:Y:S01]  /*12e3b0*/  ISETP.LT.AND P2, PT, R241, c[0x0][0x178], !P0 ;  /* 0x00005e00f1007a0c */ /* 0x000fe20004741270 */
[----:B------:R-:W-:Y:S01]  /*12e3c0*/  ISETP.LT.AND P0, PT, R240, c[0x0][0x178], !P0 ;  /* 0x00005e00f0007a0c */ /* 0x000fe20004701270 */
[----:B------:R-:W-:-:S02]  /*12e3d0*/  ISETP.LT.AND P6, PT, R252, c[0x0][0x178], !P4 ;  /* 0x00005e00fc007a0c */ /* 0x000fc400067c1270 */
[----:B------:R-:W-:Y:S02]  /*12e3e0*/  ISETP.LT.AND P5, PT, R251, c[0x0][0x178], !P4 ;  /* 0x00005e00fb007a0c */ /* 0x000fe400067a1270 */
[----:B------:R-:W-:Y:S01]  /*12e3f0*/  ISETP.LT.AND P3, PT, R250, c[0x0][0x178], !P4 ;  /* 0x00005e00fa007a0c */ /* 0x000fe20006761270 */
[----:B------:R-:W-:-:S04]  /*12e400*/  IMAD.WIDE R4, R29, 0x4, R226 ;  /* 0x000000041d047825 */ /* 0x000fc800078e02e2 */
[----:B-1----:R-:W-:-:S04]  /*12e410*/  IMAD.WIDE R8, R29, 0x4, R228 ;  /* 0x000000041d087825 */ /* 0x002fc800078e02e4 */
[----:B---3--:R-:W-:-:S04]  /*12e420*/  IMAD.WIDE R12, R33, 0x4, R2 ;  /* 0x00000004210c7825 */ /* 0x008fc800078e0202 */
[----:B----4-:R-:W-:Y:S01]  /*12e430*/  IMAD.WIDE R16, R33, 0x4, R216 ;  /* 0x0000000421107825 */ /* 0x010fe200078e02d8 */
[----:B------:R1:W-:Y:S01]  /*12e440*/  @P1 STG.E [R24.64], R143 ;  /* 0x0000008f18001986 */ /* 0x0003e2000c101904 */
[----:B------:R-:W-:Y:S02]  /*12e450*/  IADD3 R0, R243, 0x1f7, RZ ;  /* 0x000001f7f3007810 */ /* 0x000fe40007ffe0ff */
[----:B------:R-:W-:Y:S01]  /*12e460*/  IMAD.WIDE R20, R33, 0x4, R218 ;  /* 0x0000000421147825 */ /* 0x000fe200078e02da */
[----:B------:R-:W3:Y:S04]  /*12e470*/  LDL.LU R164, [R1+0x2158] ;  /* 0x0021580001a47983 */ /* 0x000ee80000300800 */
[----:B------:R4:W-:Y:S01]  /*12e480*/  @P2 STG.E [R4.64], R191 ;  /* 0x000000bf04002986 */ /* 0x0009e2000c101904 */
[----:B------:R1:W-:Y:S02]  /*12e490*/  @P0 STG.E [R8.64], R159 ;  /* 0x0000009f08000986 */ /* 0x0003e4000c101904 */
[----:B------:R4:W-:Y:S01]  /*12e4a0*/  @P6 STG.E [R12.64], R172 ;  /* 0x000000ac0c006986 */ /* 0x0009e2000c101904 */
[----:B------:R-:W-:Y:S01]  /*12e4b0*/  ISETP.LT.AND P1, PT, R249, c[0x0][0x178], !P4 ;  /* 0x00005e00f9007a0c */ /* 0x000fe20006721270 */
[----:B------:R4:W-:Y:S01]  /*12e4c0*/  @P5 STG.E [R16.64], R18 ;  /* 0x0000001210005986 */ /* 0x0009e2000c101904 */
[----:B------:R-:W-:-:S02]  /*12e4d0*/  ISETP.GE.AND P2, PT, R0, c[0x0][0x17c], PT ;  /* 0x00005f0000007a0c */ /* 0x000fc40003f46270 */
[----:B------:R-:W-:Y:S02]  /*12e4e0*/  ISETP.LT.AND P5, PT, R248, c[0x0][0x178], !P4 ;  /* 0x00005e00f8007a0c */ /* 0x000fe400067a1270 */
[----:B------:R-:W-:Y:S02]  /*12e4f0*/  ISETP.LT.AND P0, PT, R242, c[0x0][0x178], !P4 ;  /* 0x00005e00f2007a0c */ /* 0x000fe40006701270 */
[----:B------:R-:W-:Y:S01]  /*12e500*/  ISETP.LT.AND P6, PT, R241, c[0x0][0x178], !P4 ;  /* 0x00005e00f1007a0c */ /* 0x000fe200067c1270 */
[----:B------:R4:W-:Y:S01]  /*12e510*/  @P3 STG.E [R20.64], R42 ;  /* 0x0000002a14003986 */ /* 0x0009e2000c101904 */
[----:B------:R-:W-:Y:S02]  /*12e520*/  ISETP.LT.AND P4, PT, R240, c[0x0][0x178], !P4 ;  /* 0x00005e00f0007a0c */ /* 0x000fe40006781270 */
[----:B------:R-:W-:Y:S01]  /*12e530*/  ISETP.LT.AND P3, PT, R252, c[0x0][0x178], !P2 ;  /* 0x00005e00fc007a0c */ /* 0x000fe20005761270 */
[C---:B------:R-:W-:Y:S01]  /*12e540*/  IMAD.WIDE R22, R33.reuse, 0x4, R220 ;  /* 0x0000000421167825 */ /* 0x040fe200078e02dc */
[----:B-1----:R-:W-:-:S03]  /*12e550*/  IADD3 R25, R33, c[0x0][0x198], RZ ;  /* 0x0000660021197a10 */ /* 0x002fc60007ffe0ff */
[----:B----4-:R-:W-:-:S04]  /*12e560*/  IMAD.WIDE R4, R33, 0x4, R222 ;  /* 0x0000000421047825 */ /* 0x010fc800078e02de */
[----:B------:R-:W-:-:S04]  /*12e570*/  IMAD.WIDE R8, R33, 0x4, R224 ;  /* 0x0000000421087825 */ /* 0x000fc800078e02e0 */
[----:B------:R-:W-:-:S04]  /*12e580*/  IMAD.WIDE R12, R33, 0x4, R226 ;  /* 0x00000004210c7825 */ /* 0x000fc800078e02e2 */
[----:B------:R-:W-:Y:S01]  /*12e590*/  IMAD.WIDE R16, R33, 0x4, R228 ;  /* 0x0000000421107825 */ /* 0x000fe200078e02e4 */
[----:B------:R-:W-:Y:S03]  /*12e5a0*/  @P1 STG.E [R22.64], R74 ;  /* 0x0000004a16001986 */ /* 0x000fe6000c101904 */
[----:B------:R-:W-:Y:S02]  /*12e5b0*/  @P5 STG.E [R4.64], R106 ;  /* 0x0000006a04005986 */ /* 0x000fe4000c101904 */
[----:B------:R-:W-:Y:S01]  /*12e5c0*/  IMAD.WIDE R20, R25, 0x4, R2 ;  /* 0x0000000419147825 */ /* 0x000fe200078e0202 */
[----:B------:R-:W-:Y:S03]  /*12e5d0*/  @P0 STG.E [R8.64], R138 ;  /* 0x0000008a08000986 */ /* 0x000fe6000c101904 */
[----:B------:R-:W-:Y:S02]  /*12e5e0*/  @P6 STG.E [R12.64], R198 ;  /* 0x000000c60c006986 */ /* 0x000fe4000c101904 */
[----:B------:R-:W-:Y:S01]  /*12e5f0*/  @P4 STG.E [R16.64], R154 ;  /* 0x0000009a10004986 */ /* 0x000fe2000c101904 */
[----:B------:R-:W-:Y:S01]  /*12e600*/  ISETP.LT.AND P1, PT, R251, c[0x0][0x178], !P2 ;  /* 0x00005e00fb007a0c */ /* 0x000fe20005721270 */
[----:B--2---:R1:W-:Y:S04]  /*12e610*/  @P3 STG.E [R20.64], R244 ;  /* 0x000000f414003986 */ /* 0x0043e8000c101904 */
[----:B-1----:R-:W2:Y:S01]  /*12e620*/  LDL.LU R244, [R1+0x215c] ;  /* 0x00215c0001f47983 */ /* 0x002ea20000300800 */
[----:B------:R-:W-:Y:S01]  /*12e630*/  IMAD.WIDE R22, R25, 0x4, R216 ;  /* 0x0000000419167825 */ /* 0x000fe200078e02d8 */
[----:B------:R-:W-:-:S02]  /*12e640*/  ISETP.LT.AND P5, PT, R250, c[0x0][0x178], !P2 ;  /* 0x00005e00fa007a0c */ /* 0x000fc400057a1270 */
[----:B------:R-:W-:Y:S02]  /*12e650*/  ISETP.LT.AND P6, PT, R249, c[0x0][0x178], !P2 ;  /* 0x00005e00f9007a0c */ /* 0x000fe400057c1270 */
[----:B------:R-:W-:Y:S02]  /*12e660*/  ISETP.LT.AND P4, PT, R242, c[0x0][0x178], !P2 ;  /* 0x00005e00f2007a0c */ /* 0x000fe40005781270 */
[----:B------:R-:W-:Y:S01]  /*12e670*/  ISETP.LT.AND P3, PT, R241, c[0x0][0x178], !P2 ;  /* 0x00005e00f1007a0c */ /* 0x000fe20005761270 */
[----:B------:R1:W-:Y:S01]  /*12e680*/  @P1 STG.E [R22.64], R19 ;  /* 0x0000001316001986 */ /* 0x0003e2000c101904 */
[----:B------:R-:W-:Y:S01]  /*12e690*/  ISETP.LT.AND P1, PT, R248, c[0x0][0x178], !P2 ;  /* 0x00005e00f8007a0c */ /* 0x000fe20005721270 */
[----:B------:R-:W-:Y:S01]  /*12e6a0*/  ISETP.LT.AND P2, PT, R240, c[0x0][0x178], !P2 ;  /* 0x00005e00f0007a0c */ /* 0x000fe20005741270 */
[----:B------:R-:W-:Y:S01]  /*12e6b0*/  IADD3 R0, R243, 0x1f8, RZ ;  /* 0x000001f8f3007810 */ /* 0x000fe20007ffe0ff */
[----:B------:R-:W-:-:S04]  /*12e6c0*/  IMAD.WIDE R4, R25, 0x4, R218 ;  /* 0x0000000419047825 */ /* 0x000fc800078e02da */
[----:B------:R-:W-:-:S04]  /*12e6d0*/  IMAD.WIDE R8, R25, 0x4, R220 ;  /* 0x0000000419087825 */ /* 0x000fc800078e02dc */
[----:B------:R-:W-:Y:S01]  /*12e6e0*/  IMAD.WIDE R12, R25, 0x4, R222 ;  /* 0x00000004190c7825 */ /* 0x000fe200078e02de */
[----:B------:R-:W-:-:S03]  /*12e6f0*/  ISETP.GE.AND P0, PT, R0, c[0x0][0x17c], PT ;  /* 0x00005f0000007a0c */ /* 0x000fc60003f06270 */
[C---:B------:R-:W-:Y:S01]  /*12e700*/  IMAD.WIDE R16, R25.reuse, 0x4, R224 ;  /* 0x0000000419107825 */ /* 0x040fe200078e02e0 */
[----:B------:R4:W-:Y:S03]  /*12e710*/  @P5 STG.E [R4.64], R43 ;  /* 0x0000002b04005986 */ /* 0x0009e6000c101904 */
[----:B------:R-:W-:-:S04]  /*12e720*/  IMAD.WIDE R20, R25, 0x4, R228 ;  /* 0x0000000419147825 */ /* 0x000fc800078e02e4 */
[----:B-1----:R-:W-:Y:S01]  /*12e730*/  IMAD.WIDE R18, R25, 0x4, R226 ;  /* 0x0000000419127825 */ /* 0x002fe200078e02e2 */
[----:B------:R1:W-:Y:S01]  /*12e740*/  @P6 STG.E [R8.64], R75 ;  /* 0x0000004b08006986 */ /* 0x0003e2000c101904 */
[----:B------:R-:W-:-:S03]  /*12e750*/  ISETP.LT.AND P5, PT, R252, c[0x0][0x178], !P0 ;  /* 0x00005e00fc007a0c */ /* 0x000fc600047a1270 */
[----:B------:R3:W-:Y:S01]  /*12e760*/  @P1 STG.E [R12.64], R107 ;  /* 0x0000006b0c001986 */ /* 0x0007e2000c101904 */
[----:B------:R3:W-:Y:S01]  /*12e770*/  @P4 STG.E [R16.64], R139 ;  /* 0x0000008b10004986 */ /* 0x0007e2000c101904 */
[----:B------:R-:W-:Y:S01]  /*12e780*/  ISETP.LT.AND P6, PT, R251, c[0x0][0x178], !P0 ;  /* 0x00005e00fb007a0c */ /* 0x000fe200047c1270 */
[----:B------:R3:W-:Y:S01]  /*12e790*/  @P3 STG.E [R18.64], R199 ;  /* 0x000000c712003986 */ /* 0x0007e2000c101904 */
[----:B------:R-:W-:Y:S02]  /*12e7a0*/  ISETP.LT.AND P4, PT, R250, c[0x0][0x178], !P0 ;  /* 0x00005e00fa007a0c */ /* 0x000fe40004781270 */
[----:B------:R-:W-:Y:S01]  /*12e7b0*/  IADD3 R25, R25, c[0x0][0x198], RZ ;  /* 0x0000660019197a10 */ /* 0x000fe20007ffe0ff */
[----:B------:R3:W-:Y:S01]  /*12e7c0*/  @P2 STG.E [R20.64], R155 ;  /* 0x0000009b14002986 */ /* 0x0007e2000c101904 */
[----:B------:R-:W-:Y:S02]  /*12e7d0*/  ISETP.LT.AND P3, PT, R249, c[0x0][0x178], !P0 ;  /* 0x00005e00f9007a0c */ /* 0x000fe40004761270 */
[----:B------:R-:W-:Y:S01]  /*12e7e0*/  ISETP.LT.AND P2, PT, R248, c[0x0][0x178], !P0 ;  /* 0x00005e00f8007a0c */ /* 0x000fe20004741270 */
[----:B------:R-:W2:Y:S01]  /*12e7f0*/  LDL.LU R172, [R1+0x1f18] ;  /* 0x001f180001ac7983 */ /* 0x000ea20000300800 */
[----:B----4-:R-:W-:-:S04]  /*12e800*/  IMAD.WIDE R4, R25, 0x4, R2 ;  /* 0x0000000419047825 */ /* 0x010fc800078e0202 */
[----:B-1----:R-:W-:-:S04]  /*12e810*/  IMAD.WIDE R8, R25, 0x4, R216 ;  /* 0x0000000419087825 */ /* 0x002fc800078e02d8 */
[----:B---3--:R-:W-:-:S04]  /*12e820*/  IMAD.WIDE R12, R25, 0x4, R218 ;  /* 0x00000004190c7825 */ /* 0x008fc800078e02da */
        /* <DEDUP_REMOVED lines=16> */
[----:B---3--:R-:W-:-:S04]  /*12e930*/  IMAD.WIDE R8, R25, 0x4, R228 ;  /* 0x0000000419087825 */ /* 0x008fc800078e02e4 */
[----:B----4-:R-:W-:Y:S01]  /*12e940*/  IMAD.WIDE R12, R23, 0x4, R2 ;  /* 0x00000004170c7825 */ /* 0x010fe200078e0202 */
[----:B------:R-:W-:Y:S03]  /*12e950*/  @P1 STG.E [R20.64], R134 ;  /* 0x0000008614001986 */ /* 0x000fe6000c101904 */
[----:B------:R-:W-:Y:S02]  /*12e960*/  @P2 STG.E [R4.64], R178 ;  /* 0x000000b204002986 */ /* 0x000fe4000c101904 */
[----:B------:R-:W-:Y:S01]  /*12e970*/  @P0 STG.E [R8.64], R170 ;  /* 0x000000aa08000986 */ /* 0x000fe2000c101904 */
[----:B------:R-:W-:Y:S01]  /*12e980*/  ISETP.LT.AND P4, PT, R251, c[0x0][0x178], !P5 ;  /* 0x00005e00fb007a0c */ /* 0x000fe20006f81270 */
[----:B--2---:R1:W-:Y:S04]  /*12e990*/  @P6 STG.E [R12.64], R244 ;  /* 0x000000f40c006986 */ /* 0x0043e8000c101904 */
[----:B-1----:R-:W2:Y:S01]  /*12e9a0*/  LDL.LU R244, [R1+0x1f1c] ;  /* 0x001f1c0001f47983 */ /* 0x002ea20000300800 */
[----:B------:R-:W3:Y:S01]  /*12e9b0*/  LDL.LU R164, [R1+0x15a8] ;  /* 0x0015a80001a47983 */ /* 0x000ee20000300800 */
[----:B------:R-:W-:-:S02]  /*12e9c0*/  ISETP.LT.AND P3, PT, R250, c[0x0][0x178], !P5 ;  /* 0x00005e00fa007a0c */ /* 0x000fc40006f61270 */
[----:B------:R-:W-:Y:S01]  /*12e9d0*/  ISETP.LT.AND P1, PT, R249, c[0x0][0x178], !P5 ;  /* 0x00005e00f9007a0c */ /* 0x000fe20006f21270 */
[----:B------:R-:W-:Y:S01]  /*12e9e0*/  IMAD.WIDE R16, R23, 0x4, R216 ;  /* 0x0000000417107825 */ /* 0x000fe200078e02d8 */
[----:B------:R-:W-:-:S03]  /*12e9f0*/  IADD3 R0, R243, 0x1fa, RZ ;  /* 0x000001faf3007810 */ /* 0x000fc60007ffe0ff */
[----:B------:R-:W-:-:S04]  /*12ea00*/  IMAD.WIDE R18, R23, 0x4, R218 ;  /* 0x0000000417127825 */ /* 0x000fc800078e02da */
[----:B------:R-:W-:Y:S01]  /*12ea10*/  IMAD.WIDE R20, R23, 0x4, R220 ;  /* 0x0000000417147825 */ /* 0x000fe200078e02dc */
[----:B------:R-:W-:Y:S01]  /*12ea20*/  ISETP.LT.AND P0, PT, R248, c[0x0][0x178], !P5 ;  /* 0x00005e00f8007a0c */ /* 0x000fe20006f01270 */
[----:B------:R1:W-:Y:S01]  /*12ea30*/  @P4 STG.E [R16.64], R239 ;  /* 0x000000ef10004986 */ /* 0x0003e2000c101904 */
[----:B------:R-:W-:Y:S02]  /*12ea40*/  ISETP.GE.AND P2, PT, R0, c[0x0][0x17c], PT ;  /* 0x00005f0000007a0c */ /* 0x000fe40003f46270 */
[----:B------:R-:W-:Y:S02]  /*12ea50*/  ISETP.LT.AND P4, PT, R242, c[0x0][0x178], !P5 ;  /* 0x00005e00f2007a0c */ /* 0x000fe40006f81270 */
[----:B------:R-:W-:Y:S01]  /*12ea60*/  ISETP.LT.AND P6, PT, R241, c[0x0][0x178], !P5 ;  /* 0x00005e00f1007a0c */ /* 0x000fe20006fc1270 */
[----:B------:R-:W-:Y:S01]  /*12ea70*/  ISETP.LT.AND P5, PT, R240, c[0x0][0x178], !P5 ;  /* 0x00005e00f0007a0c */ /* 0x000fe20006fa1270 */
[----:B------:R4:W-:Y:S01]  /*12ea80*/  @P3 STG.E [R18.64], R39 ;  /* 0x0000002712003986 */ /* 0x0009e2000c101904 */
[----:B------:R4:W-:Y:S01]  /*12ea90*/  @P1 STG.E [R20.64], R71 ;  /* 0x0000004714001986 */ /* 0x0009e2000c101904 */
[----:B------:R-:W-:-:S02]  /*12eaa0*/  ISETP.LT.AND P1, PT, R252, c[0x0][0x178], !P2 ;  /* 0x00005e00fc007a0c */ /* 0x000fc40005721270 */
[----:B------:R-:W-:Y:S01]  /*12eab0*/  ISETP.LT.AND P3, PT, R251, c[0x0][0x178], !P2 ;  /* 0x00005e00fb007a0c */ /* 0x000fe20005761270 */
[----:B------:R-:W-:-:S04]  /*12eac0*/  IMAD.WIDE R4, R23, 0x4, R222 ;  /* 0x0000000417047825 */ /* 0x000fc800078e02de */
[----:B------:R-:W-:-:S04]  /*12ead0*/  IMAD.WIDE R8, R23, 0x4, R224 ;  /* 0x0000000417087825 */ /* 0x000fc800078e02e0 */
[----:B------:R-:W-:-:S04]  /*12eae0*/  IMAD.WIDE R12, R23, 0x4, R226 ;  /* 0x00000004170c7825 */ /* 0x000fc800078e02e2 */
[C---:B-1----:R-:W-:Y:S01]  /*12eaf0*/  IMAD.WIDE R16, R23.reuse, 0x4, R228 ;  /* 0x0000000417107825 */ /* 0x042fe200078e02e4 */
[----:B------:R-:W-:Y:S01]  /*12eb00*/  IADD3 R23, R23, c[0x0][0x198], RZ ;  /* 0x0000660017177a10 */ /* 0x000fe20007ffe0ff */
[----:B------:R1:W-:Y:S02]  /*12eb10*/  @P0 STG.E [R4.64], R103 ;  /* 0x0000006704000986 */ /* 0x0003e4000c101904 */
[----:B------:R1:W-:Y:S02]  /*12eb20*/  @P4 STG.E [R8.64], R135 ;  /* 0x0000008708004986 */ /* 0x0003e4000c101904 */
[----:B------:R-:W-:Y:S02]  /*12eb30*/  @P6 STG.E [R12.64], R179 ;  /* 0x000000b30c006986 */ /* 0x000fe4000c101904 */
[----:B----4-:R-:W-:-:S04]  /*12eb40*/  IMAD.WIDE R18, R23, 0x4, R2 ;  /* 0x0000000417127825 */ /* 0x010fc800078e0202 */
[----:B------:R-:W-:Y:S01]  /*12eb50*/  IMAD.WIDE R20, R23, 0x4, R216 ;  /* 0x0000000417147825 */ /* 0x000fe200078e02d8 */
[----:B------:R-:W-:Y:S01]  /*12eb60*/  @P5 STG.E [R16.64], R171 ;  /* 0x000000ab10005986 */ /* 0x000fe2000c101904 */
[----:B------:R-:W-:Y:S02]  /*12eb70*/  ISETP.LT.AND P4, PT, R250, c[0x0][0x178], !P2 ;  /* 0x00005e00fa007a0c */ /* 0x000fe40005781270 */
[----:B------:R-:W-:Y:S02]  /*12eb80*/  ISETP.LT.AND P5, PT, R249, c[0x0][0x178], !P2 ;  /* 0x00005e00f9007a0c */ /* 0x000fe400057a1270 */
[----:B------:R-:W-:Y:S01]  /*12eb90*/  ISETP.LT.AND P6, PT, R248, c[0x0][0x178], !P2 ;  /* 0x00005e00f8007a0c */ /* 0x000fe200057c1270 */
[----:B------:R4:W-:Y:S01]  /*12eba0*/  @P1 STG.E [R18.64], R172 ;  /* 0x000000ac12001986 */ /* 0x0009e2000c101904 */
[----:B------:R4:W-:Y:S01]  /*12ebb0*/  @P3 STG.E [R20.64], R14 ;  /* 0x0000000e14003986 */ /* 0x0009e2000c101904 */
[----:B------:R-:W-:Y:S02]  /*12ebc0*/  ISETP.LT.AND P1, PT, R242, c[0x0][0x178], !P2 ;  /* 0x00005e00f2007a0c */ /* 0x000fe40005721270 */
[----:B------:R-:W-:Y:S01]  /*12ebd0*/  ISETP.LT.AND P3, PT, R241, c[0x0][0x178], !P2 ;  /* 0x00005e00f1007a0c */ /* 0x000fe20005761270 */
[----:B------:R-:W-:Y:S01]  /*12ebe0*/  ISETP.LT.AND P2, PT, R240, c[0x0][0x178], !P2 ;  /* 0x00005e00f0007a0c */ /* 0x000fe20005741270 */
[----:B------:R-:W-:Y:S01]  /*12ebf0*/  IADD3 R0, R243, 0x1fb, RZ ;  /* 0x000001fbf3007810 */ /* 0x000fe20007ffe0ff */
[----:B-1----:R-:W-:-:S04]  /*12ec00*/  IMAD.WIDE R4, R23, 0x4, R218 ;  /* 0x0000000417047825 */ /* 0x002fc800078e02da */
[C---:B------:R-:W-:Y:S01]  /*12ec10*/  IMAD.WIDE R8, R23.reuse, 0x4, R220 ;  /* 0x0000000417087825 */ /* 0x040fe200078e02dc */
[----:B----4-:R-:W3:Y:S03]  /*12ec20*/  LDL.LU R172, [R1+0x15ac] ;  /* 0x0015ac0001ac7983 */ /* 0x010ee60000300800 */
[----:B------:R-:W-:-:S04]  /*12ec30*/  IMAD.WIDE R12, R23, 0x4, R222 ;  /* 0x00000004170c7825 */ /* 0x000fc800078e02de */
[----:B------:R-:W-:Y:S01]  /*12ec40*/  IMAD.WIDE R16, R23, 0x4, R224 ;  /* 0x0000000417107825 */ /* 0x000fe200078e02e0 */
[----:B------:R-:W-:-:S03]  /*12ec50*/  ISETP.GE.AND P0, PT, R0, c[0x0][0x17c], PT ;  /* 0x00005f0000007a0c */ /* 0x000fc60003f06270 */
[C---:B------:R-:W-:Y:S01]  /*12ec60*/  IMAD.WIDE R18, R23.reuse, 0x4, R226 ;  /* 0x0000000417127825 */ /* 0x040fe200078e02e2 */
[----:B------:R1:W-:Y:S03]  /*12ec70*/  @P4 STG.E [R4.64], R34 ;  /* 0x0000002204004986 */ /* 0x0003e6000c101904 */
[----:B------:R-:W-:-:S04]  /*12ec80*/  IMAD.WIDE R20, R23, 0x4, R228 ;  /* 0x0000000417147825 */ /* 0x000fc800078e02e4 */
[----:B------:R1:W-:Y:S02]  /*12ec90*/  @P5 STG.E [R8.64], R66 ;  /* 0x0000004208005986 */ /* 0x0003e4000c101904 */
[----:B------:R1:W-:Y:S01]  /*12eca0*/  @P6 STG.E [R12.64], R98 ;  /* 0x000000620c006986 */ /* 0x0003e2000c101904 */
[----:B------:R-:W-:Y:S01]  /*12ecb0*/  ISETP.LT.AND P5, PT, R252, c[0x0][0x178], !P0 ;  /* 0x00005e00fc007a0c */ /* 0x000fe200047a1270 */
[----:B------:R1:W-:Y:S01]  /*12ecc0*/  @P1 STG.E [R16.64], R130 ;  /* 0x0000008210001986 */ /* 0x0003e2000c101904 */
[----:B------:R-:W-:Y:S01]  /*12ecd0*/  ISETP.LT.AND P4, PT, R251, c[0x0][0x178], !P0 ;  /* 0x00005e00fb007a0c */ /* 0x000fe20004781270 */
[----:B------:R1:W-:Y:S02]  /*12ece0*/  @P3 STG.E [R18.64], R186 ;  /* 0x000000ba12003986 */ /* 0x0003e4000c101904 */
[----:B------:R1:W-:Y:S01]  /*12ecf0*/  @P2 STG.E [R20.64], R206 ;  /* 0x000000ce14002986 */ /* 0x0003e2000c101904 */
[----:B------:R-:W-:Y:S02]  /*12ed00*/  IADD3 R23, R23, c[0x0][0x198], RZ ;  /* 0x0000660017177a10 */ /* 0x000fe40007ffe0ff */
[----:B------:R-:W-:-:S02]  /*12ed10*/  ISETP.LT.AND P2, PT, R250, c[0x0][0x178], !P0 ;  /* 0x00005e00fa007a0c */ /* 0x000fc40004741270 */
[----:B------:R-:W-:Y:S01]  /*12ed20*/  IADD3 R0, R243, 0x1fc, RZ ;  /* 0x000001fcf3007810 */ /* 0x000fe20007ffe0ff */
[----:B-1----:R-:W-:-:S04]  /*12ed30*/  IMAD.WIDE R4, R23, 0x4, R2 ;  /* 0x0000000417047825 */ /* 0x002fc800078e0202 */
[----:B------:R-:W-:-:S04]  /*12ed40*/  IMAD.WIDE R8, R23, 0x4, R216 ;  /* 0x0000000417087825 */ /* 0x000fc800078e02d8 */
[----:B------:R-:W-:Y:S01]  /*12ed50*/  IMAD.WIDE R12, R23, 0x4, R218 ;  /* 0x00000004170c7825 */ /* 0x000fe200078e02da */
[----:B------:R-:W-:Y:S02]  /*12ed60*/  ISETP.LT.AND P3, PT, R249, c[0x0][0x178], !P0 ;  /* 0x00005e00f9007a0c */ /* 0x000fe40004761270 */
[----:B------:R-:W-:Y:S02]  /*12ed70*/  ISETP.LT.AND P6, PT, R248, c[0x0][0x178], !P0 ;  /* 0x00005e00f8007a0c */ /* 0x000fe400047c1270 */
[----:B------:R-:W-:Y:S01]  /*12ed80*/  ISETP.GE.AND P1, PT, R0, c[0x0][0x17c], PT ;  /* 0x00005f0000007a0c */ /* 0x000fe20003f26270 */
[----:B------:R-:W-:-:S04]  /*12ed90*/  IMAD.WIDE R16, R23, 0x4, R220 ;  /* 0x0000000417107825 */ /* 0x000fc800078e02dc */
[----:B------:R-:W-:-:S04]  /*12eda0*/  IMAD.WIDE R18, R23, 0x4, R222 ;  /* 0x0000000417127825 */ /* 0x000fc800078e02de */
[----:B------:R-:W-:Y:S01]  /*12edb0*/  IMAD.WIDE R20, R23, 0x4, R224 ;  /* 0x0000000417147825 */ /* 0x000fe200078e02e0 */
[----:B------:R-:W-:Y:S01]  /*12edc0*/  IADD3 R0, R243, 0x1fe, RZ ;  /* 0x000001fef3007810 */ /* 0x000fe20007ffe0ff */
[----:B--2---:R1:W-:Y:S01]  /*12edd0*/  @P5 STG.E [R4.64], R244 ;  /* 0x000000f404005986 */ /* 0x0043e2000c101904 */
[----:B------:R-:W-:Y:S01]  /*12ede0*/  ISETP.LT.AND P5, PT, R242, c[0x0][0x178], !P0 ;  /* 0x00005e00f2007a0c */ /* 0x000fe200047a1270 */
[----:B------:R2:W-:Y:S01]  /*12edf0*/  @P4 STG.E [R8.64], R15 ;  /* 0x0000000f08004986 */ /* 0x0005e2000c101904 */
[----:B------:R-:W-:Y:S01]  /*12ee00*/  ISETP.LT.AND P4, PT, R241, c[0x0][0x178], !P0 ;  /* 0x00005e00f1007a0c */ /* 0x000fe20004781270 */
[----:B------:R-:W-:Y:S01]  /*12ee10*/  ISETP.LT.AND P0, PT, R240, c[0x0][0x178], !P0 ;  /* 0x00005e00f0007a0c */ /* 0x000fe20004701270 */
[----:B------:R3:W-:Y:S01]  /*12ee20*/  @P2 STG.E [R12.64], R35 ;  /* 0x000000230c002986 */ /* 0x0007e2000c101904 */
[----:B------:R-:W-:-:S03]  /*12ee30*/  ISETP.LT.AND P2, PT, R252, c[0x0][0x178], !P1 ;  /* 0x00005e00fc007a0c */ /* 0x000fc60004f41270 */
[----:B-1----:R-:W4:Y:S01]  /*12ee40*/  LDL.LU R244, [R1+0x18] ;  /* 0x0000180001f47983 */ /* 0x002f220000300800 */
[----:B------:R-:W-:-:S04]  /*12ee50*/  IMAD.WIDE R4, R23, 0x4, R226 ;  /* 0x0000000417047825 */ /* 0x000fc800078e02e2 */
[C---:B--2---:R-:W-:Y:S01]  /*12ee60*/  IMAD.WIDE R8, R23.reuse, 0x4, R228 ;  /* 0x0000000417087825 */ /* 0x044fe200078e02e4 */
[----:B------:R-:W-:Y:S01]  /*12ee70*/  IADD3 R23, R23, c[0x0][0x198], RZ ;  /* 0x0000660017177a10 */ /* 0x000fe20007ffe0ff */
[----:B------:R1:W-:Y:S02]  /*12ee80*/  @P3 STG.E [R16.64], R67 ;  /* 0x0000004310003986 */ /* 0x0003e4000c101904 */
[----:B------:R-:W-:Y:S02]  /*12ee90*/  @P6 STG.E [R18.64], R99 ;  /* 0x0000006312006986 */ /* 0x000fe4000c101904 */
[----:B------:R-:W-:Y:S02]  /*12eea0*/  @P5 STG.E [R20.64], R131 ;  /* 0x0000008314005986 */ /* 0x000fe4000c101904 */
[----:B---3--:R-:W-:Y:S01]  /*12eeb0*/  IMAD.WIDE R12, R23, 0x4, R2 ;  /* 0x00000004170c7825 */ /* 0x008fe200078e0202 */
[----:B------:R2:W-:Y:S03]  /*12eec0*/  @P4 STG.E [R4.64], R187 ;  /* 0x000000bb04004986 */ /* 0x0005e6000c101904 */
[----:B------:R3:W-:Y:S01]  /*12eed0*/  @P0 STG.E [R8.64], R207 ;  /* 0x000000cf08000986 */ /* 0x0007e2000c101904 */
[----:B------:R3:W-:Y:S01]  /*12eee0*/  @P2 STG.E [R12.64], R164 ;  /* 0x000000a40c002986 */ /* 0x0007e2000c101904 */
[----:B------:R-:W-:Y:S01]  /*12eef0*/  ISETP.GE.AND P2, PT, R0, c[0x0][0x17c], PT ;  /* 0x00005f0000007a0c */ /* 0x000fe20003f46270 */
[C---:B------:R-:W-:Y:S01]  /*12ef00*/  IADD3 R0, R243.reuse, 0x1ff, RZ ;  /* 0x000001fff3007810 */ /* 0x040fe20007ffe0ff */
[----:B-1----:R-:W-:-:S02]  /*12ef10*/  IADD3 R16, R243, 0x1fd, RZ ;  /* 0x000001fdf3107810 */ /* 0x002fc40007ffe0ff */
[----:B------:R-:W4:Y:S01]  /*12ef20*/  LDL.LU R243, [R1+0x1c] ;  /* 0x00001c0001f37983 */ /* 0x000f220000300800 */
[----:B------:R-:W-:Y:S02]  /*12ef30*/  ISETP.LT.AND P3, PT, R251, c[0x0][0x178], !P1 ;  /* 0x00005e00fb007a0c */ /* 0x000fe40004f61270 */
[----:B------:R-:W-:Y:S02]  /*12ef40*/  ISETP.LT.AND P5, PT, R250, c[0x0][0x178], !P1 ;  /* 0x00005e00fa007a0c */ /* 0x000fe40004fa1270 */
[----:B------:R-:W-:Y:S02]  /*12ef50*/  ISETP.LT.AND P4, PT, R249, c[0x0][0x178], !P1 ;  /* 0x00005e00f9007a0c */ /* 0x000fe40004f81270 */
[----:B------:R-:W-:Y:S01]  /*12ef60*/  ISETP.LT.AND P6, PT, R248, c[0x0][0x178], !P1 ;  /* 0x00005e00f8007a0c */ /* 0x000fe20004fc1270 */
[----:B------:R-:W-:-:S04]  /*12ef70*/  IMAD.WIDE R14, R23, 0x4, R216 ;  /* 0x00000004170e7825 */ /* 0x000fc800078e02d8 */
[----:B--2---:R-:W-:Y:S01]  /*12ef80*/  IMAD.WIDE R4, R23, 0x4, R218 ;  /* 0x0000000417047825 */ /* 0x004fe200078e02da */
[----:B------:R-:W-:-:S03]  /*12ef90*/  ISETP.GE.AND P0, PT, R16, c[0x0][0x17c], PT ;  /* 0x00005f0010007a0c */ /* 0x000fc60003f06270 */
[----:B---3--:R-:W-:-:S04]  /*12efa0*/  IMAD.WIDE R8, R23, 0x4, R220 ;  /* 0x0000000417087825 */ /* 0x008fc800078e02dc */
[----:B------:R-:W-:Y:S01]  /*12efb0*/  IMAD.WIDE R16, R23, 0x4, R222 ;  /* 0x0000000417107825 */ /* 0x000fe200078e02de */
[----:B------:R1:W-:Y:S01]  /*12efc0*/  @P3 STG.E [R14.64], R10 ;  /* 0x0000000a0e003986 */ /* 0x0003e2000c101904 */
[----:B------:R-:W-:Y:S02]  /*12efd0*/  ISETP.LT.AND P3, PT, R242, c[0x0][0x178], !P1 ;  /* 0x00005e00f2007a0c */ /* 0x000fe40004f61270 */
[----:B------:R2:W-:Y:S01]  /*12efe0*/  @P5 STG.E [R4.64], R30 ;  /* 0x0000001e04005986 */ /* 0x0005e2000c101904 */
[----:B------:R-:W-:Y:S01]  /*12eff0*/  ISETP.LT.AND P5, PT, R241, c[0x0][0x178], !P1 ;  /* 0x00005e00f1007a0c */ /* 0x000fe20004fa1270 */
[----:B------:R-:W-:Y:S01]  /*12f000*/  ISETP.LT.AND P1, PT, R240, c[0x0][0x178], !P1 ;  /* 0x00005e00f0007a0c */ /* 0x000fe20004f21270 */
[----:B------:R3:W-:Y:S01]  /*12f010*/  @P4 STG.E [R8.64], R62 ;  /* 0x0000003e08004986 */ /* 0x0007e2000c101904 */
[----:B------:R3:W-:Y:S01]  /*12f020*/  @P6 STG.E [R16.64], R90 ;  /* 0x0000005a10006986 */ /* 0x0007e2000c101904 */
[----:B------:R-:W-:Y:S02]  /*12f030*/  ISETP.LT.AND P4, PT, R252, c[0x0][0x178], !P0 ;  /* 0x00005e00fc007a0c */ /* 0x000fe40004781270 */
[----:B------:R-:W-:-:S02]  /*12f040*/  ISETP.LT.AND P6, PT, R251, c[0x0][0x178], !P0 ;  /* 0x00005e00fb007a0c */ /* 0x000fc400047c1270 */
[C---:B------:R-:W-:Y:S01]  /*12f050*/  IADD3 R21, R23.reuse, c[0x0][0x198], RZ ;  /* 0x0000660017157a10 */ /* 0x040fe20007ffe0ff */
[----:B------:R-:W-:-:S04]  /*12f060*/  IMAD.WIDE R12, R23, 0x4, R224 ;  /* 0x00000004170c7825 */ /* 0x000fc800078e02e0 */
[----:B-1----:R-:W-:-:S04]  /*12f070*/  IMAD.WIDE R14, R23, 0x4, R226 ;  /* 0x00000004170e7825 */ /* 0x002fc800078e02e2 */
[----:B------:R-:W-:-:S04]  /*12f080*/  IMAD.WIDE R18, R23, 0x4, R228 ;  /* 0x0000000417127825 */ /* 0x000fc800078e02e4 */
[C---:B--2---:R-:W-:Y:S01]  /*12f090*/  IMAD.WIDE R4, R21.reuse, 0x4, R2 ;  /* 0x0000000415047825 */ /* 0x044fe200078e0202 */
[----:B------:R1:W-:Y:S03]  /*12f0a0*/  @P3 STG.E [R12.64], R126 ;  /* 0x0000007e0c003986 */ /* 0x0003e6000c101904 */
[----:B---3--:R-:W-:Y:S01]  /*12f0b0*/  IMAD.WIDE R8, R21, 0x4, R216 ;  /* 0x0000000415087825 */ /* 0x008fe200078e02d8 */
[----:B------:R-:W-:Y:S01]  /*12f0c0*/  ISETP.LT.AND P3, PT, R250, c[0x0][0x178], !P0 ;  /* 0x00005e00fa007a0c */ /* 0x000fe20004761270 */
[----:B------:R2:W-:Y:S02]  /*12f0d0*/  @P5 STG.E [R14.64], R194 ;  /* 0x000000c20e005986 */ /* 0x0005e4000c101904 */
[----:B------:R-:W-:Y:S01]  /*12f0e0*/  @P1 STG.E [R18.64], R210 ;  /* 0x000000d212001986 */ /* 0x000fe2000c101904 */
[----:B------:R-:W-:Y:S01]  /*12f0f0*/  ISETP.LT.AND P5, PT, R249, c[0x0][0x178], !P0 ;  /* 0x00005e00f9007a0c */ /* 0x000fe200047a1270 */
[----:B------:R3:W-:Y:S01]  /*12f100*/  @P4 STG.E [R4.64], R172 ;  /* 0x000000ac04004986 */ /* 0x0007e2000c101904 */
[----:B------:R-:W-:Y:S01]  /*12f110*/  ISETP.LT.AND P4, PT, R248, c[0x0][0x178], !P0 ;  /* 0x00005e00f8007a0c */ /* 0x000fe20004781270 */
[----:B------:R3:W-:Y:S01]  /*12f120*/  @P6 STG.E [R8.64], R11 ;  /* 0x0000000b08006986 */ /* 0x0007e2000c101904 */
[----:B------:R-:W-:Y:S01]  /*12f130*/  ISETP.LT.AND P6, PT, R242, c[0x0][0x178], !P0 ;  /* 0x00005e00f2007a0c */ /* 0x000fe200047c1270 */
[----:B------:R-:W-:-:S04]  /*12f140*/  IMAD.WIDE R16, R21, 0x4, R218 ;  /* 0x0000000415107825 */ /* 0x000fc800078e02da */
[----:B-1----:R-:W-:-:S04]  /*12f150*/  IMAD.WIDE R12, R21, 0x4, R220 ;  /* 0x00000004150c7825 */ /* 0x002fc800078e02dc */
[----:B--2---:R-:W-:-:S04]  /*12f160*/  IMAD.WIDE R14, R21, 0x4, R222 ;  /* 0x00000004150e7825 */ /* 0x004fc800078e02de */
[----:B---3--:R-:W-:Y:S01]  /*12f170*/  IMAD.WIDE R4, R21, 0x4, R224 ;  /* 0x0000000415047825 */ /* 0x008fe200078e02e0 */
[----:B------:R-:W-:Y:S01]  /*12f180*/  @P3 STG.E [R16.64], R31 ;  /* 0x0000001f10003986 */ /* 0x000fe2000c101904 */
[----:B------:R-:W-:Y:S02]  /*12f190*/  ISETP.LT.AND P3, PT, R241, c[0x0][0x178], !P0 ;  /* 0x00005e00f1007a0c */ /* 0x000fe40004761270 */
[----:B------:R1:W-:Y:S01]  /*12f1a0*/  @P5 STG.E [R12.64], R63 ;  /* 0x0000003f0c005986 */ /* 0x0003e2000c101904 */
[----:B------:R-:W-:Y:S02]  /*12f1b0*/  ISETP.LT.AND P0, PT, R240, c[0x0][0x178], !P0 ;  /* 0x00005e00f0007a0c */ /* 0x000fe40004701270 */
[----:B------:R-:W-:Y:S01]  /*12f1c0*/  ISETP.LT.AND P5, PT, R252, c[0x0][0x178], !P2 ;  /* 0x00005e00fc007a0c */ /* 0x000fe200057a1270 */
[----:B------:R2:W-:Y:S01]  /*12f1d0*/  @P4 STG.E [R14.64], R91 ;  /* 0x0000005b0e004986 */ /* 0x0005e2000c101904 */
[----:B------:R-:W-:Y:S01]  /*12f1e0*/  ISETP.LT.AND P4, PT, R251, c[0x0][0x178], !P2 ;  /* 0x00005e00fb007a0c */ /* 0x000fe20005781270 */
[----:B------:R3:W-:Y:S01]  /*12f1f0*/  @P6 STG.E [R4.64], R127 ;  /* 0x0000007f04006986 */ /* 0x0007e2000c101904 */
[----:B------:R-:W-:-:S02]  /*12f200*/  ISETP.LT.AND P6, PT, R250, c[0x0][0x178], !P2 ;  /* 0x00005e00fa007a0c */ /* 0x000fc400057c1270 */
[C---:B------:R-:W-:Y:S01]  /*12f210*/  IADD3 R19, R21.reuse, c[0x0][0x198], RZ ;  /* 0x0000660015137a10 */ /* 0x040fe20007ffe0ff */
[----:B------:R-:W-:-:S04]  /*12f220*/  IMAD.WIDE R8, R21, 0x4, R226 ;  /* 0x0000000415087825 */ /* 0x000fc800078e02e2 */
[----:B------:R-:W-:-:S04]  /*12f230*/  IMAD.WIDE R10, R21, 0x4, R228 ;  /* 0x00000004150a7825 */ /* 0x000fc800078e02e4 */
[----:B-1----:R-:W-:-:S04]  /*12f240*/  IMAD.WIDE R12, R19, 0x4, R2 ;  /* 0x00000004130c7825 */ /* 0x002fc800078e0202 */
[C---:B------:R-:W-:Y:S01]  /*12f250*/  IMAD.WIDE R16, R19.reuse, 0x4, R216 ;  /* 0x0000000413107825 */ /* 0x040fe200078e02d8 */
[----:B------:R1:W-:Y:S03]  /*12f260*/  @P3 STG.E [R8.64], R195 ;  /* 0x000000c308003986 */ /* 0x0003e6000c101904 */
[----:B--2---:R-:W-:-:S04]  /*12f270*/  IMAD.WIDE R14, R19, 0x4, R218 ;  /* 0x00000004130e7825 */ /* 0x004fc800078e02da */
[----:B------:R2:W-:Y:S01]  /*12f280*/  @P0 STG.E [R10.64], R211 ;  /* 0x000000d30a000986 */ /* 0x0005e2000c101904 */
[----:B------:R-:W-:Y:S02]  /*12f290*/  ISETP.LT.AND P3, PT, R249, c[0x0][0x178], !P2 ;  /* 0x00005e00f9007a0c */ /* 0x000fe40005761270 */
[----:B------:R-:W-:Y:S02]  /*12f2a0*/  ISETP.GE.AND P1, PT, R0, c[0x0][0x17c], PT ;  /* 0x00005f0000007a0c */ /* 0x000fe40003f26270 */
[----:B------:R-:W-:Y:S01]  /*12f2b0*/  ISETP.LT.AND P0, PT, R248, c[0x0][0x178], !P2 ;  /* 0x00005e00f8007a0c */ /* 0x000fe20005701270 */
[----:B---3--:R-:W-:-:S04]  /*12f2c0*/  IMAD.WIDE R4, R19, 0x4, R220 ;  /* 0x0000000413047825 */ /* 0x008fc800078e02dc */
[----:B-1----:R-:W-:-:S04]  /*12f2d0*/  IMAD.WIDE R8, R19, 0x4, R222 ;  /* 0x0000000413087825 */ /* 0x002fc800078e02de */
[----:B--2---:R-:W-:Y:S01]  /*12f2e0*/  IMAD.WIDE R10, R19, 0x4, R224 ;  /* 0x00000004130a7825 */ /* 0x004fe200078e02e0 */
[----:B----4-:R-:W-:Y:S03]  /*12f2f0*/  @P5 STG.E [R12.64], R244 ;  /* 0x000000f40c005986 */ /* 0x010fe6000c101904 */
[----:B------:R1:W-:Y:S01]  /*12f300*/  @P4 STG.E [R16.64], R6 ;  /* 0x0000000610004986 */ /* 0x0003e2000c101904 */
[----:B------:R-:W-:Y:S01]  /*12f310*/  ISETP.LT.AND P5, PT, R242, c[0x0][0x178], !P2 ;  /* 0x00005e00f2007a0c */ /* 0x000fe200057a1270 */
[----:B------:R2:W-:Y:S01]  /*12f320*/  @P6 STG.E [R14.64], R26 ;  /* 0x0000001a0e006986 */ /* 0x0005e2000c101904 */
[----:B------:R-:W-:Y:S01]  /*12f330*/  ISETP.LT.AND P6, PT, R241, c[0x0][0x178], !P2 ;  /* 0x00005e00f1007a0c */ /* 0x000fe200057c1270 */
[----:B------:R-:W-:Y:S01]  /*12f340*/  ISETP.LT.AND P2, PT, R240, c[0x0][0x178], !P2 ;  /* 0x00005e00f0007a0c */ /* 0x000fe20005741270 */
[----:B------:R-:W-:Y:S01]  /*12f350*/  ISETP.LT.AND P4, PT, R252, c[0x0][0x178], !P1 ;  /* 0x00005e00fc007a0c */ /* 0x000fe20004f81270 */
[----:B------:R3:W-:Y:S01]  /*12f360*/  @P3 STG.E [R4.64], R58 ;  /* 0x0000003a04003986 */ /* 0x0007e2000c101904 */
[C---:B-1----:R-:W-:Y:S01]  /*12f370*/  IADD3 R17, R19.reuse, c[0x0][0x198], RZ ;  /* 0x0000660013117a10 */ /* 0x042fe20007ffe0ff */
[----:B------:R-:W-:-:S04]  /*12f380*/  IMAD.WIDE R12, R19, 0x4, R226 ;  /* 0x00000004130c7825 */ /* 0x000fc800078e02e2 */
[----:B--2---:R-:W-:-:S04]  /*12f390*/  IMAD.WIDE R14, R19, 0x4, R228 ;  /* 0x00000004130e7825 */ /* 0x004fc800078e02e4 */
[----:B------:R-:W-:Y:S01]  /*12f3a0*/  IMAD.WIDE R2, R17, 0x4, R2 ;  /* 0x0000000411027825 */ /* 0x000fe200078e0202 */
[----:B------:R-:W-:Y:S01]  /*12f3b0*/  ISETP.LT.AND P3, PT, R251, c[0x0][0x178], !P1 ;  /* 0x00005e00fb007a0c */ /* 0x000fe20004f61270 */
[----:B------:R3:W-:Y:S01]  /*12f3c0*/  @P0 STG.E [R8.64], R86 ;  /* 0x0000005608000986 */ /* 0x0007e2000c101904 */
        /* <DEDUP_REMOVED lines=9> */
[----:B------:R-:W-:-:S02]  /*12f460*/  ISETP.LT.AND P1, PT, R240, c[0x0][0x178], !P1 ;  /* 0x00005e00f0007a0c */ /* 0x000fc40004f21270 */
[----:B------:R-:W-:-:S04]  /*12f470*/  IMAD.WIDE R216, R17, 0x4, R216 ;  /* 0x0000000411d87825 */ /* 0x000fc800078e02d8 */
[----:B------:R-:W-:-:S04]  /*12f480*/  IMAD.WIDE R218, R17, 0x4, R218 ;  /* 0x0000000411da7825 */ /* 0x000fc800078e02da */
[----:B------:R-:W-:-:S04]  /*12f490*/  IMAD.WIDE R220, R17, 0x4, R220 ;  /* 0x0000000411dc7825 */ /* 0x000fc800078e02dc */
[----:B------:R-:W-:-:S04]  /*12f4a0*/  IMAD.WIDE R222, R17, 0x4, R222 ;  /* 0x0000000411de7825 */ /* 0x000fc800078e02de */
[----:B------:R-:W-:-:S04]  /*12f4b0*/  IMAD.WIDE R224, R17, 0x4, R224 ;  /* 0x0000000411e07825 */ /* 0x000fc800078e02e0 */
[C---:B------:R-:W-:Y:S01]  /*12f4c0*/  IMAD.WIDE R226, R17.reuse, 0x4, R226 ;  /* 0x0000000411e27825 */ /* 0x040fe200078e02e2 */
[----:B------:R3:W-:Y:S03]  /*12f4d0*/  @P3 STG.E [R216.64], R7 ;  /* 0x00000007d8003986 */ /* 0x0007e6000c101904 */
[----:B------:R3:W-:Y:S02]  /*12f4e0*/  @P0 STG.E [R218.64], R27 ;  /* 0x0000001bda000986 */ /* 0x0007e4000c101904 */
[----:B------:R3:W-:Y:S02]  /*12f4f0*/  @P5 STG.E [R220.64], R59 ;  /* 0x0000003bdc005986 */ /* 0x0007e4000c101904 */
[----:B------:R3:W-:Y:S01]  /*12f500*/  @P6 STG.E [R222.64], R87 ;  /* 0x00000057de006986 */ /* 0x0007e2000c101904 */
[----:B------:R3:W-:Y:S01]  /*12f510*/  @P2 STG.E [R224.64], R123 ;  /* 0x0000007be0002986 */ /* 0x0007e2000c101904 */
[----:B------:R3:W-:Y:S02]  /*12f520*/  @P4 STG.E [R226.64], R203 ;  /* 0x000000cbe2004986 */ /* 0x0007e4000c101904 */
[----:B------:R-:W-:Y:S01]  /*12f530*/  IMAD.WIDE R228, R17, 0x4, R228 ;  /* 0x0000000411e47825 */ /* 0x000fe200078e02e4 */
[----:B------:R-:W-:Y:S06]  /*12f540*/  @!P1 EXIT ;  /* 0x000000000000994d */ /* 0x000fec0003800000 */
[----:B------:R-:W-:Y:S01]  /*12f550*/  STG.E [R228.64], R215 ;  /* 0x000000d7e4007986 */ /* 0x000fe2000c101904 */
[----:B------:R-:W-:Y:S05]  /*12f560*/  EXIT ;  /* 0x000000000000794d */ /* 0x000fea0003800000 */
.L_x_2:
[----:B------:R-:W-:-:S00]  /*12f570*/  BRA `(.L_x_2) ;  /* 0xfffffff000007947 */ /* 0x000fc0000383ffff */
[----:B------:R-:W-:-:S00]  /*12f580*/  NOP ;  /* 0x0000000000007918 */ /* 0x000fc00000000000 */
[----:B------:R-:W-:-:S00]  /*12f590*/  NOP ;  /* 0x0000000000007918 */ /* 0x000fc00000000000 */
[----:B------:R-:W-:-:S00]  /*12f5a0*/  NOP ;  /* 0x0000000000007918 */ /* 0x000fc00000000000 */
[----:B------:R-:W-:-:S00]  /*12f5b0*/  NOP ;  /* 0x0000000000007918 */ /* 0x000fc00000000000 */
[----:B------:R-:W-:-:S00]  /*12f5c0*/  NOP ;  /* 0x0000000000007918 */ /* 0x000fc00000000000 */
[----:B------:R-:W-:-:S00]  /*12f5d0*/  NOP ;  /* 0x0000000000007918 */ /* 0x000fc00000000000 */
[----:B------:R-:W-:-:S00]  /*12f5e0*/  NOP ;  /* 0x0000000000007918 */ /* 0x000fc00000000000 */
[----:B------:R-:W-:-:S00]  /*12f5f0*/  NOP ;  /* 0x0000000000007918 */ /* 0x000fc00000000000 */
.L_x_3:


//--------------------- .nv.shared.matmul_kernel  --------------------------
	.section	.nv.shared.matmul_kernel,"aw",@nobits
	.sectionflags	@""
	.align	16
